def matmul_kernel(
    a_ptr,
    b_ptr,
    c_ptr,
    M,
    N,
    K,
    stride_am,
    stride_ak,
    stride_bk,
    stride_bn,
    stride_cm,
    stride_cn,
    BLOCK_M: tl.constexpr,
    BLOCK_N: tl.constexpr,
    BLOCK_K: tl.constexpr,
    GROUP_M: tl.constexpr,
):
    pid = tl.program_id(axis=0)
    num_pid_m = tl.cdiv(M, BLOCK_M)
    num_pid_n = tl.cdiv(N, BLOCK_N)
    num_pid_in_group = GROUP_M * num_pid_n
    group_id = pid // num_pid_in_group
    first_pid_m = group_id * GROUP_M
    group_size_m = min(num_pid_m - first_pid_m, GROUP_M)
    pid_m = first_pid_m + ((pid % num_pid_in_group) % group_size_m)
    pid_n = (pid % num_pid_in_group) // group_size_m

    offs_am = (pid_m * BLOCK_M + tl.arange(0, BLOCK_M)) % M
    offs_bn = (pid_n * BLOCK_N + tl.arange(0, BLOCK_N)) % N
    offs_k = tl.arange(0, BLOCK_K)
    a_ptrs = a_ptr + offs_am[:, None] * stride_am + offs_k[None, :] * stride_ak
    b_ptrs = b_ptr + offs_k[:, None] * stride_bk + offs_bn[None, :] * stride_bn

    acc = tl.zeros((BLOCK_M, BLOCK_N), dtype=tl.float32)
    for kk in range(0, tl.cdiv(K, BLOCK_K)):
        a = tl.load(a_ptrs, mask=offs_k[None, :] < K - kk * BLOCK_K, other=0.0)
        b = tl.load(b_ptrs, mask=offs_k[:, None] < K - kk * BLOCK_K, other=0.0)
        acc = tl.dot(a, b, acc)
        a_ptrs += BLOCK_K * stride_ak
        b_ptrs += BLOCK_K * stride_bk

    c = acc.to(c_ptr.dtype.element_ty)
    offs_cm = pid_m * BLOCK_M + tl.arange(0, BLOCK_M)
    offs_cn = pid_n * BLOCK_N + tl.arange(0, BLOCK_N)
    c_ptrs = c_ptr + offs_cm[:, None] * stride_cm + offs_cn[None, :] * stride_cn
    mask = (offs_cm[:, None] < M) & (offs_cn[None, :] < N)
    tl.store(c_ptrs, c, mask=mask)

# config = {"BLOCK_K": 128, "BLOCK_M": 64, "BLOCK_N": 128, "GROUP_M": 8, "arch": "sm_100", "dtype": "fp32", "num_ctas": 1, "num_stages": 3, "num_warps": 8}
# arch = sm_100


// ===== COMPILED SASS (sm_100a) =====

	.target	sm_100a

	.elftype	@"ET_EXEC"


//--------------------- .note.nv.tkinfo           --------------------------
	.section	.note.nv.tkinfo,"",@"SHT_NOTE"
	.sectionflags	@"SHF_NOTE_NV_TKINFO"
	.tkinfo
        /*0018*/ 	.word	0x00000081
        /*0030*/ 	.string	""
        /*0030*/ 	.string	"ptxas-blackwell"
        /*0030*/ 	.string	"Cuda compilation tools, release 12.9, V12.9.86"
        /*0030*/ 	.string	"Build cuda_12.9.r12.9/compiler.36037853_0"
        /*0030*/ 	.string	"-v  -suppress-debug-info  -lineinfo  -arch sm_100a "



//--------------------- .note.nv.cuver            --------------------------
	.section	.note.nv.cuver,"",@"SHT_NOTE"
	.sectionflags	@"SHF_NOTE_NV_CUVER"
        /*0018*/ 	.short	0x0001
        /*001a*/ 	.short	0x0064
        /*001c*/ 	.short	0x0001
        /*001e*/ 	.short	0x0000
        /*0020*/ 	.short	0x0001
        /*0022*/ 	.short	0x0000


//--------------------- .nv.info                  --------------------------
	.section	.nv.info,"",@"SHT_CUDA_INFO"
	.align	4


	//----- nvinfo : EIATTR_REGCOUNT
	.align		4
        /*0000*/ 	.byte	0x04, 0x2f
        /*0002*/ 	.short	(.L_4 - .L_3)
	.align		4
.L_3:
        /*0004*/ 	.word	index@(matmul_kernel)
        /*0008*/ 	.word	0x000000ff


	//----- nvinfo : EIATTR_FRAME_SIZE
	.align		4
.L_4:
        /*000c*/ 	.byte	0x04, 0x11
        /*000e*/ 	.short	(.L_6 - .L_5)
	.align		4
.L_5:
        /*0010*/ 	.word	index@($__internal_2_$__cuda_sm10x_tcgen05_guardrail_trap_unallocated_columns_being_dealloced)
        /*0014*/ 	.word	0x00000088


	//----- nvinfo : EIATTR_FRAME_SIZE
	.align		4
.L_6:
        /*0018*/ 	.byte	0x04, 0x11
        /*001a*/ 	.short	(.L_8 - .L_7)
	.align		4
.L_7:
        /*001c*/ 	.word	index@($__internal_1_$__cuda_sm10x_tcgen05_guardrail_trap_phase_invalid_during_alloc)
        /*0020*/ 	.word	0x00000088


	//----- nvinfo : EIATTR_FRAME_SIZE
	.align		4
.L_8:
        /*0024*/ 	.byte	0x04, 0x11
        /*0026*/ 	.short	(.L_10 - .L_9)
	.align		4
.L_9:
        /*0028*/ 	.word	index@($__internal_0_$__cuda_sm10x_tcgen05_guardrail_trap_col_being_dealloced_not_returned_by_alloc)
        /*002c*/ 	.word	0x00000088


	//----- nvinfo : EIATTR_FRAME_SIZE
	.align		4
.L_10:
        /*0030*/ 	.byte	0x04, 0x11
        /*0032*/ 	.short	(.L_12 - .L_11)
	.align		4
.L_11:
        /*0034*/ 	.word	index@(matmul_kernel)
        /*0038*/ 	.word	0x00000088


	//----- nvinfo : EIATTR_MIN_STACK_SIZE
	.align		4
.L_12:
        /*003c*/ 	.byte	0x04, 0x12
        /*003e*/ 	.short	(.L_14 - .L_13)
	.align		4
.L_13:
        /*0040*/ 	.word	index@(matmul_kernel)
        /*0044*/ 	.word	0x00000088
.L_14:


//--------------------- .nv.info.matmul_kernel    --------------------------
	.section	.nv.info.matmul_kernel,"",@"SHT_CUDA_INFO"
	.sectionflags	@""
	.align	4


	//----- nvinfo : EIATTR_CUDA_API_VERSION
	.align		4
        /*0000*/ 	.byte	0x04, 0x37
        /*0002*/ 	.short	(.L_16 - .L_15)
.L_15:
        /*0004*/ 	.word	0x00000081


	//----- nvinfo : EIATTR_KPARAM_INFO
	.align		4
.L_16:
        /*0008*/ 	.byte	0x04, 0x17
        /*000a*/ 	.short	(.L_18 - .L_17)
.L_17:
        /*000c*/ 	.word	0x00000000
        /*0010*/ 	.short	0x000d
        /*0012*/ 	.short	0x0048
        /*0014*/ 	.byte	0x00, 0xf4, 0x21, 0x00


	//----- nvinfo : EIATTR_KPARAM_INFO
	.align		4
.L_18:
        /*0018*/ 	.byte	0x04, 0x17
        /*001a*/ 	.short	(.L_20 - .L_19)
.L_19:
        /*001c*/ 	.word	0x00000000
        /*0020*/ 	.short	0x000c
        /*0022*/ 	.short	0x0040
        /*0024*/ 	.byte	0x00, 0xf4, 0x21, 0x00


	//----- nvinfo : EIATTR_KPARAM_INFO
	.align		4
.L_20:
        /*0028*/ 	.byte	0x04, 0x17
        /*002a*/ 	.short	(.L_22 - .L_21)
.L_21:
        /*002c*/ 	.word	0x00000000
        /*0030*/ 	.short	0x000b
        /*0032*/ 	.short	0x0038
        /*0034*/ 	.byte	0x00, 0xf0, 0x11, 0x00


	//----- nvinfo : EIATTR_KPARAM_INFO
	.align		4
.L_22:
        /*0038*/ 	.byte	0x04, 0x17
        /*003a*/ 	.short	(.L_24 - .L_23)
.L_23:
        /*003c*/ 	.word	0x00000000
        /*0040*/ 	.short	0x000a
        /*0042*/ 	.short	0x0034
        /*0044*/ 	.byte	0x00, 0xf0, 0x11, 0x00


	//----- nvinfo : EIATTR_KPARAM_INFO
	.align		4
.L_24:
        /*0048*/ 	.byte	0x04, 0x17
        /*004a*/ 	.short	(.L_26 - .L_25)
.L_25:
        /*004c*/ 	.word	0x00000000
        /*0050*/ 	.short	0x0009
        /*0052*/ 	.short	0x0030
        /*0054*/ 	.byte	0x00, 0xf0, 0x11, 0x00


	//----- nvinfo : EIATTR_KPARAM_INFO
	.align		4
.L_26:
        /*0058*/ 	.byte	0x04, 0x17
        /*005a*/ 	.short	(.L_28 - .L_27)
.L_27:
        /*005c*/ 	.word	0x00000000
        /*0060*/ 	.short	0x0008
        /*0062*/ 	.short	0x002c
        /*0064*/ 	.byte	0x00, 0xf0, 0x11, 0x00


	//----- nvinfo : EIATTR_KPARAM_INFO
	.align		4
.L_28:
        /*0068*/ 	.byte	0x04, 0x17
        /*006a*/ 	.short	(.L_30 - .L_29)
.L_29:
        /*006c*/ 	.word	0x00000000
        /*0070*/ 	.short	0x0007
        /*0072*/ 	.short	0x0028
        /*0074*/ 	.byte	0x00, 0xf0, 0x11, 0x00


	//----- nvinfo : EIATTR_KPARAM_INFO
	.align		4
.L_30:
        /*0078*/ 	.byte	0x04, 0x17
        /*007a*/ 	.short	(.L_32 - .L_31)
.L_31:
        /*007c*/ 	.word	0x00000000
        /*0080*/ 	.short	0x0006
        /*0082*/ 	.short	0x0024
        /*0084*/ 	.byte	0x00, 0xf0, 0x11, 0x00


	//----- nvinfo : EIATTR_KPARAM_INFO
	.align		4
.L_32:
        /*0088*/ 	.byte	0x04, 0x17
        /*008a*/ 	.short	(.L_34 - .L_33)
.L_33:
        /*008c*/ 	.word	0x00000000
        /*0090*/ 	.short	0x0005
        /*0092*/ 	.short	0x0020
        /*0094*/ 	.byte	0x00, 0xf0, 0x11, 0x00


	//----- nvinfo : EIATTR_KPARAM_INFO
	.align		4
.L_34:
        /*0098*/ 	.byte	0x04, 0x17
        /*009a*/ 	.short	(.L_36 - .L_35)
.L_35:
        /*009c*/ 	.word	0x00000000
        /*00a0*/ 	.short	0x0004
        /*00a2*/ 	.short	0x001c
        /*00a4*/ 	.byte	0x00, 0xf0, 0x11, 0x00


	//----- nvinfo : EIATTR_KPARAM_INFO
	.align		4
.L_36:
        /*00a8*/ 	.byte	0x04, 0x17
        /*00aa*/ 	.short	(.L_38 - .L_37)
.L_37:
        /*00ac*/ 	.word	0x00000000
        /*00b0*/ 	.short	0x0003
        /*00b2*/ 	.short	0x0018
        /*00b4*/ 	.byte	0x00, 0xf0, 0x11, 0x00


	//----- nvinfo : EIATTR_KPARAM_INFO
	.align		4
.L_38:
        /*00b8*/ 	.byte	0x04, 0x17
        /*00ba*/ 	.short	(.L_40 - .L_39)
.L_39:
        /*00bc*/ 	.word	0x00000000
        /*00c0*/ 	.short	0x0002
        /*00c2*/ 	.short	0x0010
        /*00c4*/ 	.byte	0x00, 0xf4, 0x21, 0x00


	//----- nvinfo : EIATTR_KPARAM_INFO
	.align		4
.L_40:
        /*00c8*/ 	.byte	0x04, 0x17
        /*00ca*/ 	.short	(.L_42 - .L_41)
.L_41:
        /*00cc*/ 	.word	0x00000000
        /*00d0*/ 	.short	0x0001
        /*00d2*/ 	.short	0x0008
        /*00d4*/ 	.byte	0x00, 0xf4, 0x21, 0x00


	//----- nvinfo : EIATTR_KPARAM_INFO
	.align		4
.L_42:
        /*00d8*/ 	.byte	0x04, 0x17
        /*00da*/ 	.short	(.L_44 - .L_43)
.L_43:
        /*00dc*/ 	.word	0x00000000
        /*00e0*/ 	.short	0x0000
        /*00e2*/ 	.short	0x0000
        /*00e4*/ 	.byte	0x00, 0xf4, 0x21, 0x00


	//----- nvinfo : EIATTR_AT_ENTRY_FRAGMENTS
	.align		4
.L_44:
        /*00e8*/ 	.byte	0x04, 0x4f
        /*00ea*/ 	.short	(.L_46 - .L_45)


	//   ....[0]....
.L_45:
        /*00ec*/ 	.word	0x00000004


	//----- nvinfo : EIATTR_RESERVED_SMEM_USED
	.align		4
.L_46:
        /*00f0*/ 	.byte	0x01, 0x41
	.zero		2


	//----- nvinfo : EIATTR_SPARSE_MMA_MASK
	.align		4
        /*00f4*/ 	.byte	0x03, 0x50
        /*00f6*/ 	.short	0x0000


	//----- nvinfo : EIATTR_TCGEN05_1CTA_USED
	.align		4
        /*00f8*/ 	.byte	0x01, 0x51
	.zero		2


	//----- nvinfo : EIATTR_MAXREG_COUNT
	.align		4
        /*00fc*/ 	.byte	0x03, 0x1b
        /*00fe*/ 	.short	0x00ff


	//----- nvinfo : EIATTR_NUM_BARRIERS
	.align		4
        /*0100*/ 	.byte	0x02, 0x4c
        /*0102*/ 	.byte	0x01
	.zero		1


	//----- nvinfo : EIATTR_ANNOTATIONS
	.align		4
        /*0104*/ 	.byte	0x04, 0x55
        /*0106*/ 	.short	(.L_48 - .L_47)


	//   ....[0]....
.L_47:
        /*0108*/ 	.word	0x00000001
        /*010c*/ 	.byte	0xc0, 0x0a, 0x00, 0x00, 0x01, 0x00, 0x00, 0x00, 0x30, 0x45, 0x00, 0x00, 0x01, 0x00, 0x00, 0x00
        /* <DEDUP_REMOVED lines=31> */
        /*030c*/ 	.byte	0xc0, 0xad, 0x00, 0x00, 0x01, 0x00, 0x00, 0x00, 0x70, 0xed, 0x00, 0x00


	//----- nvinfo : EIATTR_INT_WARP_WIDE_INSTR_OFFSETS
	.align		4
.L_48:
        /*0318*/ 	.byte	0x04, 0x31
        /*031a*/ 	.short	(.L_50 - .L_49)


	//   ....[0]....
.L_49:
        /*031c*/ 	.word	0x000047a0


	//   ....[1]....
        /*0320*/ 	.word	0x000047e0


	//   ....[2]....
        /*0324*/ 	.word	0x00004860


	//   ....[3]....
        /*0328*/ 	.word	0x0000fff0


	//   ....[4]....
        /*032c*/ 	.word	0x00010040


	//----- nvinfo : EIATTR_COOP_GROUP_MASK_REGIDS
	.align		4
.L_50:
        /*0330*/ 	.byte	0x04, 0x29
        /*0332*/ 	.short	(.L_52 - .L_51)


	//   ....[0]....
.L_51:
        /*0334*/ 	.word	0xffffffff


	//   ....[1]....
        /*0338*/ 	.word	0xffffffff


	//   ....[2]....
        /*033c*/ 	.word	0xffffffff


	//   ....[3]....
        /*0340*/ 	.word	0xffffffff


	//----- nvinfo : EIATTR_COOP_GROUP_INSTR_OFFSETS
	.align		4
.L_52:
        /*0344*/ 	.byte	0x04, 0x28
        /*0346*/ 	.short	(.L_54 - .L_53)


	//   ....[0]....
.L_53:
        /*0348*/ 	.word	0x00000070


	//   ....[1]....
        /*034c*/ 	.word	0x00000330


	//   ....[2]....
        /*0350*/ 	.word	0x0000fe80


	//   ....[3]....
        /*0354*/ 	.word	0x000100f0


	//----- nvinfo : EIATTR_VRC_CTA_INIT_COUNT
	.align		4
.L_54:
        /*0358*/ 	.byte	0x02, 0x4a
        /*035a*/ 	.byte	0x80
	.zero		1


	//----- nvinfo : EIATTR_MBARRIER_INSTR_OFFSETS
	.align		4
        /*035c*/ 	.byte	0x04, 0x39
        /*035e*/ 	.short	(.L_56 - .L_55)


	//   ....[0]....
.L_55:
        /*0360*/ 	.word	0x00004a50
        /*0364*/ 	.word	0x000000ff
        /*0368*/ 	.word	0x00000000
        /*036c*/ 	.short	0x0100
        /*036e*/ 	.byte	0x09
	.zero		1


	//   ....[1]....
        /*0370*/ 	.word	0x00004bf0
        /*0374*/ 	.word	0x000000ff
        /*0378*/ 	.word	0x00048008
        /*037c*/ 	.short	0x0100
        /*037e*/ 	.byte	0x07
	.zero		1


	//   ....[2]....
        /*0380*/ 	.word	0x0000cb80
        /*0384*/ 	.word	0x000000ff
        /*0388*/ 	.word	0x00000000
        /*038c*/ 	.short	0x010a
        /*038e*/ 	.byte	0x0f
	.zero		1


	//   ....[3]....
        /*0390*/ 	.word	0x0000ed50
        /*0394*/ 	.word	0x000000ff
        /*0398*/ 	.word	0x00000000
        /*039c*/ 	.short	0x010a
        /*039e*/ 	.byte	0x09
	.zero		1


	//   ....[4]....
        /*03a0*/ 	.word	0x0000ede0
        /*03a4*/ 	.word	0x000000ff
        /*03a8*/ 	.word	0x00048000
        /*03ac*/ 	.short	0x0108
        /*03ae*/ 	.byte	0x07
	.zero		1


	//   ....[5]....
        /*03b0*/ 	.word	0x0000eeb0
        /*03b4*/ 	.word	0x000000ff
        /*03b8*/ 	.word	0x00048008
        /*03bc*/ 	.short	0x0108
        /*03be*/ 	.byte	0x07
	.zero		1


	//   ....[6]....
        /*03c0*/ 	.word	0x00010110
        /*03c4*/ 	.word	0x000000ff
        /*03c8*/ 	.word	0x00000000
        /*03cc*/ 	.short	0x010a
        /*03ce*/ 	.byte	0x0f
	.zero		1


	//   ....[7]....
        /*03d0*/ 	.word	0x00010140
        /*03d4*/ 	.word	0x000000ff
        /*03d8*/ 	.word	0x00000000
        /*03dc*/ 	.short	0x010a
        /*03de*/ 	.byte	0x09
	.zero		1


	//----- nvinfo : EIATTR_NUM_MBARRIERS
	.align		4
.L_56:
        /*03e0*/ 	.byte	0x03, 0x38
        /*03e2*/ 	.short	0x0002


	//----- nvinfo : EIATTR_EXIT_INSTR_OFFSETS
	.align		4
        /*03e4*/ 	.byte	0x04, 0x1c
        /*03e6*/ 	.short	(.L_58 - .L_57)


	//   ....[0]....
.L_57:
        /*03e8*/ 	.word	0x00010100


	//----- nvinfo : EIATTR_REQNTID
	.align		4
.L_58:
        /*03ec*/ 	.byte	0x04, 0x10
        /*03ee*/ 	.short	(.L_60 - .L_59)
.L_59:
        /*03f0*/ 	.word	0x00000100
        /*03f4*/ 	.word	0x00000001
        /*03f8*/ 	.word	0x00000001


	//----- nvinfo : EIATTR_CRS_STACK_SIZE
	.align		4
.L_60:
        /*03fc*/ 	.byte	0x04, 0x1e
        /*03fe*/ 	.short	(.L_62 - .L_61)
.L_61:
        /*0400*/ 	.word	0x00000000


	//----- nvinfo : EIATTR_CBANK_PARAM_SIZE
	.align		4
.L_62:
        /*0404*/ 	.byte	0x03, 0x19
        /*0406*/ 	.short	0x0050


	//----- nvinfo : EIATTR_PARAM_CBANK
	.align		4
        /*0408*/ 	.byte	0x04, 0x0a
        /*040a*/ 	.short	(.L_64 - .L_63)
	.align		4
.L_63:
        /*040c*/ 	.word	index@(.nv.constant0.matmul_kernel)
        /*0410*/ 	.short	0x0380
        /*0412*/ 	.short	0x0050


	//----- nvinfo : EIATTR_SW_WAR
	.align		4
.L_64:
        /*0414*/ 	.byte	0x04, 0x36
        /*0416*/ 	.short	(.L_66 - .L_65)
.L_65:
        /*0418*/ 	.word	0x00000008
.L_66:


//--------------------- .nv.compat                --------------------------
	.section	.nv.compat,"",@"SHT_CUDA_COMPAT_INFO"
	.align	4
        /*0000*/ 	.byte	0x02, 0x02, 0x02, 0x00, 0x02, 0x05, 0x05, 0x00, 0x02, 0x03, 0x00, 0x00, 0x02, 0x06, 0x01, 0x00


//--------------------- .nv.callgraph             --------------------------
	.section	.nv.callgraph,"",@"SHT_CUDA_CALLGRAPH"
	.align	4
	.sectionentsize	8
	.align		4
        /*0000*/ 	.word	0x00000000
	.align		4
        /*0004*/ 	.word	0xffffffff
	.align		4
        /*0008*/ 	.word	0x00000000
	.align		4
        /*000c*/ 	.word	0xfffffffe
	.align		4
        /*0010*/ 	.word	0x00000000
	.align		4
        /*0014*/ 	.word	0xfffffffd
	.align		4
        /*0018*/ 	.word	0x00000000
	.align		4
        /*001c*/ 	.word	0xfffffffc


//--------------------- .text.matmul_kernel       --------------------------
	.section	.text.matmul_kernel,"ax",@progbits
	.align	128
        .global         matmul_kernel
        .type           matmul_kernel,@function
        .size           matmul_kernel,(.L_x_20 - matmul_kernel)
        .other          matmul_kernel,@"STO_CUDA_ENTRY STV_DEFAULT"
matmul_kernel:
.text.matmul_kernel:
[----:B------:R-:W1:Y:S01]  /*0000*/  LDC R1, c[0x0][0x37c] ;  /* 0x0000df00ff017b82 */ /* 0x000e620000000800 */
[----:B------:R-:W2:Y:S01]  /*0010*/  S2R R0, SR_TID.X ;  /* 0x0000000000007919 */ /* 0x000ea20000002100 */
[----:B-1----:R-:W-:Y:S01]  /*0020*/  VIADD R1, R1, 0xffffff78 ;  /* 0xffffff7801017836 */ /* 0x002fe20000000000 */
[----:B--2---:R-:W-:-:S13]  /*0030*/  ISETP.GE.U32.AND P0, PT, R0, 0x20, PT ;  /* 0x000000200000780c */ /* 0x004fda0003f06070 */
[----:B------:R-:W-:Y:S02]  /*0040*/  VOTEU.ANY UP0, P0 ;  /* 0x0000000000ff7886 */ /* 0x000fe40000000100 */
[----:B------:R-:W-:Y:S05]  /*0050*/  BRA.U UP0, `(.L_x_0) ;  /* 0x0000000100b87547 */ /* 0x000fea000b800000 */
[----:B------:R-:W1:Y:S01]  /*0060*/  S2UR UR6, SR_CgaCtaId ;  /* 0x00000000000679c3 */ /* 0x000e620000008800 */
[----:B------:R-:W-:Y:S01]  /*0070*/  NOP ;  /* 0x0000000000007918 */ /* 0x000fe20000000000 */
[----:B------:R-:W-:Y:S02]  /*0080*/  UMOV UR4, 0x40 ;  /* 0x0000004000047882 */ /* 0x000fe40000000000 */
[----:B-1----:R-:W-:-:S09]  /*0090*/  ULEA UR4, UR6, UR4, 0x18 ;  /* 0x0000000406047291 */ /* 0x002fd2000f8ec0ff */
[----:B------:R-:W1:Y:S01]  /*00a0*/  LDS.U8 R0, [UR4] ;  /* 0x00000004ff007984 */ /* 0x000e620008000000 */
[----:B------:R-:W-:Y:S02]  /*00b0*/  UMOV UR4, 0x400 ;  /* 0x0000040000047882 */ /* 0x000fe40000000000 */
[----:B------:R-:W-:Y:S01]  /*00c0*/  ULEA UR4, UR6, UR4, 0x18 ;  /* 0x0000000406047291 */ /* 0x000fe2000f8ec0ff */
[----:B-1----:R-:W-:-:S13]  /*00d0*/  ISETP.NE.AND P0, PT, R0, RZ, PT ;  /* 0x000000ff0000720c */ /* 0x002fda0003f05270 */
[----:B------:R-:W-:Y:S05]  /*00e0*/  @P0 BRA `(.L_x_1) ;  /* 0x00000000007c0947 */ /* 0x000fea0003800000 */
[----:B------:R-:W-:-:S13]  /*00f0*/  ELECT P0, URZ, PT ;  /* 0x0000000000ff782f */ /* 0x000fda0003800000 */
[----:B------:R-:W-:Y:S05]  /*0100*/  @!P0 BRA `(.L_x_2) ;  /* 0x0000000000848947 */ /* 0x000fea0003800000 */
[----:B------:R-:W-:Y:S01]  /*0110*/  UMOV UR5, 0x4 ;  /* 0x0000000400057882 */ /* 0x000fe20000000000 */
[----:B------:R-:W-:Y:S02]  /*0120*/  IMAD.MOV.U32 R4, RZ, RZ, 0x1 ;  /* 0x00000001ff047424 */ /* 0x000fe400078e00ff */
[----:B------:R-:W-:Y:S02]  /*0130*/  IMAD.MOV.U32 R5, RZ, RZ, 0xf ;  /* 0x0000000fff057424 */ /* 0x000fe400078e00ff */
[----:B------:R-:W-:Y:S04]  /*0140*/  DEPBAR.LE SB1, 0x36 ;  /* 0x00009d800000791a */ /* 0x000fe80000000000 */
[----:B------:R-:W1:Y:S02]  /*0150*/  UTCATOMSWS.FIND_AND_SET.ALIGN UP1, UR5, UR5 ;  /* 0x00000005000575e3 */ /* 0x000e640008020800 */
[----:B-1----:R-:W-:-:S04]  /*0160*/  PLOP3.LUT P0, PT, PT, PT, UP1, 0x80, 0x8 ;  /* 0x000000000008781c */ /* 0x002fc80003f0f018 */
[----:B------:R-:W-:-:S04]  /*0170*/  SEL R0, RZ, 0xffffffff, !P0 ;  /* 0xffffffffff007807 */ /* 0x000fc80004000000 */
[----:B------:R-:W-:Y:S01]  /*0180*/  ISETP.NE.AND P0, PT, R0, RZ, PT ;  /* 0x000000ff0000720c */ /* 0x000fe20003f05270 */
[----:B------:R-:W-:-:S12]  /*0190*/  IMAD.U32 R0, RZ, RZ, UR5 ;  /* 0x00000005ff007e24 */ /* 0x000fd8000f8e00ff */
[----:B------:R-:W-:Y:S05]  /*01a0*/  @P0 BRA `(.L_x_3) ;  /* 0x0000000000240947 */ /* 0x000fea0003800000 */
.L_x_4:
[----:B------:R-:W-:Y:S05]  /*01b0*/  NANOSLEEP 0x64 ;  /* 0x000000640000795d */ /* 0x000fea0003800000 */
[----:B------:R-:W-:-:S05]  /*01c0*/  UMOV UR5, 0x4 ;  /* 0x0000000400057882 */ /* 0x000fca0000000000 */
[----:B------:R-:W-:Y:S04]  /*01d0*/  DEPBAR.LE SB1, 0x36 ;  /* 0x00009d800000791a */ /* 0x000fe80000000000 */
[----:B------:R-:W1:Y:S02]  /*01e0*/  UTCATOMSWS.FIND_AND_SET.ALIGN UP1, UR5, UR5 ;  /* 0x00000005000575e3 */ /* 0x000e640008020800 */
[----:B-1----:R-:W-:-:S04]  /*01f0*/  PLOP3.LUT P0, PT, PT, PT, UP1, 0x80, 0x8 ;  /* 0x000000000008781c */ /* 0x002fc80003f0f018 */
[----:B------:R-:W-:-:S04]  /*0200*/  SEL R0, RZ, 0xffffffff, !P0 ;  /* 0xffffffffff007807 */ /* 0x000fc80004000000 */
[----:B------:R-:W-:Y:S01]  /*0210*/  ISETP.NE.AND P0, PT, R0, RZ, PT ;  /* 0x000000ff0000720c */ /* 0x000fe20003f05270 */
[----:B------:R-:W-:-:S12]  /*0220*/  IMAD.U32 R0, RZ, RZ, UR5 ;  /* 0x00000005ff007e24 */ /* 0x000fd8000f8e00ff */
[----:B------:R-:W-:Y:S05]  /*0230*/  @!P0 BRA `(.L_x_4) ;  /* 0xfffffffc00dc8947 */ /* 0x000fea000383ffff */
.L_x_3:
[C---:B------:R-:W-:Y:S01]  /*0240*/  VIADD R3, R0.reuse, 0x10 ;  /* 0x0000001000037836 */ /* 0x040fe20000000000 */
[----:B------:R-:W-:Y:S01]  /*0250*/  UMOV UR5, 0x50 ;  /* 0x0000005000057882 */ /* 0x000fe20000000000 */
[----:B------:R-:W-:Y:S01]  /*0260*/  SHF.L.U32 R2, R5, R0, RZ ;  /* 0x0000000005027219 */ /* 0x000fe200000006ff */
[----:B------:R-:W-:Y:S01]  /*0270*/  ULEA UR5, UR6, UR5, 0x18 ;  /* 0x0000000506057291 */ /* 0x000fe2000f8ec0ff */
[----:B------:R-:W-:Y:S01]  /*0280*/  IMAD.SHL.U32 R0, R0, 0x20, RZ ;  /* 0x0000002000007824 */ /* 0x000fe200078e00ff */
[----:B------:R-:W-:-:S04]  /*0290*/  SHF.L.U32 R3, R4, R3, RZ ;  /* 0x0000000304037219 */ /* 0x000fc800000006ff */
[----:B------:R-:W-:-:S05]  /*02a0*/  LOP3.LUT R2, R3, R2, RZ, 0xfc, !PT ;  /* 0x0000000203027212 */ /* 0x000fca00078efcff */
[----:B------:R1:W-:Y:S04]  /*02b0*/  ATOMS.OR RZ, [UR5], R2 ;  /* 0x00000002ffff798c */ /* 0x0003e8000b000005 */
[----:B------:R1:W-:Y:S01]  /*02c0*/  STS [UR4], R0 ;  /* 0x00000000ff007988 */ /* 0x0003e20008000804 */
[----:B------:R-:W-:Y:S05]  /*02d0*/  BRA `(.L_x_2) ;  /* 0x0000000000107947 */ /* 0x000fea0003800000 */
.L_x_1:
[----:B------:R-:W-:Y:S01]  /*02e0*/  IMAD.MOV.U32 R0, RZ, RZ, -0x1 ;  /* 0xffffffffff007424 */ /* 0x000fe200078e00ff */
[----:B------:R-:W-:-:S04]  /*02f0*/  MOV R2, 0x320 ;  /* 0x0000032000027802 */ /* 0x000fc80000000f00 */
[----:B------:R1:W-:Y:S03]  /*0300*/  STS [UR4], R0 ;  /* 0x00000000ff007988 */ /* 0x0003e60008000804 */
[----:B-1----:R-:W-:Y:S05]  /*0310*/  CALL.REL.NOINC `($__internal_1_$__cuda_sm10x_tcgen05_guardrail_trap_phase_invalid_during_alloc) ;  /* 0x000000fc00a07944 */ /* 0x002fea0003c00000 */
.L_x_2:
[----:B------:R-:W-:Y:S05]  /*0320*/  WARPSYNC.ALL ;  /* 0x0000000000007948 */ /* 0x000fea0003800000 */
[----:B------:R-:W-:Y:S01]  /*0330*/  NOP ;  /* 0x0000000000007918 */ /* 0x000fe20000000000 */
.L_x_0:
[----:B------:R-:W2:Y:S01]  /*0340*/  LDC.64 R20, c[0x0][0x398] ;  /* 0x0000e600ff147b82 */ /* 0x000ea20000000a00 */
[----:B------:R-:W3:Y:S01]  /*0350*/  S2R R5, SR_CTAID.X ;  /* 0x0000000000057919 */ /* 0x000ee20000002500 */
[----:B------:R-:W4:Y:S01]  /*0360*/  LDCU UR14, c[0x0][0x3a0] ;  /* 0x00007400ff0e77ac */ /* 0x000f220008000800 */
[----:B------:R-:W5:Y:S01]  /*0370*/  S2R R129, SR_TID.X ;  /* 0x0000000000817919 */ /* 0x000f620000002100 */
[----:B------:R-:W1:Y:S04]  /*0380*/  LDCU.64 UR20, c[0x0][0x3a8] ;  /* 0x00007500ff1477ac */ /* 0x000e680008000a00 */
[----:B------:R-:W1:Y:S01]  /*0390*/  S2UR UR6, SR_CgaCtaId ;  /* 0x00000000000679c3 */ /* 0x000e620000008800 */
[----:B------:R-:W1:Y:S01]  /*03a0*/  LDCU.128 UR8, c[0x0][0x380] ;  /* 0x00007000ff0877ac */ /* 0x000e620008000c00 */
[----:B------:R-:W-:Y:S01]  /*03b0*/  UMOV UR7, 0x400 ;  /* 0x0000040000077882 */ /* 0x000fe20000000000 */
[----:B------:R-:W1:Y:S01]  /*03c0*/  LDCU UR13, c[0x0][0x3b0] ;  /* 0x00007600ff0d77ac */ /* 0x000e620008000800 */
[----:B------:R-:W1:Y:S01]  /*03d0*/  LDCU.64 UR24, c[0x0][0x358] ;  /* 0x00006b00ff1877ac */ /* 0x000e620008000a00 */
[----:B----4-:R-:W-:Y:S01]  /*03e0*/  UIADD3 UR18, UPT, UPT, UR14, 0x7f, URZ ;  /* 0x0000007f0e127890 */ /* 0x010fe2000fffe0ff */
[----:B-12---:R-:W-:Y:S01]  /*03f0*/  VIADD R0, R21, 0x7f ;  /* 0x0000007f15007836 */ /* 0x006fe20000000000 */
[----:B------:R-:W-:Y:S01]  /*0400*/  IABS R12, R20 ;  /* 0x00000014000c7213 */ /* 0x000fe20000000000 */
[----:B------:R-:W-:Y:S01]  /*0410*/  IMAD.U32 R67, RZ, RZ, UR20 ;  /* 0x00000014ff437e24 */ /* 0x000fe2000f8e00ff */
[----:B------:R-:W-:Y:S01]  /*0420*/  UISETP.GT.AND UP1, UPT, UR18, 0x7f, UPT ;  /* 0x0000007f1200788c */ /* 0x000fe2000bf24270 */
[----:B------:R-:W-:Y:S01]  /*0430*/  IMAD.U32 R69, RZ, RZ, UR20 ;  /* 0x00000014ff457e24 */ /* 0x000fe2000f8e00ff */
[----:B------:R-:W-:Y:S01]  /*0440*/  SHF.R.S32.HI R3, RZ, 0x1f, R0 ;  /* 0x0000001fff037819 */ /* 0x000fe20000011400 */
[----:B------:R-:W-:Y:S01]  /*0450*/  IMAD.U32 R48, RZ, RZ, UR20 ;  /* 0x00000014ff307e24 */ /* 0x000fe2000f8e00ff */
[----:B------:R-:W-:Y:S01]  /*0460*/  USEL UR4, URZ, 0x4, !UP1 ;  /* 0x00000004ff047887 */ /* 0x000fe2000c800000 */
[----:B------:R-:W-:Y:S01]  /*0470*/  IMAD.U32 R50, RZ, RZ, UR20 ;  /* 0x00000014ff327e24 */ /* 0x000fe2000f8e00ff */
[----:B------:R-:W-:Y:S01]  /*0480*/  LEA.HI R3, R3, R0, RZ, 0x7 ;  /* 0x0000000003037211 */ /* 0x000fe200078f38ff */
[----:B------:R-:W-:Y:S01]  /*0490*/  IMAD.U32 R52, RZ, RZ, UR20 ;  /* 0x00000014ff347e24 */ /* 0x000fe2000f8e00ff */
[----:B---3--:R-:W-:Y:S01]  /*04a0*/  IABS R8, R5 ;  /* 0x0000000500087213 */ /* 0x008fe20000000000 */
[----:B------:R-:W-:Y:S01]  /*04b0*/  ULEA UR7, UR6, UR7, 0x18 ;  /* 0x0000000706077291 */ /* 0x000fe2000f8ec0ff */
[----:B------:R-:W-:Y:S01]  /*04c0*/  SHF.R.S32.HI R3, RZ, 0x7, R3 ;  /* 0x00000007ff037819 */ /* 0x000fe20000011403 */
[----:B------:R-:W-:Y:S01]  /*04d0*/  IMAD.U32 R24, RZ, RZ, UR4 ;  /* 0x00000004ff187e24 */ /* 0x000fe2000f8e00ff */
[----:B-----5:R-:W-:Y:S01]  /*04e0*/  LOP3.LUT R127, R129, 0x7f, RZ, 0xc0, !PT ;  /* 0x0000007f817f7812 */ /* 0x020fe200078ec0ff */
[----:B------:R-:W-:Y:S01]  /*04f0*/  BAR.SYNC.DEFER_BLOCKING 0x0 ;  /* 0x0000000000007b1d */ /* 0x000fe20000010000 */
[----:B------:R-:W-:Y:S01]  /*0500*/  IMAD.U32 R54, RZ, RZ, UR20 ;  /* 0x00000014ff367e24 */ /* 0x000fe2000f8e00ff */
[----:B------:R-:W-:Y:S01]  /*0510*/  UIADD3 UR15, UPT, UPT, UR7, 0x48000, URZ ;  /* 0x00048000070f7890 */ /* 0x000fe2000fffe0ff */
[----:B------:R-:W-:-:S02]  /*0520*/  IMAD.SHL.U32 R4, R3, 0x8, RZ ;  /* 0x0000000803047824 */ /* 0x000fc400078e00ff */
[----:B------:R-:W-:Y:S01]  /*0530*/  IMAD.U32 R56, RZ, RZ, UR20 ;  /* 0x00000014ff387e24 */ /* 0x000fe2000f8e00ff */
[----:B------:R-:W1:Y:S01]  /*0540*/  LDCU UR4, c[0x0][0x3a4] ;  /* 0x00007480ff0477ac */ /* 0x000e620008000800 */
[----:B------:R-:W-:Y:S01]  /*0550*/  IMAD.U32 R90, RZ, RZ, UR20 ;  /* 0x00000014ff5a7e24 */ /* 0x000fe2000f8e00ff */
[-C--:B------:R-:W-:Y:S02]  /*0560*/  IABS R7, R4.reuse ;  /* 0x0000000400077213 */ /* 0x080fe40000000000 */
[----:B------:R-:W-:Y:S02]  /*0570*/  IABS R10, R4 ;  /* 0x00000004000a7213 */ /* 0x000fe40000000000 */
[----:B------:R-:W2:Y:S01]  /*0580*/  I2F.RP R0, R7 ;  /* 0x0000000700007306 */ /* 0x000ea20000209400 */
[----:B------:R-:W3:Y:S07]  /*0590*/  LDS R89, [UR7] ;  /* 0x00000007ff597984 */ /* 0x000eee0008000800 */
[----:B--2---:R-:W2:Y:S02]  /*05a0*/  MUFU.RCP R0, R0 ;  /* 0x0000000000007308 */ /* 0x004ea40000001000 */
[----:B--2---:R-:W-:-:S02]  /*05b0*/  VIADD R2, R0, 0xffffffe ;  /* 0x0ffffffe00027836 */ /* 0x004fc40000000000 */
[----:B------:R-:W-:-:S04]  /*05c0*/  IMAD.MOV R0, RZ, RZ, -R10 ;  /* 0x000000ffff007224 */ /* 0x000fc800078e0a0a */
[----:B------:R2:W4:Y:S02]  /*05d0*/  F2I.FTZ.U32.TRUNC.NTZ R3, R2 ;  /* 0x0000000200037305 */ /* 0x000524000021f000 */
[----:B--2---:R-:W-:Y:S02]  /*05e0*/  IMAD.MOV.U32 R2, RZ, RZ, RZ ;  /* 0x000000ffff027224 */ /* 0x004fe400078e00ff */
[----:B----4-:R-:W-:-:S04]  /*05f0*/  IMAD.MOV R6, RZ, RZ, -R3 ;  /* 0x000000ffff067224 */ /* 0x010fc800078e0a03 */
[----:B------:R-:W-:Y:S02]  /*0600*/  IMAD R9, R6, R7, RZ ;  /* 0x0000000706097224 */ /* 0x000fe400078e02ff */
[----:B------:R-:W-:Y:S02]  /*0610*/  IMAD.MOV.U32 R6, RZ, RZ, R8 ;  /* 0x000000ffff067224 */ /* 0x000fe400078e0008 */
[----:B------:R-:W-:-:S06]  /*0620*/  IMAD.HI.U32 R3, R3, R9, R2 ;  /* 0x0000000903037227 */ /* 0x000fcc00078e0002 */
[----:B------:R-:W-:-:S04]  /*0630*/  IMAD.HI.U32 R3, R3, R6, RZ ;  /* 0x0000000603037227 */ /* 0x000fc800078e00ff */
[----:B------:R-:W-:Y:S01]  /*0640*/  IMAD R0, R3, R0, R6 ;  /* 0x0000000003007224 */ /* 0x000fe200078e0206 */
[----:B------:R-:W-:Y:S04]  /*0650*/  BAR.SYNC.DEFER_BLOCKING 0x0 ;  /* 0x0000000000007b1d */ /* 0x000fe80000010000 */
[----:B------:R-:W-:-:S13]  /*0660*/  ISETP.GT.U32.AND P1, PT, R7, R0, PT ;  /* 0x000000000700720c */ /* 0x000fda0003f24070 */
[----:B------:R-:W-:Y:S02]  /*0670*/  @!P1 IMAD.IADD R0, R0, 0x1, -R7 ;  /* 0x0000000100009824 */ /* 0x000fe400078e0a07 */
[----:B------:R-:W-:Y:S01]  /*0680*/  @!P1 VIADD R3, R3, 0x1 ;  /* 0x0000000103039836 */ /* 0x000fe20000000000 */
[----:B------:R-:W-:Y:S02]  /*0690*/  ISETP.NE.AND P1, PT, R4, RZ, PT ;  /* 0x000000ff0400720c */ /* 0x000fe40003f25270 */
[----:B------:R-:W-:Y:S02]  /*06a0*/  ISETP.GE.U32.AND P0, PT, R0, R7, PT ;  /* 0x000000070000720c */ /* 0x000fe40003f06070 */
[----:B------:R-:W-:-:S04]  /*06b0*/  LOP3.LUT R0, R5, R4, RZ, 0x3c, !PT ;  /* 0x0000000405007212 */ /* 0x000fc800078e3cff */
[----:B------:R-:W-:Y:S01]  /*06c0*/  ISETP.GE.AND P2, PT, R0, RZ, PT ;  /* 0x000000ff0000720c */ /* 0x000fe20003f46270 */
[----:B------:R-:W-:-:S06]  /*06d0*/  VIADD R0, R20, 0x3f ;  /* 0x0000003f14007836 */ /* 0x000fcc0000000000 */
[----:B------:R-:W-:-:S04]  /*06e0*/  @P0 VIADD R3, R3, 0x1 ;  /* 0x0000000103030836 */ /* 0x000fc80000000000 */
[----:B------:R-:W-:Y:S01]  /*06f0*/  IMAD.MOV.U32 R2, RZ, RZ, R3 ;  /* 0x000000ffff027224 */ /* 0x000fe200078e0003 */
[----:B------:R-:W-:-:S03]  /*0700*/  SHF.R.S32.HI R3, RZ, 0x1f, R0 ;  /* 0x0000001fff037819 */ /* 0x000fc60000011400 */
[----:B------:R-:W-:Y:S01]  /*0710*/  @!P2 IMAD.MOV R2, RZ, RZ, -R2 ;  /* 0x000000ffff02a224 */ /* 0x000fe200078e0a02 */
[----:B------:R-:W-:Y:S02]  /*0720*/  @!P1 LOP3.LUT R2, RZ, R4, RZ, 0x33, !PT ;  /* 0x00000004ff029212 */ /* 0x000fe400078e33ff */
[----:B------:R-:W-:-:S03]  /*0730*/  LEA.HI R3, R3, R0, RZ, 0x6 ;  /* 0x0000000003037211 */ /* 0x000fc600078f30ff */
[----:B------:R-:W-:Y:S02]  /*0740*/  IMAD.SHL.U32 R10, R2, 0x8, RZ ;  /* 0x00000008020a7824 */ /* 0x000fe400078e00ff */
[----:B------:R-:W-:-:S03]  /*0750*/  IMAD.MOV R2, RZ, RZ, -R2 ;  /* 0x000000ffff027224 */ /* 0x000fc600078e0a02 */
[----:B------:R-:W-:Y:S01]  /*0760*/  LEA.HI.SX32 R3, R3, -R10, 0x1a ;  /* 0x8000000a03037211 */ /* 0x000fe200078fd2ff */
[----:B------:R-:W-:Y:S02]  /*0770*/  IMAD R14, R4, R2, R5 ;  /* 0x00000002040e7224 */ /* 0x000fe400078e0205 */
[----:B------:R-:W-:Y:S01]  /*0780*/  IMAD.MOV.U32 R2, RZ, RZ, RZ ;  /* 0x000000ffff027224 */ /* 0x000fe200078e00ff */
[----:B------:R-:W-:Y:S02]  /*0790*/  VIMNMX R9, PT, PT, R3, 0x8, PT ;  /* 0x0000000803097848 */ /* 0x000fe40003fe0100 */
[----:B------:R-:W-:Y:S02]  /*07a0*/  IABS R4, R14 ;  /* 0x0000000e00047213 */ /* 0x000fe40000000000 */
[----:B------:R-:W-:-:S04]  /*07b0*/  IABS R7, R9 ;  /* 0x0000000900077213 */ /* 0x000fc80000000000 */
[----:B------:R-:W2:Y:S08]  /*07c0*/  I2F.RP R0, R7 ;  /* 0x0000000700007306 */ /* 0x000eb00000209400 */
[----:B--2---:R-:W2:Y:S02]  /*07d0*/  MUFU.RCP R0, R0 ;  /* 0x0000000000007308 */ /* 0x004ea40000001000 */
[----:B--2---:R-:W-:-:S06]  /*07e0*/  VIADD R3, R0, 0xffffffe ;  /* 0x0ffffffe00037836 */ /* 0x004fcc0000000000 */
[----:B------:R-:W2:Y:S02]  /*07f0*/  F2I.FTZ.U32.TRUNC.NTZ R3, R3 ;  /* 0x0000000300037305 */ /* 0x000ea4000021f000 */
[----:B--2---:R-:W-:-:S04]  /*0800*/  IMAD.MOV R6, RZ, RZ, -R3 ;  /* 0x000000ffff067224 */ /* 0x004fc800078e0a03 */
[----:B------:R-:W-:Y:S01]  /*0810*/  IMAD R5, R6, R7, RZ ;  /* 0x0000000706057224 */ /* 0x000fe200078e02ff */
[----:B------:R-:W-:-:S03]  /*0820*/  IABS R6, R9 ;  /* 0x0000000900067213 */ /* 0x000fc60000000000 */
[----:B------:R-:W-:-:S04]  /*0830*/  IMAD.HI.U32 R2, R3, R5, R2 ;  /* 0x0000000503027227 */ /* 0x000fc800078e0002 */
[----:B------:R-:W-:Y:S02]  /*0840*/  IMAD.MOV.U32 R3, RZ, RZ, R4 ;  /* 0x000000ffff037224 */ /* 0x000fe400078e0004 */
[----:B------:R-:W-:Y:S01]  /*0850*/  IMAD.MOV R0, RZ, RZ, -R6 ;  /* 0x000000ffff007224 */ /* 0x000fe200078e0a06 */
[----:B------:R-:W2:Y:S01]  /*0860*/  I2F.RP R4, R12 ;  /* 0x0000000c00047306 */ /* 0x000ea20000209400 */
[----:B------:R-:W-:Y:S01]  /*0870*/  IMAD.HI.U32 R2, R2, R3, RZ ;  /* 0x0000000302027227 */ /* 0x000fe200078e00ff */
[----:B------:R-:W-:-:S03]  /*0880*/  IABS R6, R21 ;  /* 0x0000001500067213 */ /* 0x000fc60000000000 */
[----:B------:R-:W-:-:S03]  /*0890*/  IMAD R0, R2, R0, R3 ;  /* 0x0000000002007224 */ /* 0x000fc600078e0203 */
[----:B------:R-:W4:Y:S02]  /*08a0*/  I2F.RP R5, R6 ;  /* 0x0000000600057306 */ /* 0x000f240000209400 */
[----:B------:R-:W-:-:S06]  /*08b0*/  ISETP.GT.U32.AND P1, PT, R7, R0, PT ;  /* 0x000000000700720c */ /* 0x000fcc0003f24070 */
[----:B--2---:R-:W2:Y:S07]  /*08c0*/  MUFU.RCP R4, R4 ;  /* 0x0000000400047308 */ /* 0x004eae0000001000 */
[----:B------:R-:W-:Y:S01]  /*08d0*/  @!P1 IMAD.IADD R0, R0, 0x1, -R7 ;  /* 0x0000000100009824 */ /* 0x000fe200078e0a07 */
[----:B----4-:R-:W4:Y:S01]  /*08e0*/  MUFU.RCP R5, R5 ;  /* 0x0000000500057308 */ /* 0x010f220000001000 */
[----:B------:R-:W-:Y:S01]  /*08f0*/  @!P1 VIADD R2, R2, 0x1 ;  /* 0x0000000102029836 */ /* 0x000fe20000000000 */
[----:B------:R-:W-:-:S02]  /*0900*/  ISETP.NE.AND P1, PT, R9, RZ, PT ;  /* 0x000000ff0900720c */ /* 0x000fc40003f25270 */
[----:B------:R-:W-:Y:S02]  /*0910*/  ISETP.GE.U32.AND P0, PT, R0, R7, PT ;  /* 0x000000070000720c */ /* 0x000fe40003f06070 */
[----:B------:R-:W-:Y:S01]  /*0920*/  LOP3.LUT R0, R14, R9, RZ, 0x3c, !PT ;  /* 0x000000090e007212 */ /* 0x000fe200078e3cff */
[----:B--2---:R-:W-:-:S03]  /*0930*/  VIADD R3, R4, 0xffffffe ;  /* 0x0ffffffe04037836 */ /* 0x004fc60000000000 */
[----:B------:R-:W-:-:S03]  /*0940*/  ISETP.GE.AND P2, PT, R0, RZ, PT ;  /* 0x000000ff0000720c */ /* 0x000fc60003f46270 */
[----:B------:R-:W2:Y:S04]  /*0950*/  F2I.FTZ.U32.TRUNC.NTZ R3, R3 ;  /* 0x0000000300037305 */ /* 0x000ea8000021f000 */
[----:B------:R-:W-:Y:S02]  /*0960*/  @P0 VIADD R2, R2, 0x1 ;  /* 0x0000000102020836 */ /* 0x000fe40000000000 */
[----:B----4-:R-:W-:Y:S01]  /*0970*/  VIADD R8, R5, 0xffffffe ;  /* 0x0ffffffe05087836 */ /* 0x010fe20000000000 */
[----:B------:R-:W-:Y:S01]  /*0980*/  LOP3.LUT R5, R129, 0x3f, RZ, 0xc0, !PT ;  /* 0x0000003f81057812 */ /* 0x000fe200078ec0ff */
[----:B------:R-:W-:Y:S01]  /*0990*/  IMAD.MOV.U32 R11, RZ, RZ, R2 ;  /* 0x000000ffff0b7224 */ /* 0x000fe200078e0002 */
[----:B------:R-:W-:-:S03]  /*09a0*/  SHF.R.U32.HI R2, RZ, 0x5, R129 ;  /* 0x00000005ff027819 */ /* 0x000fc60000011681 */
[----:B------:R-:W-:Y:S01]  /*09b0*/  @!P2 IMAD.MOV R11, RZ, RZ, -R11 ;  /* 0x000000ffff0ba224 */ /* 0x000fe200078e0a0b */
[----:B------:R-:W-:Y:S02]  /*09c0*/  @!P1 LOP3.LUT R11, RZ, R9, RZ, 0x33, !PT ;  /* 0x00000009ff0b9212 */ /* 0x000fe400078e33ff */
[----:B------:R-:W-:Y:S02]  /*09d0*/  R2UR UR12, R2 ;  /* 0x00000000020c72ca */ /* 0x000fe400000e0000 */
[----:B------:R-:W-:Y:S01]  /*09e0*/  LOP3.LUT R2, R129, 0xc0, RZ, 0xc0, !PT ;  /* 0x000000c081027812 */ /* 0x000fe200078ec0ff */
[----:B------:R-:W-:Y:S02]  /*09f0*/  IMAD.MOV R0, RZ, RZ, -R11 ;  /* 0x000000ffff007224 */ /* 0x000fe400078e0a0b */
[----:B--2---:R-:W-:Y:S01]  /*0a00*/  IMAD.MOV R7, RZ, RZ, -R3 ;  /* 0x000000ffff077224 */ /* 0x004fe200078e0a03 */
[----:B------:R-:W-:Y:S01]  /*0a10*/  SHF.R.U32.HI R4, RZ, 0x4, R2 ;  /* 0x00000004ff047819 */ /* 0x000fe20000011602 */
[----:B------:R-:W-:-:S02]  /*0a20*/  IMAD R0, R9, R0, R14 ;  /* 0x0000000009007224 */ /* 0x000fc400078e020e */
[----:B------:R2:W4:Y:S01]  /*0a30*/  F2I.FTZ.U32.TRUNC.NTZ R9, R8 ;  /* 0x0000000800097305 */ /* 0x000522000021f000 */
[----:B------:R-:W-:Y:S02]  /*0a40*/  IMAD R7, R7, R12, RZ ;  /* 0x0000000c07077224 */ /* 0x000fe400078e02ff */
[----:B------:R-:W-:Y:S01]  /*0a50*/  IMAD.IADD R0, R10, 0x1, R0 ;  /* 0x000000010a007824 */ /* 0x000fe200078e0200 */
[----:B------:R-:W-:Y:S01]  /*0a60*/  USHF.L.U32 UR5, UR12, 0x4, URZ ;  /* 0x000000040c057899 */ /* 0x000fe200080006ff */
[----:B------:R-:W-:Y:S02]  /*0a70*/  IMAD.MOV.U32 R2, RZ, RZ, RZ ;  /* 0x000000ffff027224 */ /* 0x000fe400078e00ff */
[----:B------:R-:W-:Y:S02]  /*0a80*/  IMAD R17, R0, 0x40, R5 ;  /* 0x0000004000117824 */ /* 0x000fe400078e0205 */
[----:B------:R-:W-:Y:S02]  /*0a90*/  IMAD.SHL.U32 R0, R129, 0x4, RZ ;  /* 0x0000000481007824 */ /* 0x000fe400078e00ff */
[----:B------:R-:W-:Y:S01]  /*0aa0*/  IMAD.HI.U32 R2, R3, R7, R2 ;  /* 0x0000000703027227 */ /* 0x000fe200078e0002 */
[----:B------:R-:W-:Y:S01]  /*0ab0*/  IABS R13, R17 ;  /* 0x00000011000d7213 */ /* 0x000fe20000000000 */
[----:B------:R5:W-:Y:S01]  /*0ac0*/  STL [R1+0x80], R17 ;  /* 0x0000801101007387 */ /* 0x000be20000100800 */
[----:B--2---:R-:W-:Y:S01]  /*0ad0*/  LOP3.LUT R8, R0, 0x7c, RZ, 0xc0, !PT ;  /* 0x0000007c00087812 */ /* 0x004fe200078ec0ff */
[----:B------:R-:W-:Y:S01]  /*0ae0*/  IMAD R4, R5, 0x80, R4 ;  /* 0x0000008005047824 */ /* 0x000fe200078e0204 */
[----:B------:R-:W-:Y:S01]  /*0af0*/  LOP3.LUT R5, R129, 0x60, RZ, 0xc0, !PT ;  /* 0x0000006081057812 */ /* 0x000fe200078ec0ff */
[----:B----4-:R-:W-:Y:S01]  /*0b00*/  IMAD.MOV R15, RZ, RZ, -R9 ;  /* 0x000000ffff0f7224 */ /* 0x010fe200078e0a09 */
[----:B------:R-:W-:Y:S01]  /*0b10*/  SHF.R.U32.HI R7, RZ, 0x7, R129 ;  /* 0x00000007ff077819 */ /* 0x000fe20000011681 */
[----:B------:R-:W-:Y:S01]  /*0b20*/  IMAD.HI.U32 R2, R2, R13, RZ ;  /* 0x0000000d02027227 */ /* 0x000fe200078e00ff */
[----:B------:R-:W-:-:S02]  /*0b30*/  ISETP.GE.AND P4, PT, R17, RZ, PT ;  /* 0x000000ff1100720c */ /* 0x000fc40003f86270 */
[----:B------:R-:W-:Y:S01]  /*0b40*/  SGXT.U32 R7, R7, 0x1 ;  /* 0x000000010707781a */ /* 0x000fe20000000000 */
[----:B------:R-:W-:Y:S02]  /*0b50*/  IMAD.SHL.U32 R0, R11, 0x80, RZ ;  /* 0x000000800b007824 */ /* 0x000fe400078e00ff */
[----:B------:R-:W-:Y:S02]  /*0b60*/  IMAD R11, R5, 0x200, R8 ;  /* 0x00000200050b7824 */ /* 0x000fe400078e0208 */
[----:B------:R-:W-:Y:S01]  /*0b70*/  IMAD R5, R15, R6, RZ ;  /* 0x000000060f057224 */ /* 0x000fe200078e02ff */
[----:B------:R-:W-:Y:S01]  /*0b80*/  LOP3.LUT R7, R0, R7, RZ, 0xfc, !PT ;  /* 0x0000000700077212 */ /* 0x000fe200078efcff */
[----:B------:R-:W-:Y:S02]  /*0b90*/  IMAD.MOV.U32 R8, RZ, RZ, RZ ;  /* 0x000000ffff087224 */ /* 0x000fe400078e00ff */
[----:B------:R-:W-:Y:S01]  /*0ba0*/  IMAD.MOV R2, RZ, RZ, -R2 ;  /* 0x000000ffff027224 */ /* 0x000fe200078e0a02 */
[----:B------:R-:W-:Y:S01]  /*0bb0*/  LOP3.LUT R16, R7, 0x7e, RZ, 0xfc, !PT ;  /* 0x0000007e07107812 */ /* 0x000fe200078efcff */
[----:B------:R-:W-:Y:S01]  /*0bc0*/  IMAD.HI.U32 R8, R9, R5, R8 ;  /* 0x0000000509087227 */ /* 0x000fe200078e0008 */
[----:B------:R-:W-:-:S02]  /*0bd0*/  LOP3.LUT R14, R7, 0x4, RZ, 0xfc, !PT ;  /* 0x00000004070e7812 */ /* 0x000fc400078efcff */
[----:B------:R-:W-:Y:S01]  /*0be0*/  IABS R15, R16 ;  /* 0x00000010000f7213 */ /* 0x000fe20000000000 */
[----:B------:R-:W-:Y:S01]  /*0bf0*/  IMAD R5, R12, R2, R13 ;  /* 0x000000020c057224 */ /* 0x000fe200078e020d */
[----:B------:R-:W-:Y:S01]  /*0c00*/  SHF.R.U32.HI R2, RZ, 0x6, R129 ;  /* 0x00000006ff027819 */ /* 0x000fe20000011681 */
[----:B------:R-:W-:Y:S01]  /*0c10*/  IMAD.SHL.U32 R3, R129, 0x10, RZ ;  /* 0x0000001081037824 */ /* 0x000fe200078e00ff */
[----:B------:R-:W-:Y:S01]  /*0c20*/  IABS R13, R7 ;  /* 0x00000007000d7213 */ /* 0x000fe20000000000 */
[----:B------:R-:W-:Y:S01]  /*0c30*/  IMAD.HI.U32 R10, R8, R15, RZ ;  /* 0x0000000f080a7227 */ /* 0x000fe200078e00ff */
[----:B------:R-:W-:Y:S02]  /*0c40*/  ISETP.GT.U32.AND P0, PT, R12, R5, PT ;  /* 0x000000050c00720c */ /* 0x000fe40003f04070 */
[----:B------:R-:W-:Y:S01]  /*0c50*/  LOP3.LUT R3, R3, 0x70, RZ, 0xc0, !PT ;  /* 0x0000007003037812 */ /* 0x000fe200078ec0ff */
[----:B------:R-:W-:Y:S01]  /*0c60*/  IMAD.HI.U32 R9, R8, R13, RZ ;  /* 0x0000000d08097227 */ /* 0x000fe200078e00ff */
[----:B------:R-:W-:-:S02]  /*0c70*/  SGXT.U32 R2, R2, 0x2 ;  /* 0x000000020202781a */ /* 0x000fc40000000000 */
[----:B-----5:R-:W-:Y:S01]  /*0c80*/  LOP3.LUT R17, R7, 0xa, RZ, 0xfc, !PT ;  /* 0x0000000a07117812 */ /* 0x020fe200078efcff */
[----:B------:R-:W-:Y:S01]  /*0c90*/  IMAD.IADD R3, R3, 0x1, R4 ;  /* 0x0000000103037824 */ /* 0x000fe200078e0204 */
[----:B------:R-:W-:Y:S01]  /*0ca0*/  SHF.R.S32.HI R4, RZ, 0x7, R129 ;  /* 0x00000007ff047819 */ /* 0x000fe20000011481 */
[----:B------:R-:W-:Y:S01]  /*0cb0*/  IMAD.MOV R9, RZ, RZ, -R9 ;  /* 0x000000ffff097224 */ /* 0x000fe200078e0a09 */
[----:B------:R-:W-:Y:S01]  /*0cc0*/  ISETP.GE.AND P1, PT, R2, UR14, PT ;  /* 0x0000000e02007c0c */ /* 0x000fe2000bf26270 */
[----:B------:R-:W-:Y:S01]  /*0cd0*/  IMAD.MOV R10, RZ, RZ, -R10 ;  /* 0x000000ffff0a7224 */ /* 0x000fe200078e0a0a */
[----:B------:R-:W-:Y:S01]  /*0ce0*/  SGXT R4, R4, 0x1 ;  /* 0x000000010404781a */ /* 0x000fe20000000200 */
[----:B------:R-:W-:Y:S01]  /*0cf0*/  @!P0 IMAD.IADD R5, R5, 0x1, -R12 ;  /* 0x0000000105058824 */ /* 0x000fe200078e0a0c */
[----:B------:R-:W-:Y:S01]  /*0d00*/  LOP3.LUT R18, R2, 0x20, RZ, 0xfc, !PT ;  /* 0x0000002002127812 */ /* 0x000fe200078efcff */
[----:B------:R-:W-:Y:S01]  /*0d10*/  IMAD R252, R6, R10, R15 ;  /* 0x0000000a06fc7224 */ /* 0x000fe200078e020f */
[----:B------:R-:W-:Y:S01]  /*0d20*/  LOP3.LUT R4, R11, 0x90, R4, 0x78, !PT ;  /* 0x000000900b047812 */ /* 0x000fe200078e7804 */
[----:B------:R-:W-:Y:S01]  /*0d30*/  IMAD R92, R2, UR20, RZ ;  /* 0x00000014025c7c24 */ /* 0x000fe2000f8e02ff */
[----:B------:R-:W-:-:S02]  /*0d40*/  SEL R11, R24, RZ, !P1 ;  /* 0x000000ff180b7207 */ /* 0x000fc40004800000 */
[----:B------:R-:W-:Y:S01]  /*0d50*/  ISETP.GE.AND P1, PT, R18, UR14, PT ;  /* 0x0000000e12007c0c */ /* 0x000fe2000bf26270 */
[----:B------:R-:W-:Y:S01]  /*0d60*/  IMAD R18, R6, R9, R13 ;  /* 0x0000000906127224 */ /* 0x000fe200078e020d */
[----:B------:R-:W-:Y:S02]  /*0d70*/  ISETP.GT.U32.AND P5, PT, R12, R5, PT ;  /* 0x000000050c00720c */ /* 0x000fe40003fa4070 */
[----:B------:R-:W-:Y:S02]  /*0d80*/  LOP3.LUT R10, R7, 0x2, RZ, 0xfc, !PT ;  /* 0x00000002070a7812 */ /* 0x000fe400078efcff */
[----:B------:R-:W-:Y:S02]  /*0d90*/  ISETP.GT.U32.AND P6, PT, R6, R18, PT ;  /* 0x000000120600720c */ /* 0x000fe40003fc4070 */
[----:B------:R-:W-:Y:S02]  /*0da0*/  ISETP.NE.U32.AND P0, PT, R11, RZ, PT ;  /* 0x000000ff0b00720c */ /* 0x000fe40003f05070 */
[----:B------:R-:W-:-:S02]  /*0db0*/  SEL R9, R24, RZ, !P1 ;  /* 0x000000ff18097207 */ /* 0x000fc40004800000 */
[----:B------:R-:W-:Y:S02]  /*0dc0*/  IABS R11, R10 ;  /* 0x0000000a000b7213 */ /* 0x000fe40000000000 */
[----:B------:R-:W-:Y:S01]  /*0dd0*/  ISETP.NE.U32.AND P1, PT, R9, RZ, PT ;  /* 0x000000ff0900720c */ /* 0x000fe20003f25070 */
[----:B------:R-:W-:Y:S01]  /*0de0*/  @!P5 IMAD.IADD R5, R5, 0x1, -R12 ;  /* 0x000000010505d824 */ /* 0x000fe200078e0a0c */
[----:B------:R-:W-:Y:S01]  /*0df0*/  ISETP.NE.AND P5, PT, R20, RZ, PT ;  /* 0x000000ff1400720c */ /* 0x000fe20003fa5270 */
[----:B------:R-:W-:Y:S01]  /*0e00*/  IMAD.HI.U32 R9, R8, R11, RZ ;  /* 0x0000000b08097227 */ /* 0x000fe200078e00ff */
[----:B------:R-:W-:Y:S02]  /*0e10*/  IABS R13, R14 ;  /* 0x0000000e000d7213 */ /* 0x000fe40000000000 */
[----:B------:R-:W-:Y:S01]  /*0e20*/  ISETP.GT.U32.AND P2, PT, R6, R252, PT ;  /* 0x000000fc0600720c */ /* 0x000fe20003f44070 */
[----:B------:R-:W-:Y:S01]  /*0e30*/  @!P6 IMAD.IADD R18, R18, 0x1, -R6 ;  /* 0x000000011212e824 */ /* 0x000fe200078e0a06 */
[----:B------:R-:W-:Y:S01]  /*0e40*/  ISETP.GE.AND P3, PT, R10, RZ, PT ;  /* 0x000000ff0a00720c */ /* 0x000fe20003f66270 */
[----:B------:R-:W-:Y:S01]  /*0e50*/  IMAD.MOV R9, RZ, RZ, -R9 ;  /* 0x000000ffff097224 */ /* 0x000fe200078e0a09 */
[----:B------:R-:W-:Y:S01]  /*0e60*/  LOP3.LUT R12, R7, 0x6, RZ, 0xfc, !PT ;  /* 0x00000006070c7812 */ /* 0x000fe200078efcff */
[----:B------:R-:W-:Y:S01]  /*0e70*/  IMAD.HI.U32 R10, R8, R13, RZ ;  /* 0x0000000d080a7227 */ /* 0x000fe200078e00ff */
[----:B------:R-:W-:-:S02]  /*0e80*/  ISETP.GT.U32.AND P6, PT, R6, R18, PT ;  /* 0x000000120600720c */ /* 0x000fc40003fc4070 */
[----:B------:R-:W-:Y:S01]  /*0e90*/  IABS R119, R12 ;  /* 0x0000000c00777213 */ /* 0x000fe20000000000 */
[C---:B------:R-:W-:Y:S01]  /*0ea0*/  IMAD R36, R6.reuse, R9, R11 ;  /* 0x0000000906247224 */ /* 0x040fe200078e020b */
[----:B------:R-:W-:Y:S01]  /*0eb0*/  IABS R37, R17 ;  /* 0x0000001100257213 */ /* 0x000fe20000000000 */
[----:B------:R-:W-:Y:S01]  /*0ec0*/  @!P4 IMAD.MOV R5, RZ, RZ, -R5 ;  /* 0x000000ffff05c224 */ /* 0x000fe200078e0a05 */
[----:B------:R-:W-:Y:S01]  /*0ed0*/  @!P5 LOP3.LUT R5, RZ, R20, RZ, 0x33, !PT ;  /* 0x00000014ff05d212 */ /* 0x000fe200078e33ff */
[----:B------:R-:W-:Y:S01]  /*0ee0*/  IMAD.MOV R10, RZ, RZ, -R10 ;  /* 0x000000ffff0a7224 */ /* 0x000fe200078e0a0a */
[----:B------:R-:W-:Y:S01]  /*0ef0*/  ISETP.GT.U32.AND P5, PT, R6, R36, PT ;  /* 0x000000240600720c */ /* 0x000fe20003fa4070 */
[--C-:B------:R-:W-:Y:S01]  /*0f00*/  @!P2 IMAD.IADD R252, R252, 0x1, -R6.reuse ;  /* 0x00000001fcfca824 */ /* 0x100fe200078e0a06 */
[----:B------:R-:W-:Y:S01]  /*0f10*/  ISETP.GE.AND P4, PT, R16, RZ, PT ;  /* 0x000000ff1000720c */ /* 0x000fe20003f86270 */
[----:B------:R-:W-:Y:S01]  /*0f20*/  IMAD R124, R6, R10, R13 ;  /* 0x0000000a067c7224 */ /* 0x000fe200078e020d */
[----:B------:R-:W-:Y:S01]  /*0f30*/  LOP3.LUT R16, R7, 0x8, RZ, 0xfc, !PT ;  /* 0x0000000807107812 */ /* 0x000fe200078efcff */
[----:B------:R-:W-:Y:S01]  /*0f40*/  @!P6 IMAD.IADD R18, R18, 0x1, -R6 ;  /* 0x000000011212e824 */ /* 0x000fe200078e0a06 */
[----:B------:R-:W-:Y:S01]  /*0f50*/  ISETP.GT.U32.AND P2, PT, R6, R252, PT ;  /* 0x000000fc0600720c */ /* 0x000fe20003f44070 */
[----:B------:R-:W-:Y:S01]  /*0f60*/  IMAD.HI.U32 R9, R8, R119, RZ ;  /* 0x0000007708097227 */ /* 0x000fe200078e00ff */
[----:B------:R-:W-:-:S02]  /*0f70*/  ISETP.GT.U32.AND P6, PT, R6, R124, PT ;  /* 0x0000007c0600720c */ /* 0x000fc40003fc4070 */
[----:B------:R-:W-:Y:S01]  /*0f80*/  IABS R19, R16 ;  /* 0x0000001000137213 */ /* 0x000fe20000000000 */
[----:B------:R-:W-:Y:S01]  /*0f90*/  IMAD.MOV R9, RZ, RZ, -R9 ;  /* 0x000000ffff097224 */ /* 0x000fe200078e0a09 */
[C---:B------:R-:W-:Y:S01]  /*0fa0*/  LOP3.LUT R20, R7.reuse, 0x10, RZ, 0xfc, !PT ;  /* 0x0000001007147812 */ /* 0x040fe200078efcff */
[--C-:B------:R-:W-:Y:S01]  /*0fb0*/  @!P5 IMAD.IADD R36, R36, 0x1, -R6.reuse ;  /* 0x000000012424d824 */ /* 0x100fe200078e0a06 */
[C---:B------:R-:W-:Y:S01]  /*0fc0*/  LOP3.LUT R22, R7.reuse, 0x12, RZ, 0xfc, !PT ;  /* 0x0000001207167812 */ /* 0x040fe200078efcff */
[----:B------:R-:W-:Y:S01]  /*0fd0*/  IMAD R119, R6, R9, R119 ;  /* 0x0000000906777224 */ /* 0x000fe200078e0277 */
[----:B------:R-:W-:Y:S01]  /*0fe0*/  IABS R25, R20 ;  /* 0x0000001400197213 */ /* 0x000fe20000000000 */
[----:B------:R-:W-:Y:S01]  /*0ff0*/  IMAD.HI.U32 R10, R8, R19, RZ ;  /* 0x00000013080a7227 */ /* 0x000fe200078e00ff */
[----:B------:R-:W-:Y:S02]  /*1000*/  ISETP.GT.U32.AND P5, PT, R6, R36, PT ;  /* 0x000000240600720c */ /* 0x000fe40003fa4070 */
[----:B------:R-:W-:Y:S01]  /*1010*/  IABS R15, R22 ;  /* 0x00000016000f7213 */ /* 0x000fe20000000000 */
[--C-:B------:R-:W-:Y:S01]  /*1020*/  @!P6 IMAD.IADD R124, R124, 0x1, -R6.reuse ;  /* 0x000000017c7ce824 */ /* 0x100fe200078e0a06 */
[C---:B------:R-:W-:Y:S01]  /*1030*/  LOP3.LUT R26, R7.reuse, 0x54, RZ, 0xfc, !PT ;  /* 0x00000054071a7812 */ /* 0x040fe200078efcff */
[----:B------:R-:W-:Y:S01]  /*1040*/  @!P2 IMAD.IADD R252, R252, 0x1, -R6 ;  /* 0x00000001fcfca824 */ /* 0x000fe200078e0a06 */
[----:B------:R-:W-:Y:S01]  /*1050*/  ISETP.GE.AND P2, PT, R7, RZ, PT ;  /* 0x000000ff0700720c */ /* 0x000fe20003f46270 */
[----:B------:R-:W-:Y:S01]  /*1060*/  IMAD.MOV R10, RZ, RZ, -R10 ;  /* 0x000000ffff0a7224 */ /* 0x000fe200078e0a0a */
[----:B------:R-:W-:Y:S01]  /*1070*/  ISETP.GT.U32.AND P6, PT, R6, R124, PT ;  /* 0x0000007c0600720c */ /* 0x000fe20003fc4070 */
[----:B------:R-:W-:Y:S01]  /*1080*/  IMAD.HI.U32 R11, R8, R37, RZ ;  /* 0x00000025080b7227 */ /* 0x000fe200078e00ff */
[----:B------:R-:W-:-:S02]  /*1090*/  IABS R249, R26 ;  /* 0x0000001a00f97213 */ /* 0x000fc40000000000 */
[C---:B------:R-:W-:Y:S01]  /*10a0*/  LOP3.LUT R27, R7.reuse, 0x56, RZ, 0xfc, !PT ;  /* 0x00000056071b7812 */ /* 0x040fe200078efcff */
[----:B------:R-:W-:Y:S01]  /*10b0*/  @!P5 IMAD.IADD R36, R36, 0x1, -R6 ;  /* 0x000000012424d824 */ /* 0x000fe200078e0a06 */
[C---:B------:R-:W-:Y:S01]  /*10c0*/  ISETP.GT.U32.AND P5, PT, R6.reuse, R119, PT ;  /* 0x000000770600720c */ /* 0x040fe20003fa4070 */
[----:B------:R-:W-:Y:S01]  /*10d0*/  IMAD R19, R6, R10, R19 ;  /* 0x0000000a06137224 */ /* 0x000fe200078e0213 */
[C---:B------:R-:W-:Y:S01]  /*10e0*/  LOP3.LUT R28, R7.reuse, 0x5e, RZ, 0xfc, !PT ;  /* 0x0000005e071c7812 */ /* 0x040fe200078efcff */
[----:B------:R-:W-:Y:S01]  /*10f0*/  IMAD.MOV R11, RZ, RZ, -R11 ;  /* 0x000000ffff0b7224 */ /* 0x000fe200078e0a0b */
[C---:B------:R-:W-:Y:S01]  /*1100*/  LOP3.LUT R30, R7.reuse, 0x60, RZ, 0xfc, !PT ;  /* 0x00000060071e7812 */ /* 0x040fe200078efcff */
[----:B------:R-:W-:Y:S01]  /*1110*/  @!P2 IMAD.MOV R18, RZ, RZ, -R18 ;  /* 0x000000ffff12a224 */ /* 0x000fe200078e0a12 */
[----:B------:R-:W-:Y:S01]  /*1120*/  ISETP.GE.AND P2, PT, R12, RZ, PT ;  /* 0x000000ff0c00720c */ /* 0x000fe20003f46270 */
[----:B------:R-:W-:Y:S01]  /*1130*/  @!P6 IMAD.IADD R124, R124, 0x1, -R6 ;  /* 0x000000017c7ce824 */ /* 0x000fe200078e0a06 */
[C---:B------:R-:W-:Y:S01]  /*1140*/  ISETP.GT.U32.AND P6, PT, R6.reuse, R19, PT ;  /* 0x000000130600720c */ /* 0x040fe20003fc4070 */
[C---:B------:R-:W-:Y:S01]  /*1150*/  IMAD R37, R6.reuse, R11, R37 ;  /* 0x0000000b06257224 */ /* 0x040fe200078e0225 */
[----:B------:R-:W-:Y:S01]  /*1160*/  LOP3.LUT R12, R7, 0xc, RZ, 0xfc, !PT ;  /* 0x0000000c070c7812 */ /* 0x000fe200078efcff */
[----:B------:R-:W-:Y:S01]  /*1170*/  @!P3 IMAD.MOV R36, RZ, RZ, -R36 ;  /* 0x000000ffff24b224 */ /* 0x000fe200078e0a24 */
[----:B------:R-:W-:Y:S01]  /*1180*/  IABS R23, R28 ;  /* 0x0000001c00177213 */ /* 0x000fe20000000000 */
[----:B------:R-:W-:Y:S01]  /*1190*/  @!P5 IMAD.IADD R119, R119, 0x1, -R6 ;  /* 0x000000017777d824 */ /* 0x000fe200078e0a06 */
[----:B------:R-:W-:Y:S01]  /*11a0*/  IABS R121, R12 ;  /* 0x0000000c00797213 */ /* 0x000fe20000000000 */
[----:B------:R-:W-:Y:S01]  /*11b0*/  @!P4 IMAD.MOV R252, RZ, RZ, -R252 ;  /* 0x000000fffffcc224 */ /* 0x000fe200078e0afc */
[----:B------:R-:W-:Y:S01]  /*11c0*/  ISETP.GT.U32.AND P5, PT, R6, R37, PT ;  /* 0x000000250600720c */ /* 0x000fe20003fa4070 */
[----:B------:R-:W-:Y:S01]  /*11d0*/  IMAD.HI.U32 R10, R8, R25, RZ ;  /* 0x00000019080a7227 */ /* 0x000fe200078e00ff */
[----:B------:R-:W-:-:S02]  /*11e0*/  ISETP.GT.U32.AND P3, PT, R6, R119, PT ;  /* 0x000000770600720c */ /* 0x000fc40003f64070 */
[----:B------:R-:W-:Y:S01]  /*11f0*/  ISETP.GE.AND P4, PT, R14, RZ, PT ;  /* 0x000000ff0e00720c */ /* 0x000fe20003f86270 */
[----:B------:R-:W-:Y:S01]  /*1200*/  IMAD.HI.U32 R9, R8, R121, RZ ;  /* 0x0000007908097227 */ /* 0x000fe200078e00ff */
[----:B------:R-:W-:Y:S02]  /*1210*/  LOP3.LUT R14, R7, 0xe, RZ, 0xfc, !PT ;  /* 0x0000000e070e7812 */ /* 0x000fe400078efcff */
[----:B------:R-:W-:Y:S01]  /*1220*/  IABS R31, R30 ;  /* 0x0000001e001f7213 */ /* 0x000fe20000000000 */
[--C-:B------:R-:W-:Y:S01]  /*1230*/  @!P6 IMAD.IADD R19, R19, 0x1, -R6.reuse ;  /* 0x000000011313e824 */ /* 0x100fe200078e0a06 */
[----:B------:R-:W-:Y:S01]  /*1240*/  IABS R13, R14 ;  /* 0x0000000e000d7213 */ /* 0x000fe20000000000 */
[----:B------:R-:W-:Y:S01]  /*1250*/  IMAD.MOV R9, RZ, RZ, -R9 ;  /* 0x000000ffff097224 */ /* 0x000fe200078e0a09 */
[----:B------:R-:W-:Y:S01]  /*1260*/  LOP3.LUT R32, R2, 0x40, RZ, 0xfc, !PT ;  /* 0x0000004002207812 */ /* 0x000fe200078efcff */
[----:B------:R-:W-:Y:S01]  /*1270*/  @!P5 IMAD.IADD R37, R37, 0x1, -R6 ;  /* 0x000000012525d824 */ /* 0x000fe200078e0a06 */
[C---:B------:R-:W-:Y:S01]  /*1280*/  ISETP.GT.U32.AND P6, PT, R6.reuse, R19, PT ;  /* 0x000000130600720c */ /* 0x040fe20003fc4070 */
[----:B------:R-:W-:-:S02]  /*1290*/  IMAD R121, R6, R9, R121 ;  /* 0x0000000906797224 */ /* 0x000fc400078e0279 */
[----:B------:R-:W-:Y:S01]  /*12a0*/  @!P3 IMAD.IADD R119, R119, 0x1, -R6 ;  /* 0x000000017777b824 */ /* 0x000fe200078e0a06 */
[----:B------:R-:W-:Y:S01]  /*12b0*/  ISETP.GT.U32.AND P5, PT, R6, R37, PT ;  /* 0x000000250600720c */ /* 0x000fe20003fa4070 */
[----:B------:R-:W-:Y:S01]  /*12c0*/  IMAD.HI.U32 R9, R8, R13, RZ ;  /* 0x0000000d08097227 */ /* 0x000fe200078e00ff */
[----:B------:R-:W-:-:S03]  /*12d0*/  ISETP.GT.U32.AND P3, PT, R6, R121, PT ;  /* 0x000000790600720c */ /* 0x000fc60003f64070 */
[----:B------:R-:W-:Y:S02]  /*12e0*/  IMAD.MOV R9, RZ, RZ, -R9 ;  /* 0x000000ffff097224 */ /* 0x000fe400078e0a09 */
[----:B------:R-:W-:Y:S02]  /*12f0*/  IMAD.MOV R10, RZ, RZ, -R10 ;  /* 0x000000ffff0a7224 */ /* 0x000fe400078e0a0a */
[----:B------:R-:W-:Y:S01]  /*1300*/  @!P6 IMAD.IADD R19, R19, 0x1, -R6 ;  /* 0x000000011313e824 */ /* 0x000fe200078e0a06 */
[----:B------:R-:W-:Y:S01]  /*1310*/  ISETP.GE.AND P6, PT, R17, RZ, PT ;  /* 0x000000ff1100720c */ /* 0x000fe20003fc6270 */
[----:B------:R-:W-:Y:S01]  /*1320*/  IMAD R118, R6, R9, R13 ;  /* 0x0000000906767224 */ /* 0x000fe200078e020d */
[----:B------:R-:W-:Y:S01]  /*1330*/  LOP3.LUT R17, R7, 0x1a, RZ, 0xfc, !PT ;  /* 0x0000001a07117812 */ /* 0x000fe200078efcff */
[----:B------:R-:W-:-:S03]  /*1340*/  IMAD.HI.U32 R11, R8, R15, RZ ;  /* 0x0000000f080b7227 */ /* 0x000fc600078e00ff */
[----:B------:R-:W-:Y:S01]  /*1350*/  IABS R113, R17 ;  /* 0x0000001100717213 */ /* 0x000fe20000000000 */
[----:B------:R-:W-:Y:S01]  /*1360*/  @!P4 IMAD.MOV R124, RZ, RZ, -R124 ;  /* 0x000000ffff7cc224 */ /* 0x000fe200078e0a7c */
[----:B------:R-:W-:Y:S01]  /*1370*/  ISETP.GE.AND P4, PT, R16, RZ, PT ;  /* 0x000000ff1000720c */ /* 0x000fe20003f86270 */
[C---:B------:R-:W-:Y:S01]  /*1380*/  IMAD R25, R6.reuse, R10, R25 ;  /* 0x0000000a06197224 */ /* 0x040fe200078e0219 */
[----:B------:R-:W-:Y:S01]  /*1390*/  LOP3.LUT R16, R7, 0x14, RZ, 0xfc, !PT ;  /* 0x0000001407107812 */ /* 0x000fe200078efcff */
[--C-:B------:R-:W-:Y:S01]  /*13a0*/  @!P3 IMAD.IADD R121, R121, 0x1, -R6.reuse ;  /* 0x000000017979b824 */ /* 0x100fe200078e0a06 */
[C---:B------:R-:W-:Y:S01]  /*13b0*/  ISETP.GT.U32.AND P3, PT, R6.reuse, R118, PT ;  /* 0x000000760600720c */ /* 0x040fe20003f64070 */
[----:B------:R-:W-:Y:S01]  /*13c0*/  IMAD.MOV R11, RZ, RZ, -R11 ;  /* 0x000000ffff0b7224 */ /* 0x000fe200078e0a0b */
[----:B------:R-:W-:Y:S01]  /*13d0*/  IABS R117, R16 ;  /* 0x0000001000757213 */ /* 0x000fe20000000000 */
[----:B------:R-:W-:Y:S01]  /*13e0*/  @!P5 IMAD.IADD R37, R37, 0x1, -R6 ;  /* 0x000000012525d824 */ /* 0x000fe200078e0a06 */
[C---:B------:R-:W-:Y:S01]  /*13f0*/  ISETP.GT.U32.AND P5, PT, R6.reuse, R25, PT ;  /* 0x000000190600720c */ /* 0x040fe20003fa4070 */
[----:B------:R-:W-:-:S02]  /*1400*/  IMAD R120, R6, R11, R15 ;  /* 0x0000000b06787224 */ /* 0x000fc400078e020f */
[----:B------:R-:W-:Y:S01]  /*1410*/  @!P2 IMAD.MOV R119, RZ, RZ, -R119 ;  /* 0x000000ffff77a224 */ /* 0x000fe200078e0a77 */
[C---:B------:R-:W-:Y:S01]  /*1420*/  ISETP.GT.U32.AND P2, PT, R6.reuse, R121, PT ;  /* 0x000000790600720c */ /* 0x040fe20003f44070 */
[----:B------:R-:W-:Y:S01]  /*1430*/  @!P6 IMAD.MOV R37, RZ, RZ, -R37 ;  /* 0x000000ffff25e224 */ /* 0x000fe200078e0a25 */
[----:B------:R-:W-:Y:S01]  /*1440*/  ISETP.GT.U32.AND P6, PT, R6, R120, PT ;  /* 0x000000780600720c */ /* 0x000fe20003fc4070 */
[----:B------:R-:W-:Y:S01]  /*1450*/  @!P4 IMAD.MOV R19, RZ, RZ, -R19 ;  /* 0x000000ffff13c224 */ /* 0x000fe200078e0a13 */
[----:B------:R-:W-:Y:S01]  /*1460*/  ISETP.GE.AND P4, PT, R12, RZ, PT ;  /* 0x000000ff0c00720c */ /* 0x000fe20003f86270 */
[--C-:B------:R-:W-:Y:S01]  /*1470*/  @!P3 IMAD.IADD R118, R118, 0x1, -R6.reuse ;  /* 0x000000017676b824 */ /* 0x100fe200078e0a06 */
[----:B------:R-:W-:Y:S01]  /*1480*/  LOP3.LUT R12, R7, 0x16, RZ, 0xfc, !PT ;  /* 0x00000016070c7812 */ /* 0x000fe200078efcff */
[----:B------:R-:W-:Y:S01]  /*1490*/  IMAD.HI.U32 R9, R8, R117, RZ ;  /* 0x0000007508097227 */ /* 0x000fe200078e00ff */
[----:B------:R-:W-:Y:S02]  /*14a0*/  ISETP.GE.AND P3, PT, R20, RZ, PT ;  /* 0x000000ff1400720c */ /* 0x000fe40003f66270 */
[----:B------:R-:W-:Y:S01]  /*14b0*/  IABS R11, R12 ;  /* 0x0000000c000b7213 */ /* 0x000fe20000000000 */
[--C-:B------:R-:W-:Y:S01]  /*14c0*/  @!P5 IMAD.IADD R25, R25, 0x1, -R6.reuse ;  /* 0x000000011919d824 */ /* 0x100fe200078e0a06 */
[----:B------:R-:W-:Y:S01]  /*14d0*/  ISETP.GT.U32.AND P5, PT, R6, R118, PT ;  /* 0x000000760600720c */ /* 0x000fe20003fa4070 */
[--C-:B------:R-:W-:Y:S01]  /*14e0*/  @!P2 IMAD.IADD R121, R121, 0x1, -R6.reuse ;  /* 0x000000017979a824 */ /* 0x100fe200078e0a06 */
[----:B------:R-:W-:Y:S01]  /*14f0*/  ISETP.GE.AND P2, PT, R14, RZ, PT ;  /* 0x000000ff0e00720c */ /* 0x000fe20003f46270 */
[----:B------:R-:W-:Y:S01]  /*1500*/  @!P6 IMAD.IADD R120, R120, 0x1, -R6 ;  /* 0x000000017878e824 */ /* 0x000fe200078e0a06 */
[C---:B------:R-:W-:Y:S01]  /*1510*/  LOP3.LUT R14, R7.reuse, 0x18, RZ, 0xfc, !PT ;  /* 0x00000018070e7812 */ /* 0x040fe200078efcff */
[----:B------:R-:W-:Y:S01]  /*1520*/  IMAD.MOV R9, RZ, RZ, -R9 ;  /* 0x000000ffff097224 */ /* 0x000fe200078e0a09 */
[C---:B------:R-:W-:Y:S01]  /*1530*/  ISETP.GT.U32.AND P6, PT, R6.reuse, R25, PT ;  /* 0x000000190600720c */ /* 0x040fe20003fc4070 */
[----:B------:R-:W-:Y:S01]  /*1540*/  @!P4 IMAD.MOV R121, RZ, RZ, -R121 ;  /* 0x000000ffff79c224 */ /* 0x000fe200078e0a79 */
[C---:B------:R-:W-:Y:S01]  /*1550*/  ISETP.GT.U32.AND P4, PT, R6.reuse, R120, PT ;  /* 0x000000780600720c */ /* 0x040fe20003f84070 */
[----:B------:R-:W-:Y:S01]  /*1560*/  IMAD R117, R6, R9, R117 ;  /* 0x0000000906757224 */ /* 0x000fe200078e0275 */
[----:B------:R-:W-:Y:S01]  /*1570*/  IABS R13, R14 ;  /* 0x0000000e000d7213 */ /* 0x000fe20000000000 */
[----:B------:R-:W-:Y:S01]  /*1580*/  IMAD.HI.U32 R9, R8, R11, RZ ;  /* 0x0000000b08097227 */ /* 0x000fe200078e00ff */
[----:B------:R-:W-:-:S03]  /*1590*/  LOP3.LUT R20, R7, 0x1c, RZ, 0xfc, !PT ;  /* 0x0000001c07147812 */ /* 0x000fc600078efcff */
[----:B------:R-:W-:Y:S01]  /*15a0*/  @!P5 IMAD.IADD R118, R118, 0x1, -R6 ;  /* 0x000000017676d824 */ /* 0x000fe200078e0a06 */
[----:B------:R-:W-:Y:S01]  /*15b0*/  ISETP.GT.U32.AND P5, PT, R6, R117, PT ;  /* 0x000000750600720c */ /* 0x000fe20003fa4070 */
[----:B------:R-:W-:Y:S01]  /*15c0*/  IMAD.HI.U32 R10, R8, R113, RZ ;  /* 0x00000071080a7227 */ /* 0x000fe200078e00ff */
[----:B------:R-:W-:-:S03]  /*15d0*/  IABS R15, R20 ;  /* 0x00000014000f7213 */ /* 0x000fc60000000000 */
[----:B------:R-:W-:Y:S01]  /*15e0*/  @!P4 IMAD.IADD R120, R120, 0x1, -R6 ;  /* 0x000000017878c824 */ /* 0x000fe200078e0a06 */
[----:B------:R-:W-:Y:S01]  /*15f0*/  ISETP.GE.AND P4, PT, R22, RZ, PT ;  /* 0x000000ff1600720c */ /* 0x000fe20003f86270 */
[----:B------:R-:W-:Y:S01]  /*1600*/  IMAD.MOV R9, RZ, RZ, -R9 ;  /* 0x000000ffff097224 */ /* 0x000fe200078e0a09 */
[----:B------:R-:W-:Y:S01]  /*1610*/  LOP3.LUT R22, R7, 0x52, RZ, 0xfc, !PT ;  /* 0x0000005207167812 */ /* 0x000fe200078efcff */
[----:B------:R-:W-:Y:S02]  /*1620*/  IMAD.MOV R10, RZ, RZ, -R10 ;  /* 0x000000ffff0a7224 */ /* 0x000fe400078e0a0a */
[----:B------:R-:W-:Y:S02]  /*1630*/  @!P2 IMAD.MOV R118, RZ, RZ, -R118 ;  /* 0x000000ffff76a224 */ /* 0x000fe400078e0a76 */
[----:B------:R-:W-:Y:S01]  /*1640*/  @!P5 IMAD.IADD R117, R117, 0x1, -R6 ;  /* 0x000000017575d824 */ /* 0x000fe200078e0a06 */
[----:B------:R-:W-:Y:S01]  /*1650*/  ISETP.GE.AND P5, PT, R16, RZ, PT ;  /* 0x000000ff1000720c */ /* 0x000fe20003fa6270 */
[C---:B------:R-:W-:Y:S01]  /*1660*/  IMAD R246, R6.reuse, R9, R11 ;  /* 0x0000000906f67224 */ /* 0x040fe200078e020b */
[----:B------:R-:W-:Y:S01]  /*1670*/  LOP3.LUT R16, R7, 0x26, RZ, 0xfc, !PT ;  /* 0x0000002607107812 */ /* 0x000fe200078efcff */
[C---:B------:R-:W-:Y:S01]  /*1680*/  IMAD R113, R6.reuse, R10, R113 ;  /* 0x0000000a06717224 */ /* 0x040fe200078e0271 */
[----:B------:R-:W-:Y:S01]  /*1690*/  ISETP.GT.U32.AND P2, PT, R6, R117, PT ;  /* 0x000000750600720c */ /* 0x000fe20003f44070 */
[----:B------:R-:W-:Y:S01]  /*16a0*/  IMAD.HI.U32 R9, R8, R13, RZ ;  /* 0x0000000d08097227 */ /* 0x000fe200078e00ff */
[----:B------:R-:W-:-:S03]  /*16b0*/  IABS R243, R16 ;  /* 0x0000001000f37213 */ /* 0x000fc60000000000 */
[----:B------:R-:W-:Y:S01]  /*16c0*/  @!P4 IMAD.MOV R120, RZ, RZ, -R120 ;  /* 0x000000ffff78c224 */ /* 0x000fe200078e0a78 */
[C---:B------:R-:W-:Y:S01]  /*16d0*/  ISETP.GT.U32.AND P4, PT, R6.reuse, R113, PT ;  /* 0x000000710600720c */ /* 0x040fe20003f84070 */
[----:B------:R-:W-:Y:S02]  /*16e0*/  IMAD.MOV R9, RZ, RZ, -R9 ;  /* 0x000000ffff097224 */ /* 0x000fe400078e0a09 */
[--C-:B------:R-:W-:Y:S01]  /*16f0*/  @!P6 IMAD.IADD R25, R25, 0x1, -R6.reuse ;  /* 0x000000011919e824 */ /* 0x100fe200078e0a06 */
[C---:B------:R-:W-:Y:S01]  /*1700*/  ISETP.GT.U32.AND P6, PT, R6.reuse, R246, PT ;  /* 0x000000f60600720c */ /* 0x040fe20003fc4070 */
[----:B------:R-:W-:Y:S01]  /*1710*/  IMAD R44, R6, R9, R13 ;  /* 0x00000009062c7224 */ /* 0x000fe200078e020d */
[----:B------:R-:W-:Y:S01]  /*1720*/  LOP3.LUT R13, R7, 0x1e, RZ, 0xfc, !PT ;  /* 0x0000001e070d7812 */ /* 0x000fe200078efcff */
[--C-:B------:R-:W-:Y:S01]  /*1730*/  @!P2 IMAD.IADD R117, R117, 0x1, -R6.reuse ;  /* 0x000000017575a824 */ /* 0x100fe200078e0a06 */
[----:B------:R-:W-:Y:S01]  /*1740*/  ISETP.GE.AND P2, PT, R12, RZ, PT ;  /* 0x000000ff0c00720c */ /* 0x000fe20003f46270 */
[----:B------:R-:W-:Y:S01]  /*1750*/  @!P3 IMAD.MOV R25, RZ, RZ, -R25 ;  /* 0x000000ffff19b224 */ /* 0x000fe200078e0a19 */
[----:B------:R-:W-:Y:S01]  /*1760*/  IABS R245, R13 ;  /* 0x0000000d00f57213 */ /* 0x000fe20000000000 */
[----:B------:R-:W-:Y:S01]  /*1770*/  @!P5 IMAD.MOV R117, RZ, RZ, -R117 ;  /* 0x000000ffff75d224 */ /* 0x000fe200078e0a75 */
[----:B------:R-:W-:Y:S01]  /*1780*/  LOP3.LUT R12, R7, 0x20, RZ, 0xfc, !PT ;  /* 0x00000020070c7812 */ /* 0x000fe200078efcff */
[----:B------:R-:W-:Y:S01]  /*1790*/  @!P4 IMAD.IADD R113, R113, 0x1, -R6 ;  /* 0x000000017171c824 */ /* 0x000fe200078e0a06 */
[----:B------:R-:W-:Y:S01]  /*17a0*/  ISETP.GT.U32.AND P3, PT, R6, R44, PT ;  /* 0x0000002c0600720c */ /* 0x000fe20003f64070 */
[----:B------:R-:W-:Y:S01]  /*17b0*/  IMAD.HI.U32 R9, R8, R245, RZ ;  /* 0x000000f508097227 */ /* 0x000fe200078e00ff */
[----:B------:R-:W-:-:S02]  /*17c0*/  IABS R45, R12 ;  /* 0x0000000c002d7213 */ /* 0x000fc40000000000 */
[----:B------:R-:W-:Y:S01]  /*17d0*/  ISETP.GT.U32.AND P5, PT, R6, R113, PT ;  /* 0x000000710600720c */ /* 0x000fe20003fa4070 */
[----:B------:R-:W-:Y:S02]  /*17e0*/  @!P6 IMAD.IADD R246, R246, 0x1, -R6 ;  /* 0x00000001f6f6e824 */ /* 0x000fe400078e0a06 */
[----:B------:R-:W-:Y:S02]  /*17f0*/  IMAD.MOV R10, RZ, RZ, -R9 ;  /* 0x000000ffff0a7224 */ /* 0x000fe400078e0a09 */
[----:B------:R-:W-:Y:S01]  /*1800*/  IMAD.HI.U32 R9, R8, R45, RZ ;  /* 0x0000002d08097227 */ /* 0x000fe200078e00ff */
[----:B------:R-:W-:-:S03]  /*1810*/  ISETP.GT.U32.AND P6, PT, R6, R246, PT ;  /* 0x000000f60600720c */ /* 0x000fc60003fc4070 */
[----:B------:R-:W-:Y:S02]  /*1820*/  IMAD.MOV R9, RZ, RZ, -R9 ;  /* 0x000000ffff097224 */ /* 0x000fe400078e0a09 */
[----:B------:R-:W-:-:S04]  /*1830*/  IMAD.HI.U32 R11, R8, R15, RZ ;  /* 0x0000000f080b7227 */ /* 0x000fc800078e00ff */
[--C-:B------:R-:W-:Y:S01]  /*1840*/  @!P3 IMAD.IADD R44, R44, 0x1, -R6.reuse ;  /* 0x000000012c2cb824 */ /* 0x100fe200078e0a06 */
[----:B------:R-:W-:Y:S01]  /*1850*/  ISETP.GE.AND P3, PT, R14, RZ, PT ;  /* 0x000000ff0e00720c */ /* 0x000fe20003f66270 */
[C---:B------:R-:W-:Y:S01]  /*1860*/  IMAD R45, R6.reuse, R9, R45 ;  /* 0x00000009062d7224 */ /* 0x040fe200078e022d */
[----:B------:R-:W-:Y:S01]  /*1870*/  LOP3.LUT R14, R7, 0x22, RZ, 0xfc, !PT ;  /* 0x00000022070e7812 */ /* 0x000fe200078efcff */
[----:B------:R-:W-:Y:S01]  /*1880*/  IMAD.MOV R11, RZ, RZ, -R11 ;  /* 0x000000ffff0b7224 */ /* 0x000fe200078e0a0b */
[C---:B------:R-:W-:Y:S01]  /*1890*/  ISETP.GT.U32.AND P4, PT, R6.reuse, R44, PT ;  /* 0x0000002c0600720c */ /* 0x040fe20003f84070 */
[--C-:B------:R-:W-:Y:S01]  /*18a0*/  @!P5 IMAD.IADD R113, R113, 0x1, -R6.reuse ;  /* 0x000000017171d824 */ /* 0x100fe200078e0a06 */
[C---:B------:R-:W-:Y:S01]  /*18b0*/  ISETP.GT.U32.AND P5, PT, R6.reuse, R45, PT ;  /* 0x0000002d0600720c */ /* 0x040fe20003fa4070 */
[----:B------:R-:W-:Y:S01]  /*18c0*/  IMAD R116, R6, R11, R15 ;  /* 0x0000000b06747224 */ /* 0x000fe200078e020f */
[----:B------:R-:W-:Y:S01]  /*18d0*/  IABS R11, R14 ;  /* 0x0000000e000b7213 */ /* 0x000fe20000000000 */
[----:B------:R-:W-:Y:S01]  /*18e0*/  @!P6 IMAD.IADD R246, R246, 0x1, -R6 ;  /* 0x00000001f6f6e824 */ /* 0x000fe200078e0a06 */
[----:B------:R-:W-:Y:S01]  /*18f0*/  LOP3.LUT R15, R7, 0x24, RZ, 0xfc, !PT ;  /* 0x00000024070f7812 */ /* 0x000fe200078efcff */
[C---:B------:R-:W-:Y:S01]  /*1900*/  IMAD R245, R6.reuse, R10, R245 ;  /* 0x0000000a06f57224 */ /* 0x040fe200078e02f5 */
[----:B------:R-:W-:Y:S01]  /*1910*/  ISETP.GT.U32.AND P6, PT, R6, R116, PT ;  /* 0x000000740600720c */ /* 0x000fe20003fc4070 */
[----:B------:R-:W-:Y:S01]  /*1920*/  IMAD.HI.U32 R9, R8, R11, RZ ;  /* 0x0000000b08097227 */ /* 0x000fe200078e00ff */
[----:B------:R-:W-:-:S03]  /*1930*/  IABS R111, R15 ;  /* 0x0000000f006f7213 */ /* 0x000fc60000000000 */
[--C-:B------:R-:W-:Y:S01]  /*1940*/  @!P4 IMAD.IADD R44, R44, 0x1, -R6.reuse ;  /* 0x000000012c2cc824 */ /* 0x100fe200078e0a06 */
[----:B------:R-:W-:Y:S01]  /*1950*/  ISETP.GT.U32.AND P4, PT, R6, R245, PT ;  /* 0x000000f50600720c */ /* 0x000fe20003f84070 */
[----:B------:R-:W-:Y:S02]  /*1960*/  @!P5 IMAD.IADD R45, R45, 0x1, -R6 ;  /* 0x000000012d2dd824 */ /* 0x000fe400078e0a06 */
[----:B------:R-:W-:Y:S02]  /*1970*/  IMAD.MOV R112, RZ, RZ, -R9 ;  /* 0x000000ffff707224 */ /* 0x000fe400078e0a09 */
[----:B------:R-:W-:Y:S01]  /*1980*/  IMAD.HI.U32 R9, R8, R111, RZ ;  /* 0x0000006f08097227 */ /* 0x000fe200078e00ff */
[----:B------:R-:W-:-:S03]  /*1990*/  ISETP.GT.U32.AND P5, PT, R6, R45, PT ;  /* 0x0000002d0600720c */ /* 0x000fc60003fa4070 */
[--C-:B------:R-:W-:Y:S02]  /*19a0*/  @!P6 IMAD.IADD R116, R116, 0x1, -R6.reuse ;  /* 0x000000017474e824 */ /* 0x100fe400078e0a06 */
[----:B------:R-:W-:Y:S02]  /*19b0*/  IMAD.MOV R10, RZ, RZ, -R9 ;  /* 0x000000ffff0a7224 */ /* 0x000fe400078e0a09 */
[----:B------:R-:W-:Y:S01]  /*19c0*/  @!P4 IMAD.IADD R245, R245, 0x1, -R6 ;  /* 0x00000001f5f5c824 */ /* 0x000fe200078e0a06 */
[C---:B------:R-:W-:Y:S01]  /*19d0*/  ISETP.GT.U32.AND P6, PT, R6.reuse, R116, PT ;  /* 0x000000740600720c */ /* 0x040fe20003fc4070 */
[----:B------:R-:W-:Y:S01]  /*19e0*/  IMAD R111, R6, R10, R111 ;  /* 0x0000000a066f7224 */ /* 0x000fe200078e026f */
[----:B------:R-:W-:Y:S01]  /*19f0*/  ISETP.GE.AND P4, PT, R20, RZ, PT ;  /* 0x000000ff1400720c */ /* 0x000fe20003f86270 */
[----:B------:R-:W-:Y:S01]  /*1a00*/  IMAD.HI.U32 R9, R8, R243, RZ ;  /* 0x000000f308097227 */ /* 0x000fe200078e00ff */
[----:B------:R-:W-:-:S03]  /*1a10*/  LOP3.LUT R20, R7, 0x50, RZ, 0xfc, !PT ;  /* 0x0000005007147812 */ /* 0x000fc600078efcff */
[--C-:B------:R-:W-:Y:S01]  /*1a20*/  @!P5 IMAD.IADD R45, R45, 0x1, -R6.reuse ;  /* 0x000000012d2dd824 */ /* 0x100fe200078e0a06 */
[C---:B------:R-:W-:Y:S01]  /*1a30*/  ISETP.GT.U32.AND P5, PT, R6.reuse, R111, PT ;  /* 0x0000006f0600720c */ /* 0x040fe20003fa4070 */
[----:B------:R-:W-:Y:S01]  /*1a40*/  IMAD R112, R6, R112, R11 ;  /* 0x0000007006707224 */ /* 0x000fe200078e020b */
[----:B------:R-:W-:Y:S01]  /*1a50*/  IABS R251, R20 ;  /* 0x0000001400fb7213 */ /* 0x000fe20000000000 */
[----:B------:R-:W-:Y:S02]  /*1a60*/  IMAD.MOV R9, RZ, RZ, -R9 ;  /* 0x000000ffff097224 */ /* 0x000fe400078e0a09 */
[----:B------:R-:W-:Y:S01]  /*1a70*/  @!P6 IMAD.IADD R116, R116, 0x1, -R6 ;  /* 0x000000017474e824 */ /* 0x000fe200078e0a06 */
[----:B------:R-:W-:Y:S01]  /*1a80*/  ISETP.GE.AND P6, PT, R17, RZ, PT ;  /* 0x000000ff1100720c */ /* 0x000fe20003fc6270 */
[----:B------:R-:W-:Y:S01]  /*1a90*/  @!P3 IMAD.MOV R44, RZ, RZ, -R44 ;  /* 0x000000ffff2cb224 */ /* 0x000fe200078e0a2c */
[----:B------:R-:W-:Y:S01]  /*1aa0*/  ISETP.GT.U32.AND P3, PT, R6, R112, PT ;  /* 0x000000700600720c */ /* 0x000fe20003f64070 */
[----:B------:R-:W-:Y:S01]  /*1ab0*/  @!P4 IMAD.MOV R116, RZ, RZ, -R116 ;  /* 0x000000ffff74c224 */ /* 0x000fe200078e0a74 */
[----:B------:R-:W-:Y:S01]  /*1ac0*/  ISETP.GE.AND P4, PT, R12, RZ, PT ;  /* 0x000000ff0c00720c */ /* 0x000fe20003f86270 */
[C---:B------:R-:W-:Y:S01]  /*1ad0*/  IMAD R243, R6.reuse, R9, R243 ;  /* 0x0000000906f37224 */ /* 0x040fe200078e02f3 */
[----:B------:R-:W-:Y:S01]  /*1ae0*/  LOP3.LUT R12, R7, 0x28, RZ, 0xfc, !PT ;  /* 0x00000028070c7812 */ /* 0x000fe200078efcff */
[----:B------:R-:W-:Y:S01]  /*1af0*/  @!P5 IMAD.IADD R111, R111, 0x1, -R6 ;  /* 0x000000016f6fd824 */ /* 0x000fe200078e0a06 */
[----:B------:R-:W-:Y:S01]  /*1b00*/  LOP3.LUT R17, R7, 0x34, RZ, 0xfc, !PT ;  /* 0x0000003407117812 */ /* 0x000fe200078efcff */
[----:B------:R-:W-:Y:S01]  /*1b10*/  @!P2 IMAD.MOV R246, RZ, RZ, -R246 ;  /* 0x000000fffff6a224 */ /* 0x000fe200078e0af6 */
[----:B------:R-:W-:Y:S01]  /*1b20*/  IABS R11, R12 ;  /* 0x0000000c000b7213 */ /* 0x000fe20000000000 */
[----:B-1----:R-:W-:Y:S01]  /*1b30*/  IMAD R5, R5, UR4, RZ ;  /* 0x0000000405057c24 */ /* 0x002fe2000f8e02ff */
[C---:B------:R-:W-:Y:S01]  /*1b40*/  ISETP.GT.U32.AND P5, PT, R6.reuse, R111, PT ;  /* 0x0000006f0600720c */ /* 0x040fe20003fa4070 */
[----:B------:R-:W-:Y:S01]  /*1b50*/  @!P6 IMAD.MOV R113, RZ, RZ, -R113 ;  /* 0x000000ffff71e224 */ /* 0x000fe200078e0a71 */
[----:B------:R-:W-:Y:S01]  /*1b60*/  ISETP.GT.U32.AND P2, PT, R6, R245, PT ;  /* 0x000000f50600720c */ /* 0x000fe20003f44070 */
[----:B------:R-:W-:Y:S01]  /*1b70*/  IMAD.HI.U32 R9, R8, R11, RZ ;  /* 0x0000000b08097227 */ /* 0x000fe200078e00ff */
[----:B------:R-:W-:Y:S01]  /*1b80*/  ISETP.GE.AND P6, PT, R13, RZ, PT ;  /* 0x000000ff0d00720c */ /* 0x000fe20003fc6270 */
[----:B------:R-:W-:Y:S01]  /*1b90*/  USHF.L.U32 UR4, UR12, 0x15, URZ ;  /* 0x000000150c047899 */ /* 0x000fe200080006ff */
[----:B------:R-:W-:Y:S01]  /*1ba0*/  LOP3.LUT R13, R7, 0x2a, RZ, 0xfc, !PT ;  /* 0x0000002a070d7812 */ /* 0x000fe200078efcff */
[----:B------:R-:W-:Y:S01]  /*1bb0*/  @!P4 IMAD.MOV R45, RZ, RZ, -R45 ;  /* 0x000000ffff2dc224 */ /* 0x000fe200078e0a2d */
[----:B------:R-:W-:Y:S01]  /*1bc0*/  ISETP.GT.U32.AND P4, PT, R6, R243, PT ;  /* 0x000000f30600720c */ /* 0x000fe20003f84070 */
[----:B------:R-:W-:Y:S01]  /*1bd0*/  IMAD.MOV R9, RZ, RZ, -R9 ;  /* 0x000000ffff097224 */ /* 0x000fe200078e0a09 */
[----:B------:R-:W-:Y:S01]  /*1be0*/  IABS R43, R13 ;  /* 0x0000000d002b7213 */ /* 0x000fe20000000000 */
[--C-:B------:R-:W-:Y:S01]  /*1bf0*/  @!P3 IMAD.IADD R112, R112, 0x1, -R6.reuse ;  /* 0x000000017070b824 */ /* 0x100fe200078e0a06 */
[----:B------:R-:W-:Y:S01]  /*1c00*/  IABS R47, R17 ;  /* 0x00000011002f7213 */ /* 0x000fe20000000000 */
[C---:B------:R-:W-:Y:S01]  /*1c10*/  IMAD R114, R6.reuse, R9, R11 ;  /* 0x0000000906727224 */ /* 0x040fe200078e020b */
[----:B------:R-:W-:Y:S01]  /*1c20*/  ULOP3.LUT UR4, UR4, 0x600000, URZ, 0xc0, !UPT ;  /* 0x0060000004047892 */ /* 0x000fe2000f8ec0ff */
[--C-:B------:R-:W-:Y:S01]  /*1c30*/  @!P5 IMAD.IADD R111, R111, 0x1, -R6.reuse ;  /* 0x000000016f6fd824 */ /* 0x100fe200078e0a06 */
[C---:B------:R-:W-:Y:S01]  /*1c40*/  ISETP.GT.U32.AND P3, PT, R6.reuse, R112, PT ;  /* 0x000000700600720c */ /* 0x040fe20003f64070 */
[----:B------:R-:W-:Y:S01]  /*1c50*/  @!P2 IMAD.IADD R245, R245, 0x1, -R6 ;  /* 0x00000001f5f5a824 */ /* 0x000fe200078e0a06 */
[----:B------:R-:W-:Y:S01]  /*1c60*/  ISETP.GT.U32.AND P5, PT, R6, R114, PT ;  /* 0x000000720600720c */ /* 0x000fe20003fa4070 */
[----:B------:R-:W-:Y:S01]  /*1c70*/  IMAD.HI.U32 R9, R8, R43, RZ ;  /* 0x0000002b08097227 */ /* 0x000fe200078e00ff */
[----:B------:R-:W-:-:S02]  /*1c80*/  ISETP.GE.AND P2, PT, R14, RZ, PT ;  /* 0x000000ff0e00720c */ /* 0x000fc40003f46270 */
[----:B------:R-:W-:Y:S01]  /*1c90*/  LOP3.LUT R14, R7, 0x2c, RZ, 0xfc, !PT ;  /* 0x0000002c070e7812 */ /* 0x000fe200078efcff */
[--C-:B------:R-:W-:Y:S02]  /*1ca0*/  @!P4 IMAD.IADD R243, R243, 0x1, -R6.reuse ;  /* 0x00000001f3f3c824 */ /* 0x100fe400078e0a06 */
[----:B------:R-:W-:Y:S01]  /*1cb0*/  @!P6 IMAD.MOV R245, RZ, RZ, -R245 ;  /* 0x000000fffff5e224 */ /* 0x000fe200078e0af5 */
[----:B------:R-:W-:Y:S01]  /*1cc0*/  ISETP.GE.AND P6, PT, R15, RZ, PT ;  /* 0x000000ff0f00720c */ /* 0x000fe20003fc6270 */
[----:B------:R-:W-:Y:S01]  /*1cd0*/  IMAD.MOV R9, RZ, RZ, -R9 ;  /* 0x000000ffff097224 */ /* 0x000fe200078e0a09 */
[C---:B------:R-:W-:Y:S01]  /*1ce0*/  LOP3.LUT R15, R7.reuse, 0x2e, RZ, 0xfc, !PT ;  /* 0x0000002e070f7812 */ /* 0x040fe200078efcff */
[--C-:B------:R-:W-:Y:S01]  /*1cf0*/  @!P3 IMAD.IADD R112, R112, 0x1, -R6.reuse ;  /* 0x000000017070b824 */ /* 0x100fe200078e0a06 */
[----:B------:R-:W-:Y:S01]  /*1d00*/  ISETP.GT.U32.AND P4, PT, R6, R243, PT ;  /* 0x000000f30600720c */ /* 0x000fe20003f84070 */
[----:B------:R-:W-:Y:S01]  /*1d10*/  @!P5 IMAD.IADD R114, R114, 0x1, -R6 ;  /* 0x000000017272d824 */ /* 0x000fe200078e0a06 */
[----:B------:R-:W-:Y:S01]  /*1d20*/  IABS R10, R14 ;  /* 0x0000000e000a7213 */ /* 0x000fe20000000000 */
[C---:B------:R-:W-:Y:S01]  /*1d30*/  IMAD R43, R6.reuse, R9, R43 ;  /* 0x00000009062b7224 */ /* 0x040fe200078e022b */
[----:B------:R-:W-:Y:S01]  /*1d40*/  IABS R241, R15 ;  /* 0x0000000f00f17213 */ /* 0x000fe20000000000 */
[----:B------:R-:W-:Y:S01]  /*1d50*/  @!P2 IMAD.MOV R112, RZ, RZ, -R112 ;  /* 0x000000ffff70a224 */ /* 0x000fe200078e0a70 */
[----:B------:R-:W-:Y:S01]  /*1d60*/  ISETP.GT.U32.AND P5, PT, R6, R114, PT ;  /* 0x000000720600720c */ /* 0x000fe20003fa4070 */
[----:B------:R-:W-:Y:S01]  /*1d70*/  IMAD.MOV.U32 R11, RZ, RZ, R10 ;  /* 0x000000ffff0b7224 */ /* 0x000fe200078e000a */
[----:B------:R-:W-:Y:S01]  /*1d80*/  ISETP.GE.AND P3, PT, R16, RZ, PT ;  /* 0x000000ff1000720c */ /* 0x000fe20003f66270 */
[----:B------:R-:W-:Y:S01]  /*1d90*/  IMAD.HI.U32 R9, R8, R241, RZ ;  /* 0x000000f108097227 */ /* 0x000fe200078e00ff */
[----:B------:R-:W-:-:S02]  /*1da0*/  LOP3.LUT R16, R7, 0x32, RZ, 0xfc, !PT ;  /* 0x0000003207107812 */ /* 0x000fc400078efcff */
[----:B------:R-:W-:Y:S01]  /*1db0*/  ISETP.GE.AND P2, PT, R12, RZ, PT ;  /* 0x000000ff0c00720c */ /* 0x000fe20003f46270 */
[----:B------:R-:W-:Y:S01]  /*1dc0*/  IMAD.HI.U32 R10, R8, R11, RZ ;  /* 0x0000000b080a7227 */ /* 0x000fe200078e00ff */
[----:B------:R-:W-:-:S03]  /*1dd0*/  LOP3.LUT R12, R7, 0x30, RZ, 0xfc, !PT ;  /* 0x00000030070c7812 */ /* 0x000fc600078efcff */
[----:B------:R-:W-:Y:S01]  /*1de0*/  @!P4 IMAD.IADD R243, R243, 0x1, -R6 ;  /* 0x00000001f3f3c824 */ /* 0x000fe200078e0a06 */
[C---:B------:R-:W-:Y:S01]  /*1df0*/  ISETP.GT.U32.AND P4, PT, R6.reuse, R43, PT ;  /* 0x0000002b0600720c */ /* 0x040fe20003f84070 */
[----:B------:R-:W-:Y:S01]  /*1e00*/  IMAD.MOV R9, RZ, RZ, -R9 ;  /* 0x000000ffff097224 */ /* 0x000fe200078e0a09 */
[----:B------:R-:W-:Y:S01]  /*1e10*/  IABS R115, R12 ;  /* 0x0000000c00737213 */ /* 0x000fe20000000000 */
[----:B------:R-:W-:Y:S02]  /*1e20*/  IMAD.MOV R10, RZ, RZ, -R10 ;  /* 0x000000ffff0a7224 */ /* 0x000fe400078e0a0a */
[C---:B------:R-:W-:Y:S02]  /*1e30*/  IMAD R241, R6.reuse, R9, R241 ;  /* 0x0000000906f17224 */ /* 0x040fe400078e02f1 */
[----:B------:R-:W-:Y:S02]  /*1e40*/  IMAD R110, R6, R10, R11 ;  /* 0x0000000a066e7224 */ /* 0x000fe400078e020b */
[--C-:B------:R-:W-:Y:S01]  /*1e50*/  @!P5 IMAD.IADD R114, R114, 0x1, -R6.reuse ;  /* 0x000000017272d824 */ /* 0x100fe200078e0a06 */
[C---:B------:R-:W-:Y:S01]  /*1e60*/  ISETP.GT.U32.AND P5, PT, R6.reuse, R241, PT ;  /* 0x000000f10600720c */ /* 0x040fe20003fa4070 */
[----:B------:R-:W-:Y:S01]  /*1e70*/  @!P3 IMAD.MOV R243, RZ, RZ, -R243 ;  /* 0x000000fffff3b224 */ /* 0x000fe200078e0af3 */
[----:B------:R-:W-:Y:S01]  /*1e80*/  ISETP.GT.U32.AND P3, PT, R6, R110, PT ;  /* 0x0000006e0600720c */ /* 0x000fe20003f64070 */
[----:B------:R-:W-:-:S02]  /*1e90*/  @!P4 IMAD.IADD R43, R43, 0x1, -R6 ;  /* 0x000000012b2bc824 */ /* 0x000fc400078e0a06 */
[----:B------:R-:W-:Y:S01]  /*1ea0*/  @!P6 IMAD.MOV R111, RZ, RZ, -R111 ;  /* 0x000000ffff6fe224 */ /* 0x000fe200078e0a6f */
[----:B------:R-:W-:Y:S01]  /*1eb0*/  ISETP.GE.AND P6, PT, R13, RZ, PT ;  /* 0x000000ff0d00720c */ /* 0x000fe20003fc6270 */
[----:B------:R-:W-:Y:S01]  /*1ec0*/  IMAD.HI.U32 R11, R8, R47, RZ ;  /* 0x0000002f080b7227 */ /* 0x000fe200078e00ff */
[----:B------:R-:W-:Y:S02]  /*1ed0*/  IABS R13, R16 ;  /* 0x00000010000d7213 */ /* 0x000fe40000000000 */
[----:B------:R-:W-:Y:S01]  /*1ee0*/  ISETP.GT.U32.AND P4, PT, R6, R43, PT ;  /* 0x0000002b0600720c */ /* 0x000fe20003f84070 */
[----:B------:R-:W-:Y:S01]  /*1ef0*/  @!P2 IMAD.MOV R114, RZ, RZ, -R114 ;  /* 0x000000ffff72a224 */ /* 0x000fe200078e0a72 */
[----:B------:R-:W-:Y:S01]  /*1f00*/  ISETP.GE.AND P2, PT, R14, RZ, PT ;  /* 0x000000ff0e00720c */ /* 0x000fe20003f46270 */
[--C-:B------:R-:W-:Y:S01]  /*1f10*/  @!P5 IMAD.IADD R241, R241, 0x1, -R6.reuse ;  /* 0x00000001f1f1d824 */ /* 0x100fe200078e0a06 */
[----:B------:R-:W-:Y:S01]  /*1f20*/  LOP3.LUT R14, R7, 0x3a, RZ, 0xfc, !PT ;  /* 0x0000003a070e7812 */ /* 0x000fe200078efcff */
[----:B------:R-:W-:-:S02]  /*1f30*/  @!P3 IMAD.IADD R110, R110, 0x1, -R6 ;  /* 0x000000016e6eb824 */ /* 0x000fc400078e0a06 */
[----:B------:R-:W-:Y:S01]  /*1f40*/  IMAD.HI.U32 R10, R8, R13, RZ ;  /* 0x0000000d080a7227 */ /* 0x000fe200078e00ff */
[C---:B------:R-:W-:Y:S02]  /*1f50*/  ISETP.GT.U32.AND P5, PT, R6.reuse, R241, PT ;  /* 0x000000f10600720c */ /* 0x040fe40003fa4070 */
[C---:B------:R-:W-:Y:S01]  /*1f60*/  ISETP.GT.U32.AND P3, PT, R6.reuse, R110, PT ;  /* 0x0000006e0600720c */ /* 0x040fe20003f64070 */
[----:B------:R-:W-:Y:S01]  /*1f70*/  IMAD.MOV R10, RZ, RZ, -R10 ;  /* 0x000000ffff0a7224 */ /* 0x000fe200078e0a0a */
[----:B------:R-:W-:Y:S01]  /*1f80*/  IABS R39, R14 ;  /* 0x0000000e00277213 */ /* 0x000fe20000000000 */
[----:B------:R-:W-:Y:S01]  /*1f90*/  @!P4 IMAD.IADD R43, R43, 0x1, -R6 ;  /* 0x000000012b2bc824 */ /* 0x000fe200078e0a06 */
[----:B------:R-:W-:Y:S01]  /*1fa0*/  ISETP.GE.AND P4, PT, R15, RZ, PT ;  /* 0x000000ff0f00720c */ /* 0x000fe20003f86270 */
[----:B------:R-:W-:Y:S01]  /*1fb0*/  IMAD.MOV R11, RZ, RZ, -R11 ;  /* 0x000000ffff0b7224 */ /* 0x000fe200078e0a0b */
[C---:B------:R-:W-:Y:S01]  /*1fc0*/  LOP3.LUT R15, R7.reuse, 0x3c, RZ, 0xfc, !PT ;  /* 0x0000003c070f7812 */ /* 0x040fe200078efcff */
[C---:B------:R-:W-:Y:S01]  /*1fd0*/  IMAD R42, R6.reuse, R10, R13 ;  /* 0x0000000a062a7224 */ /* 0x040fe200078e020d */
[----:B------:R-:W-:Y:S01]  /*1fe0*/  LOP3.LUT R13, R7, 0x36, RZ, 0xfc, !PT ;  /* 0x00000036070d7812 */ /* 0x000fe200078efcff */
[----:B------:R-:W-:-:S02]  /*1ff0*/  IMAD R47, R6, R11, R47 ;  /* 0x0000000b062f7224 */ /* 0x000fc400078e022f */
[----:B------:R-:W-:Y:S01]  /*2000*/  @!P6 IMAD.MOV R43, RZ, RZ, -R43 ;  /* 0x000000ffff2be224 */ /* 0x000fe200078e0a2b */
[C---:B------:R-:W-:Y:S01]  /*2010*/  ISETP.GT.U32.AND P6, PT, R6.reuse, R42, PT ;  /* 0x0000002a0600720c */ /* 0x040fe20003fc4070 */
[--C-:B------:R-:W-:Y:S01]  /*2020*/  @!P5 IMAD.IADD R241, R241, 0x1, -R6.reuse ;  /* 0x00000001f1f1d824 */ /* 0x100fe200078e0a06 */
[----:B------:R-:W-:Y:S01]  /*2030*/  ISETP.GT.U32.AND P5, PT, R6, R47, PT ;  /* 0x0000002f0600720c */ /* 0x000fe20003fa4070 */
[----:B------:R-:W-:Y:S01]  /*2040*/  @!P3 IMAD.IADD R110, R110, 0x1, -R6 ;  /* 0x000000016e6eb824 */ /* 0x000fe200078e0a06 */
[----:B------:R-:W-:Y:S01]  /*2050*/  IABS R239, R13 ;  /* 0x0000000d00ef7213 */ /* 0x000fe20000000000 */
[----:B------:R-:W-:-:S04]  /*2060*/  IMAD.HI.U32 R9, R8, R115, RZ ;  /* 0x0000007308097227 */ /* 0x000fc800078e00ff */
[----:B------:R-:W-:Y:S01]  /*2070*/  @!P2 IMAD.MOV R110, RZ, RZ, -R110 ;  /* 0x000000ffff6ea224 */ /* 0x000fe200078e0a6e */
[----:B------:R-:W-:Y:S01]  /*2080*/  ISETP.GE.AND P2, PT, R12, RZ, PT ;  /* 0x000000ff0c00720c */ /* 0x000fe20003f46270 */
[----:B------:R-:W-:Y:S01]  /*2090*/  IMAD.MOV R9, RZ, RZ, -R9 ;  /* 0x000000ffff097224 */ /* 0x000fe200078e0a09 */
[----:B------:R-:W-:Y:S01]  /*20a0*/  LOP3.LUT R12, R7, 0x38, RZ, 0xfc, !PT ;  /* 0x00000038070c7812 */ /* 0x000fe200078efcff */
[--C-:B------:R-:W-:Y:S02]  /*20b0*/  @!P6 IMAD.IADD R42, R42, 0x1, -R6.reuse ;  /* 0x000000012a2ae824 */ /* 0x100fe400078e0a06 */
[----:B------:R-:W-:Y:S01]  /*20c0*/  @!P5 IMAD.IADD R47, R47, 0x1, -R6 ;  /* 0x000000012f2fd824 */ /* 0x000fe200078e0a06 */
[----:B------:R-:W-:Y:S01]  /*20d0*/  IABS R11, R12 ;  /* 0x0000000c000b7213 */ /* 0x000fe20000000000 */
[C---:B------:R-:W-:Y:S01]  /*20e0*/  IMAD R115, R6.reuse, R9, R115 ;  /* 0x0000000906737224 */ /* 0x040fe200078e0273 */
[----:B------:R-:W-:Y:S01]  /*20f0*/  ISETP.GT.U32.AND P5, PT, R6, R42, PT ;  /* 0x0000002a0600720c */ /* 0x000fe20003fa4070 */
[----:B------:R-:W-:-:S03]  /*2100*/  IMAD.HI.U32 R9, R8, R239, RZ ;  /* 0x000000ef08097227 */ /* 0x000fc600078e00ff */
[----:B------:R-:W-:Y:S01]  /*2110*/  ISETP.GT.U32.AND P3, PT, R6, R115, PT ;  /* 0x000000730600720c */ /* 0x000fe20003f64070 */
[----:B------:R-:W-:-:S04]  /*2120*/  IMAD.HI.U32 R10, R8, R11, RZ ;  /* 0x0000000b080a7227 */ /* 0x000fc800078e00ff */
[----:B------:R-:W-:Y:S02]  /*2130*/  IMAD.MOV R10, RZ, RZ, -R10 ;  /* 0x000000ffff0a7224 */ /* 0x000fe400078e0a0a */
[----:B------:R-:W-:Y:S01]  /*2140*/  @!P4 IMAD.MOV R241, RZ, RZ, -R241 ;  /* 0x000000fffff1c224 */ /* 0x000fe200078e0af1 */
[C---:B------:R-:W-:Y:S01]  /*2150*/  ISETP.GT.U32.AND P4, PT, R6.reuse, R47, PT ;  /* 0x0000002f0600720c */ /* 0x040fe20003f84070 */
[----:B------:R-:W-:Y:S01]  /*2160*/  IMAD R122, R6, R10, R11 ;  /* 0x0000000a067a7224 */ /* 0x000fe200078e020b */
[----:B------:R-:W-:Y:S01]  /*2170*/  IABS R11, R15 ;  /* 0x0000000f000b7213 */ /* 0x000fe20000000000 */
[--C-:B------:R-:W-:Y:S02]  /*2180*/  @!P5 IMAD.IADD R42, R42, 0x1, -R6.reuse ;  /* 0x000000012a2ad824 */ /* 0x100fe400078e0a06 */
[----:B------:R-:W-:Y:S01]  /*2190*/  @!P3 IMAD.IADD R115, R115, 0x1, -R6 ;  /* 0x000000017373b824 */ /* 0x000fe200078e0a06 */
[----:B------:R-:W-:Y:S01]  /*21a0*/  ISETP.GT.U32.AND P5, PT, R6, R122, PT ;  /* 0x0000007a0600720c */ /* 0x000fe20003fa4070 */
[----:B------:R-:W-:Y:S01]  /*21b0*/  IMAD.MOV R9, RZ, RZ, -R9 ;  /* 0x000000ffff097224 */ /* 0x000fe200078e0a09 */
[----:B------:R-:W-:-:S02]  /*21c0*/  ISETP.GE.AND P3, PT, R16, RZ, PT ;  /* 0x000000ff1000720c */ /* 0x000fc40003f66270 */
[C---:B------:R-:W-:Y:S01]  /*21d0*/  ISETP.GT.U32.AND P6, PT, R6.reuse, R115, PT ;  /* 0x000000730600720c */ /* 0x040fe20003fc4070 */
[----:B------:R-:W-:Y:S01]  /*21e0*/  IMAD R239, R6, R9, R239 ;  /* 0x0000000906ef7224 */ /* 0x000fe200078e02ef */
[----:B------:R-:W-:Y:S01]  /*21f0*/  LOP3.LUT R16, R7, 0x3e, RZ, 0xfc, !PT ;  /* 0x0000003e07107812 */ /* 0x000fe200078efcff */
[----:B------:R-:W-:-:S03]  /*2200*/  IMAD.HI.U32 R9, R8, R39, RZ ;  /* 0x0000002708097227 */ /* 0x000fc600078e00ff */
[----:B------:R-:W-:Y:S01]  /*2210*/  IABS R237, R16 ;  /* 0x0000001000ed7213 */ /* 0x000fe20000000000 */
[----:B------:R-:W-:Y:S02]  /*2220*/  IMAD.MOV R10, RZ, RZ, -R9 ;  /* 0x000000ffff0a7224 */ /* 0x000fe400078e0a09 */
[----:B------:R-:W-:Y:S02]  /*2230*/  @!P5 IMAD.IADD R122, R122, 0x1, -R6 ;  /* 0x000000017a7ad824 */ /* 0x000fe400078e0a06 */
[----:B------:R-:W-:-:S03]  /*2240*/  IMAD.HI.U32 R9, R8, R11, RZ ;  /* 0x0000000b08097227 */ /* 0x000fc600078e00ff */
[C---:B------:R-:W-:Y:S01]  /*2250*/  ISETP.GT.U32.AND P5, PT, R6.reuse, R122, PT ;  /* 0x0000007a0600720c */ /* 0x040fe20003fa4070 */
[--C-:B------:R-:W-:Y:S01]  /*2260*/  @!P4 IMAD.IADD R47, R47, 0x1, -R6.reuse ;  /* 0x000000012f2fc824 */ /* 0x100fe200078e0a06 */
[----:B------:R-:W-:Y:S01]  /*2270*/  ISETP.GE.AND P4, PT, R17, RZ, PT ;  /* 0x000000ff1100720c */ /* 0x000fe20003f86270 */
[----:B------:R-:W-:Y:S01]  /*2280*/  IMAD.MOV R9, RZ, RZ, -R9 ;  /* 0x000000ffff097224 */ /* 0x000fe200078e0a09 */
[----:B------:R-:W-:Y:S01]  /*2290*/  LOP3.LUT R17, R7, 0x4e, RZ, 0xfc, !PT ;  /* 0x0000004e07117812 */ /* 0x000fe200078efcff */
[----:B------:R-:W-:Y:S01]  /*22a0*/  @!P6 IMAD.IADD R115, R115, 0x1, -R6 ;  /* 0x000000017373e824 */ /* 0x000fe200078e0a06 */
[C---:B------:R-:W-:Y:S01]  /*22b0*/  ISETP.GT.U32.AND P6, PT, R6.reuse, R239, PT ;  /* 0x000000ef0600720c */ /* 0x040fe20003fc4070 */
[C---:B------:R-:W-:Y:S01]  /*22c0*/  IMAD R46, R6.reuse, R9, R11 ;  /* 0x00000009062e7224 */ /* 0x040fe200078e020b */
[----:B------:R-:W-:Y:S01]  /*22d0*/  IABS R233, R17 ;  /* 0x0000001100e97213 */ /* 0x000fe20000000000 */
[----:B------:R-:W-:Y:S02]  /*22e0*/  IMAD R39, R6, R10, R39 ;  /* 0x0000000a06277224 */ /* 0x000fe400078e0227 */
[----:B------:R-:W-:-:S02]  /*22f0*/  @!P3 IMAD.MOV R42, RZ, RZ, -R42 ;  /* 0x000000ffff2ab224 */ /* 0x000fc400078e0a2a */
[--C-:B------:R-:W-:Y:S01]  /*2300*/  @!P5 IMAD.IADD R122, R122, 0x1, -R6.reuse ;  /* 0x000000017a7ad824 */ /* 0x100fe200078e0a06 */
[----:B------:R-:W-:Y:S01]  /*2310*/  ISETP.GT.U32.AND P5, PT, R6, R46, PT ;  /* 0x0000002e0600720c */ /* 0x000fe20003fa4070 */
[----:B------:R-:W-:Y:S01]  /*2320*/  @!P4 IMAD.MOV R47, RZ, RZ, -R47 ;  /* 0x000000ffff2fc224 */ /* 0x000fe200078e0a2f */
[----:B------:R-:W-:Y:S01]  /*2330*/  ISETP.GE.AND P4, PT, R12, RZ, PT ;  /* 0x000000ff0c00720c */ /* 0x000fe20003f86270 */
[----:B------:R-:W-:Y:S01]  /*2340*/  @!P2 IMAD.MOV R115, RZ, RZ, -R115 ;  /* 0x000000ffff73a224 */ /* 0x000fe200078e0a73 */
[----:B------:R-:W-:Y:S01]  /*2350*/  ISETP.GT.U32.AND P3, PT, R6, R39, PT ;  /* 0x000000270600720c */ /* 0x000fe20003f64070 */
[----:B------:R-:W-:Y:S01]  /*2360*/  @!P6 IMAD.IADD R239, R239, 0x1, -R6 ;  /* 0x00000001efefe824 */ /* 0x000fe200078e0a06 */
[----:B------:R-:W-:Y:S01]  /*2370*/  LOP3.LUT R12, R7, 0x40, RZ, 0xfc, !PT ;  /* 0x00000040070c7812 */ /* 0x000fe200078efcff */
[----:B------:R-:W-:Y:S01]  /*2380*/  IMAD.HI.U32 R10, R8, R237, RZ ;  /* 0x000000ed080a7227 */ /* 0x000fe200078e00ff */
[----:B------:R-:W-:Y:S02]  /*2390*/  ISETP.GE.AND P2, PT, R13, RZ, PT ;  /* 0x000000ff0d00720c */ /* 0x000fe40003f46270 */
[----:B------:R-:W-:Y:S01]  /*23a0*/  ISETP.GT.U32.AND P6, PT, R6, R239, PT ;  /* 0x000000ef0600720c */ /* 0x000fe20003fc4070 */
[----:B------:R-:W-:Y:S01]  /*23b0*/  IMAD.MOV R10, RZ, RZ, -R10 ;  /* 0x000000ffff0a7224 */ /* 0x000fe200078e0a0a */
[----:B------:R-:W-:Y:S01]  /*23c0*/  IABS R123, R12 ;  /* 0x0000000c007b7213 */ /* 0x000fe20000000000 */
[----:B------:R-:W-:Y:S01]  /*23d0*/  @!P5 IMAD.IADD R46, R46, 0x1, -R6 ;  /* 0x000000012e2ed824 */ /* 0x000fe200078e0a06 */
[----:B------:R-:W-:Y:S01]  /*23e0*/  LOP3.LUT R13, R7, 0x42, RZ, 0xfc, !PT ;  /* 0x00000042070d7812 */ /* 0x000fe200078efcff */
[----:B------:R-:W-:Y:S01]  /*23f0*/  @!P4 IMAD.MOV R122, RZ, RZ, -R122 ;  /* 0x000000ffff7ac224 */ /* 0x000fe200078e0a7a */
[----:B------:R-:W-:Y:S01]  /*2400*/  ISETP.GE.AND P5, PT, R15, RZ, PT ;  /* 0x000000ff0f00720c */ /* 0x000fe20003fa6270 */
[----:B------:R-:W-:Y:S01]  /*2410*/  @!P3 IMAD.IADD R39, R39, 0x1, -R6 ;  /* 0x000000012727b824 */ /* 0x000fe200078e0a06 */
[----:B------:R-:W-:Y:S01]  /*2420*/  ISETP.GT.U32.AND P4, PT, R6, R46, PT ;  /* 0x0000002e0600720c */ /* 0x000fe20003f84070 */
[----:B------:R-:W-:Y:S01]  /*2430*/  IMAD.HI.U32 R9, R8, R123, RZ ;  /* 0x0000007b08097227 */ /* 0x000fe200078e00ff */
[----:B------:R-:W-:-:S02]  /*2440*/  IABS R11, R13 ;  /* 0x0000000d000b7213 */ /* 0x000fc40000000000 */
[----:B------:R-:W-:Y:S01]  /*2450*/  ISETP.GT.U32.AND P3, PT, R6, R39, PT ;  /* 0x000000270600720c */ /* 0x000fe20003f64070 */
[----:B------:R-:W-:Y:S01]  /*2460*/  IMAD.MOV R9, RZ, RZ, -R9 ;  /* 0x000000ffff097224 */ /* 0x000fe200078e0a09 */
[----:B------:R-:W-:Y:S01]  /*2470*/  LOP3.LUT R15, R7, 0x46, RZ, 0xfc, !PT ;  /* 0x00000046070f7812 */ /* 0x000fe200078efcff */
[----:B------:R-:W-:Y:S01]  /*2480*/  @!P6 IMAD.IADD R239, R239, 0x1, -R6 ;  /* 0x00000001efefe824 */ /* 0x000fe200078e0a06 */
[----:B------:R-:W-:Y:S01]  /*2490*/  ISETP.GE.AND P6, PT, R14, RZ, PT ;  /* 0x000000ff0e00720c */ /* 0x000fe20003fc6270 */
[C---:B------:R-:W-:Y:S01]  /*24a0*/  IMAD R237, R6.reuse, R10, R237 ;  /* 0x0000000a06ed7224 */ /* 0x040fe200078e02ed */
[----:B------:R-:W-:Y:S01]  /*24b0*/  LOP3.LUT R14, R7, 0x44, RZ, 0xfc, !PT ;  /* 0x00000044070e7812 */ /* 0x000fe200078efcff */
[----:B------:R-:W-:Y:S01]  /*24c0*/  IMAD R123, R6, R9, R123 ;  /* 0x00000009067b7224 */ /* 0x000fe200078e027b */
[----:B------:R-:W-:Y:S01]  /*24d0*/  IABS R235, R15 ;  /* 0x0000000f00eb7213 */ /* 0x000fe20000000000 */
[----:B------:R-:W-:Y:S01]  /*24e0*/  IMAD.HI.U32 R10, R8, R11, RZ ;  /* 0x0000000b080a7227 */ /* 0x000fe200078e00ff */
[----:B------:R-:W-:-:S03]  /*24f0*/  IABS R41, R14 ;  /* 0x0000000e00297213 */ /* 0x000fc60000000000 */
[----:B------:R-:W-:Y:S01]  /*2500*/  @!P2 IMAD.MOV R239, RZ, RZ, -R239 ;  /* 0x000000ffffefa224 */ /* 0x000fe200078e0aef */
[----:B------:R-:W-:Y:S01]  /*2510*/  ISETP.GT.U32.AND P2, PT, R6, R237, PT ;  /* 0x000000ed0600720c */ /* 0x000fe20003f44070 */
[----:B------:R-:W-:Y:S01]  /*2520*/  @!P4 IMAD.IADD R46, R46, 0x1, -R6 ;  /* 0x000000012e2ec824 */ /* 0x000fe200078e0a06 */
[----:B------:R-:W-:Y:S01]  /*2530*/  ISETP.GT.U32.AND P4, PT, R6, R123, PT ;  /* 0x0000007b0600720c */ /* 0x000fe20003f84070 */
[----:B------:R-:W-:Y:S02]  /*2540*/  IMAD.MOV R10, RZ, RZ, -R10 ;  /* 0x000000ffff0a7224 */ /* 0x000fe400078e0a0a */
[----:B------:R-:W-:Y:S01]  /*2550*/  @!P3 IMAD.IADD R39, R39, 0x1, -R6 ;  /* 0x000000012727b824 */ /* 0x000fe200078e0a06 */
[----:B------:R-:W-:Y:S01]  /*2560*/  ISETP.GE.AND P3, PT, R16, RZ, PT ;  /* 0x000000ff1000720c */ /* 0x000fe20003f66270 */
[----:B------:R-:W-:Y:S01]  /*2570*/  IMAD R38, R6, R10, R11 ;  /* 0x0000000a06267224 */ /* 0x000fe200078e020b */
[----:B------:R-:W-:Y:S01]  /*2580*/  LOP3.LUT R16, R7, 0x4c, RZ, 0xfc, !PT ;  /* 0x0000004c07107812 */ /* 0x000fe200078efcff */
[----:B------:R-:W-:-:S02]  /*2590*/  @!P6 IMAD.MOV R39, RZ, RZ, -R39 ;  /* 0x000000ffff27e224 */ /* 0x000fc400078e0a27 */
[----:B------:R-:W-:Y:S01]  /*25a0*/  IMAD.HI.U32 R9, R8, R41, RZ ;  /* 0x0000002908097227 */ /* 0x000fe200078e00ff */
[C---:B------:R-:W-:Y:S02]  /*25b0*/  ISETP.GT.U32.AND P6, PT, R6.reuse, R38, PT ;  /* 0x000000260600720c */ /* 0x040fe40003fc4070 */
[----:B------:R-:W-:Y:S01]  /*25c0*/  IABS R11, R16 ;  /* 0x00000010000b7213 */ /* 0x000fe20000000000 */
[--C-:B------:R-:W-:Y:S02]  /*25d0*/  @!P2 IMAD.IADD R237, R237, 0x1, -R6.reuse ;  /* 0x00000001ededa824 */ /* 0x100fe400078e0a06 */
[----:B------:R-:W-:Y:S02]  /*25e0*/  @!P4 IMAD.IADD R123, R123, 0x1, -R6 ;  /* 0x000000017b7bc824 */ /* 0x000fe400078e0a06 */
[----:B------:R-:W-:Y:S01]  /*25f0*/  IMAD.MOV R9, RZ, RZ, -R9 ;  /* 0x000000ffff097224 */ /* 0x000fe200078e0a09 */
[C---:B------:R-:W-:Y:S01]  /*2600*/  ISETP.GT.U32.AND P2, PT, R6.reuse, R237, PT ;  /* 0x000000ed0600720c */ /* 0x040fe20003f44070 */
[----:B------:R-:W-:Y:S01]  /*2610*/  @!P5 IMAD.MOV R46, RZ, RZ, -R46 ;  /* 0x000000ffff2ed224 */ /* 0x000fe200078e0a2e */
[C---:B------:R-:W-:Y:S01]  /*2620*/  ISETP.GT.U32.AND P4, PT, R6.reuse, R123, PT ;  /* 0x0000007b0600720c */ /* 0x040fe20003f84070 */
[----:B------:R-:W-:Y:S01]  /*2630*/  IMAD R41, R6, R9, R41 ;  /* 0x0000000906297224 */ /* 0x000fe200078e0229 */
[----:B------:R-:W-:Y:S01]  /*2640*/  ISETP.GE.AND P5, PT, R12, RZ, PT ;  /* 0x000000ff0c00720c */ /* 0x000fe20003fa6270 */
[----:B------:R-:W-:Y:S01]  /*2650*/  @!P6 IMAD.IADD R38, R38, 0x1, -R6 ;  /* 0x000000012626e824 */ /* 0x000fe200078e0a06 */
[----:B------:R-:W-:Y:S01]  /*2660*/  LOP3.LUT R12, R7, 0x48, RZ, 0xfc, !PT ;  /* 0x00000048070c7812 */ /* 0x000fe200078efcff */
[----:B------:R-:W-:-:S03]  /*2670*/  IMAD.HI.U32 R9, R8, R235, RZ ;  /* 0x000000eb08097227 */ /* 0x000fc600078e00ff */
[C---:B------:R-:W-:Y:S01]  /*2680*/  ISETP.GT.U32.AND P6, PT, R6.reuse, R38, PT ;  /* 0x000000260600720c */ /* 0x040fe20003fc4070 */
[----:B------:R-:W-:Y:S01]  /*2690*/  IMAD.MOV R9, RZ, RZ, -R9 ;  /* 0x000000ffff097224 */ /* 0x000fe200078e0a09 */
[----:B------:R-:W-:Y:S01]  /*26a0*/  IABS R125, R12 ;  /* 0x0000000c007d7213 */ /* 0x000fe20000000000 */
[--C-:B------:R-:W-:Y:S01]  /*26b0*/  @!P2 IMAD.IADD R237, R237, 0x1, -R6.reuse ;  /* 0x00000001ededa824 */ /* 0x100fe200078e0a06 */
[----:B------:R-:W-:Y:S01]  /*26c0*/  ISETP.GE.AND P2, PT, R13, RZ, PT ;  /* 0x000000ff0d00720c */ /* 0x000fe20003f46270 */
[----:B------:R-:W-:Y:S01]  /*26d0*/  @!P4 IMAD.IADD R123, R123, 0x1, -R6 ;  /* 0x000000017b7bc824 */ /* 0x000fe200078e0a06 */
[C---:B------:R-:W-:Y:S01]  /*26e0*/  ISETP.GT.U32.AND P4, PT, R6.reuse, R41, PT ;  /* 0x000000290600720c */ /* 0x040fe20003f84070 */
[----:B------:R-:W-:Y:S01]  /*26f0*/  IMAD R235, R6, R9, R235 ;  /* 0x0000000906eb7224 */ /* 0x000fe200078e02eb */
[----:B------:R-:W-:Y:S01]  /*2700*/  LOP3.LUT R13, R7, 0x4a, RZ, 0xfc, !PT ;  /* 0x0000004a070d7812 */ /* 0x000fe200078efcff */
[----:B------:R-:W-:-:S03]  /*2710*/  IMAD.HI.U32 R9, R8, R125, RZ ;  /* 0x0000007d08097227 */ /* 0x000fc600078e00ff */
[----:B------:R-:W-:Y:S01]  /*2720*/  IABS R35, R13 ;  /* 0x0000000d00237213 */ /* 0x000fe20000000000 */
[----:B------:R-:W-:Y:S01]  /*2730*/  @!P6 IMAD.IADD R38, R38, 0x1, -R6 ;  /* 0x000000012626e824 */ /* 0x000fe200078e0a06 */
[----:B------:R-:W-:Y:S01]  /*2740*/  ISETP.GT.U32.AND P6, PT, R6, R235, PT ;  /* 0x000000eb0600720c */ /* 0x000fe20003fc4070 */
[----:B------:R-:W-:Y:S02]  /*2750*/  @!P3 IMAD.MOV R237, RZ, RZ, -R237 ;  /* 0x000000ffffedb224 */ /* 0x000fe400078e0aed */
[----:B------:R-:W-:-:S04]  /*2760*/  IMAD.HI.U32 R10, R8, R35, RZ ;  /* 0x00000023080a7227 */ /* 0x000fc800078e00ff */
[----:B------:R-:W-:Y:S02]  /*2770*/  @!P4 IMAD.IADD R41, R41, 0x1, -R6 ;  /* 0x000000012929c824 */ /* 0x000fe400078e0a06 */
[----:B------:R-:W-:Y:S02]  /*2780*/  IMAD.MOV R10, RZ, RZ, -R10 ;  /* 0x000000ffff0a7224 */ /* 0x000fe400078e0a0a */
[----:B------:R-:W-:Y:S01]  /*2790*/  IMAD.MOV R9, RZ, RZ, -R9 ;  /* 0x000000ffff097224 */ /* 0x000fe200078e0a09 */
[C---:B------:R-:W-:Y:S01]  /*27a0*/  ISETP.GT.U32.AND P3, PT, R6.reuse, R41, PT ;  /* 0x000000290600720c */ /* 0x040fe20003f64070 */
[----:B------:R-:W-:Y:S02]  /*27b0*/  IMAD R35, R6, R10, R35 ;  /* 0x0000000a06237224 */ /* 0x000fe400078e0223 */
[----:B------:R-:W-:-:S04]  /*27c0*/  IMAD.HI.U32 R10, R8, R233, RZ ;  /* 0x000000e9080a7227 */ /* 0x000fc800078e00ff */
[C---:B------:R-:W-:Y:S02]  /*27d0*/  IMAD R125, R6.reuse, R9, R125 ;  /* 0x00000009067d7224 */ /* 0x040fe400078e027d */
[----:B------:R-:W-:Y:S02]  /*27e0*/  IMAD.MOV R10, RZ, RZ, -R10 ;  /* 0x000000ffff0a7224 */ /* 0x000fe400078e0a0a */
[----:B------:R-:W-:Y:S01]  /*27f0*/  @!P6 IMAD.IADD R235, R235, 0x1, -R6 ;  /* 0x00000001ebebe824 */ /* 0x000fe200078e0a06 */
[C---:B------:R-:W-:Y:S01]  /*2800*/  ISETP.GT.U32.AND P6, PT, R6.reuse, R35, PT ;  /* 0x000000230600720c */ /* 0x040fe20003fc4070 */
[C---:B------:R-:W-:Y:S01]  /*2810*/  IMAD R233, R6.reuse, R10, R233 ;  /* 0x0000000a06e97224 */ /* 0x040fe200078e02e9 */
[----:B------:R-:W-:Y:S01]  /*2820*/  ISETP.GT.U32.AND P4, PT, R6, R125, PT ;  /* 0x0000007d0600720c */ /* 0x000fe20003f84070 */
[----:B------:R-:W-:-:S04]  /*2830*/  IMAD.HI.U32 R9, R8, R11, RZ ;  /* 0x0000000b08097227 */ /* 0x000fc800078e00ff */
[--C-:B------:R-:W-:Y:S01]  /*2840*/  @!P3 IMAD.IADD R41, R41, 0x1, -R6.reuse ;  /* 0x000000012929b824 */ /* 0x100fe200078e0a06 */
[C---:B------:R-:W-:Y:S01]  /*2850*/  ISETP.GT.U32.AND P3, PT, R6.reuse, R233, PT ;  /* 0x000000e90600720c */ /* 0x040fe20003f64070 */
[----:B------:R-:W-:Y:S02]  /*2860*/  IMAD.MOV R9, RZ, RZ, -R9 ;  /* 0x000000ffff097224 */ /* 0x000fe400078e0a09 */
[----:B------:R-:W-:Y:S02]  /*2870*/  @!P5 IMAD.MOV R123, RZ, RZ, -R123 ;  /* 0x000000ffff7bd224 */ /* 0x000fe400078e0a7b */
[----:B------:R-:W-:Y:S01]  /*2880*/  IMAD R40, R6, R9, R11 ;  /* 0x0000000906287224 */ /* 0x000fe200078e020b */
[----:B------:R-:W-:Y:S01]  /*2890*/  IABS R11, R22 ;  /* 0x00000016000b7213 */ /* 0x000fe20000000000 */
[----:B------:R-:W-:Y:S02]  /*28a0*/  @!P6 IMAD.IADD R35, R35, 0x1, -R6 ;  /* 0x000000012323e824 */ /* 0x000fe400078e0a06 */
[----:B------:R-:W-:-:S03]  /*28b0*/  IMAD.HI.U32 R9, R8, R251, RZ ;  /* 0x000000fb08097227 */ /* 0x000fc600078e00ff */
[C---:B------:R-:W-:Y:S01]  /*28c0*/  ISETP.GT.U32.AND P5, PT, R6.reuse, R35, PT ;  /* 0x000000230600720c */ /* 0x040fe20003fa4070 */
[--C-:B------:R-:W-:Y:S01]  /*28d0*/  @!P4 IMAD.IADD R125, R125, 0x1, -R6.reuse ;  /* 0x000000017d7dc824 */ /* 0x100fe200078e0a06 */
[C---:B------:R-:W-:Y:S01]  /*28e0*/  ISETP.GT.U32.AND P4, PT, R6.reuse, R235, PT ;  /* 0x000000eb0600720c */ /* 0x040fe20003f84070 */
[----:B------:R-:W-:Y:S02]  /*28f0*/  IMAD.MOV R9, RZ, RZ, -R9 ;  /* 0x000000ffff097224 */ /* 0x000fe400078e0a09 */
[----:B------:R-:W-:Y:S01]  /*2900*/  @!P3 IMAD.IADD R233, R233, 0x1, -R6 ;  /* 0x00000001e9e9b824 */ /* 0x000fe200078e0a06 */
[C---:B------:R-:W-:Y:S01]  /*2910*/  ISETP.GT.U32.AND P6, PT, R6.reuse, R125, PT ;  /* 0x0000007d0600720c */ /* 0x040fe20003fc4070 */
[----:B------:R-:W-:Y:S01]  /*2920*/  IMAD R251, R6, R9, R251 ;  /* 0x0000000906fb7224 */ /* 0x000fe200078e02fb */
[----:B------:R-:W-:Y:S01]  /*2930*/  ISETP.GE.AND P3, PT, R13, RZ, PT ;  /* 0x000000ff0d00720c */ /* 0x000fe20003f66270 */
[----:B------:R-:W-:-:S04]  /*2940*/  IMAD.HI.U32 R9, R8, R11, RZ ;  /* 0x0000000b08097227 */ /* 0x000fc800078e00ff */
[----:B------:R-:W-:Y:S02]  /*2950*/  IMAD.MOV R9, RZ, RZ, -R9 ;  /* 0x000000ffff097224 */ /* 0x000fe400078e0a09 */
[----:B------:R-:W-:Y:S01]  /*2960*/  @!P2 IMAD.MOV R38, RZ, RZ, -R38 ;  /* 0x000000ffff26a224 */ /* 0x000fe200078e0a26 */
[C---:B------:R-:W-:Y:S01]  /*2970*/  ISETP.GT.U32.AND P2, PT, R6.reuse, R40, PT ;  /* 0x000000280600720c */ /* 0x040fe20003f44070 */
[--C-:B------:R-:W-:Y:S01]  /*2980*/  @!P5 IMAD.IADD R35, R35, 0x1, -R6.reuse ;  /* 0x000000012323d824 */ /* 0x100fe200078e0a06 */
[----:B------:R-:W-:Y:S01]  /*2990*/  ISETP.GE.AND P5, PT, R15, RZ, PT ;  /* 0x000000ff0f00720c */ /* 0x000fe20003fa6270 */
[C---:B------:R-:W-:Y:S01]  /*29a0*/  IMAD R250, R6.reuse, R9, R11 ;  /* 0x0000000906fa7224 */ /* 0x040fe200078e020b */
[----:B------:R-:W-:Y:S01]  /*29b0*/  IABS R11, R27 ;  /* 0x0000001b000b7213 */ /* 0x000fe20000000000 */
[--C-:B------:R-:W-:Y:S01]  /*29c0*/  @!P6 IMAD.IADD R125, R125, 0x1, -R6.reuse ;  /* 0x000000017d7de824 */ /* 0x100fe200078e0a06 */
[C---:B------:R-:W-:Y:S01]  /*29d0*/  ISETP.GT.U32.AND P6, PT, R6.reuse, R251, PT ;  /* 0x000000fb0600720c */ /* 0x040fe20003fc4070 */
[----:B------:R-:W-:Y:S01]  /*29e0*/  @!P3 IMAD.MOV R35, RZ, RZ, -R35 ;  /* 0x000000ffff23b224 */ /* 0x000fe200078e0a23 */
[----:B------:R-:W-:Y:S01]  /*29f0*/  ISETP.GT.U32.AND P3, PT, R6, R250, PT ;  /* 0x000000fa0600720c */ /* 0x000fe20003f64070 */
[----:B------:R-:W-:Y:S01]  /*2a00*/  @!P4 IMAD.IADD R235, R235, 0x1, -R6 ;  /* 0x00000001ebebc824 */ /* 0x000fe200078e0a06 */
[----:B------:R-:W-:Y:S01]  /*2a10*/  ISETP.GE.AND P4, PT, R14, RZ, PT ;  /* 0x000000ff0e00720c */ /* 0x000fe20003f86270 */
[----:B------:R-:W-:-:S04]  /*2a20*/  IMAD.HI.U32 R9, R8, R249, RZ ;  /* 0x000000f908097227 */ /* 0x000fc800078e00ff */
[--C-:B------:R-:W-:Y:S01]  /*2a30*/  @!P2 IMAD.IADD R40, R40, 0x1, -R6.reuse ;  /* 0x000000012828a824 */ /* 0x100fe200078e0a06 */
[----:B------:R-:W-:Y:S01]  /*2a40*/  ISETP.GE.AND P2, PT, R12, RZ, PT ;  /* 0x000000ff0c00720c */ /* 0x000fe20003f46270 */
[----:B------:R-:W-:Y:S02]  /*2a50*/  IMAD.MOV R9, RZ, RZ, -R9 ;  /* 0x000000ffff097224 */ /* 0x000fe400078e0a09 */
[--C-:B------:R-:W-:Y:S02]  /*2a60*/  @!P6 IMAD.IADD R251, R251, 0x1, -R6.reuse ;  /* 0x00000001fbfbe824 */ /* 0x100fe400078e0a06 */
[----:B------:R-:W-:Y:S02]  /*2a70*/  @!P3 IMAD.IADD R250, R250, 0x1, -R6 ;  /* 0x00000001fafab824 */ /* 0x000fe400078e0a06 */
[----:B------:R-:W-:Y:S01]  /*2a80*/  @!P4 IMAD.MOV R41, RZ, RZ, -R41 ;  /* 0x000000ffff29c224 */ /* 0x000fe200078e0a29 */
[C---:B------:R-:W-:Y:S01]  /*2a90*/  ISETP.GT.U32.AND P6, PT, R6.reuse, R251, PT ;  /* 0x000000fb0600720c */ /* 0x040fe20003fc4070 */
[C---:B------:R-:W-:Y:S01]  /*2aa0*/  IMAD R249, R6.reuse, R9, R249 ;  /* 0x0000000906f97224 */ /* 0x040fe200078e02f9 */
[----:B------:R-:W-:Y:S01]  /*2ab0*/  ISETP.GT.U32.AND P3, PT, R6, R250, PT ;  /* 0x000000fa0600720c */ /* 0x000fe20003f64070 */
[----:B------:R-:W-:Y:S01]  /*2ac0*/  IMAD.HI.U32 R9, R8, R11, RZ ;  /* 0x0000000b08097227 */ /* 0x000fe200078e00ff */
[----:B------:R-:W-:-:S03]  /*2ad0*/  ISETP.GT.U32.AND P4, PT, R6, R40, PT ;  /* 0x000000280600720c */ /* 0x000fc60003f84070 */
[----:B------:R-:W-:Y:S01]  /*2ae0*/  @!P5 IMAD.MOV R235, RZ, RZ, -R235 ;  /* 0x000000ffffebd224 */ /* 0x000fe200078e0aeb */
[----:B------:R-:W-:Y:S01]  /*2af0*/  ISETP.GT.U32.AND P5, PT, R6, R233, PT ;  /* 0x000000e90600720c */ /* 0x000fe20003fa4070 */
[----:B------:R-:W-:Y:S01]  /*2b00*/  @!P2 IMAD.MOV R125, RZ, RZ, -R125 ;  /* 0x000000ffff7da224 */ /* 0x000fe200078e0a7d */
[----:B------:R-:W-:Y:S01]  /*2b10*/  ISETP.GE.AND P2, PT, R16, RZ, PT ;  /* 0x000000ff1000720c */ /* 0x000fe20003f46270 */
[----:B------:R-:W-:Y:S01]  /*2b20*/  IMAD.MOV R9, RZ, RZ, -R9 ;  /* 0x000000ffff097224 */ /* 0x000fe200078e0a09 */
[----:B------:R-:W-:Y:S01]  /*2b30*/  LOP3.LUT R16, R7, 0x58, RZ, 0xfc, !PT ;  /* 0x0000005807107812 */ /* 0x000fe200078efcff */
[--C-:B------:R-:W-:Y:S01]  /*2b40*/  @!P6 IMAD.IADD R251, R251, 0x1, -R6.reuse ;  /* 0x00000001fbfbe824 */ /* 0x100fe200078e0a06 */
[C---:B------:R-:W-:Y:S01]  /*2b50*/  ISETP.GT.U32.AND P6, PT, R6.reuse, R249, PT ;  /* 0x000000f90600720c */ /* 0x040fe20003fc4070 */
[----:B------:R-:W-:Y:S01]  /*2b60*/  IMAD R9, R6, R9, R11 ;  /* 0x0000000906097224 */ /* 0x000fe200078e020b */
[----:B------:R-:W-:Y:S01]  /*2b70*/  IABS R10, R16 ;  /* 0x00000010000a7213 */ /* 0x000fe20000000000 */
[----:B------:R-:W-:-:S02]  /*2b80*/  @!P3 IMAD.IADD R250, R250, 0x1, -R6 ;  /* 0x00000001fafab824 */ /* 0x000fc400078e0a06 */
[----:B------:R-:W-:Y:S01]  /*2b90*/  @!P4 IMAD.IADD R40, R40, 0x1, -R6 ;  /* 0x000000012828c824 */ /* 0x000fe200078e0a06 */
[----:B------:R-:W-:Y:S01]  /*2ba0*/  ISETP.GT.U32.AND P3, PT, R6, R9, PT ;  /* 0x000000090600720c */ /* 0x000fe20003f64070 */
[----:B------:R-:W-:Y:S01]  /*2bb0*/  IMAD.MOV.U32 R11, RZ, RZ, R10 ;  /* 0x000000ffff0b7224 */ /* 0x000fe200078e000a */
[----:B------:R-:W-:Y:S01]  /*2bc0*/  ISETP.GE.AND P4, PT, R17, RZ, PT ;  /* 0x000000ff1100720c */ /* 0x000fe20003f86270 */
[----:B------:R-:W-:Y:S01]  /*2bd0*/  @!P5 IMAD.IADD R233, R233, 0x1, -R6 ;  /* 0x00000001e9e9d824 */ /* 0x000fe200078e0a06 */
[----:B------:R-:W-:Y:S01]  /*2be0*/  ISETP.GE.AND P5, PT, R20, RZ, PT ;  /* 0x000000ff1400720c */ /* 0x000fe20003fa6270 */
[----:B------:R-:W-:Y:S01]  /*2bf0*/  @!P2 IMAD.MOV R40, RZ, RZ, -R40 ;  /* 0x000000ffff28a224 */ /* 0x000fe200078e0a28 */
[----:B------:R-:W-:Y:S01]  /*2c00*/  ISETP.GE.AND P2, PT, R22, RZ, PT ;  /* 0x000000ff1600720c */ /* 0x000fe20003f46270 */
[----:B------:R-:W-:Y:S01]  /*2c10*/  IMAD.HI.U32 R10, R8, R11, RZ ;  /* 0x0000000b080a7227 */ /* 0x000fe200078e00ff */
[C---:B------:R-:W-:Y:S02]  /*2c20*/  LOP3.LUT R20, R7.reuse, 0x5a, RZ, 0xfc, !PT ;  /* 0x0000005a07147812 */ /* 0x040fe400078efcff */
[----:B------:R-:W-:Y:S01]  /*2c30*/  LOP3.LUT R22, R7, 0x5c, RZ, 0xfc, !PT ;  /* 0x0000005c07167812 */ /* 0x000fe200078efcff */
[----:B------:R-:W-:Y:S01]  /*2c40*/  IMAD.MOV R10, RZ, RZ, -R10 ;  /* 0x000000ffff0a7224 */ /* 0x000fe200078e0a0a */
[----:B------:R-:W-:Y:S01]  /*2c50*/  IABS R15, R20 ;  /* 0x00000014000f7213 */ /* 0x000fe20000000000 */
[----:B------:R-:W-:Y:S01]  /*2c60*/  @!P6 IMAD.IADD R249, R249, 0x1, -R6 ;  /* 0x00000001f9f9e824 */ /* 0x000fe200078e0a06 */
[----:B------:R-:W-:Y:S01]  /*2c70*/  IABS R17, R22 ;  /* 0x0000001600117213 */ /* 0x000fe20000000000 */
[----:B------:R-:W-:-:S02]  /*2c80*/  IMAD R11, R6, R10, R11 ;  /* 0x0000000a060b7224 */ /* 0x000fc400078e020b */
[----:B------:R-:W-:Y:S01]  /*2c90*/  @!P3 IMAD.IADD R9, R9, 0x1, -R6 ;  /* 0x000000010909b824 */ /* 0x000fe200078e0a06 */
[----:B------:R-:W-:Y:S01]  /*2ca0*/  ISETP.GT.U32.AND P6, PT, R6, R249, PT ;  /* 0x000000f90600720c */ /* 0x000fe20003fc4070 */
[----:B------:R-:W-:Y:S01]  /*2cb0*/  IMAD.HI.U32 R10, R8, R15, RZ ;  /* 0x0000000f080a7227 */ /* 0x000fe200078e00ff */
[----:B------:R-:W-:Y:S02]  /*2cc0*/  ISETP.GE.AND P3, PT, R26, RZ, PT ;  /* 0x000000ff1a00720c */ /* 0x000fe40003f66270 */
[----:B------:R-:W-:Y:S01]  /*2cd0*/  LOP3.LUT R26, R7, 0x68, RZ, 0xfc, !PT ;  /* 0x00000068071a7812 */ /* 0x000fe200078efcff */
[----:B------:R-:W-:-:S03]  /*2ce0*/  IMAD.HI.U32 R12, R8, R17, RZ ;  /* 0x00000011080c7227 */ /* 0x000fc600078e00ff */
[----:B------:R-:W-:Y:S01]  /*2cf0*/  IABS R51, R26 ;  /* 0x0000001a00337213 */ /* 0x000fe20000000000 */
[----:B------:R-:W-:-:S04]  /*2d00*/  IMAD.HI.U32 R13, R8, R23, RZ ;  /* 0x00000017080d7227 */ /* 0x000fc800078e00ff */
[----:B------:R-:W-:Y:S01]  /*2d10*/  @!P4 IMAD.MOV R233, RZ, RZ, -R233 ;  /* 0x000000ffffe9c224 */ /* 0x000fe200078e0ae9 */
[C---:B------:R-:W-:Y:S01]  /*2d20*/  ISETP.GT.U32.AND P4, PT, R6.reuse, R9, PT ;  /* 0x000000090600720c */ /* 0x040fe20003f84070 */
[----:B------:R-:W-:Y:S02]  /*2d30*/  IMAD.MOV R10, RZ, RZ, -R10 ;  /* 0x000000ffff0a7224 */ /* 0x000fe400078e0a0a */
[----:B------:R-:W-:Y:S02]  /*2d40*/  IMAD.MOV R12, RZ, RZ, -R12 ;  /* 0x000000ffff0c7224 */ /* 0x000fe400078e0a0c */
[----:B------:R-:W-:Y:S02]  /*2d50*/  IMAD.MOV R14, RZ, RZ, -R13 ;  /* 0x000000ffff0e7224 */ /* 0x000fe400078e0a0d */
[C---:B------:R-:W-:Y:S02]  /*2d60*/  IMAD R13, R6.reuse, R10, R15 ;  /* 0x0000000a060d7224 */ /* 0x040fe400078e020f */
[----:B------:R-:W-:-:S02]  /*2d70*/  IMAD R15, R6, R12, R17 ;  /* 0x0000000c060f7224 */ /* 0x000fc400078e0211 */
[----:B------:R-:W-:Y:S01]  /*2d80*/  @!P5 IMAD.MOV R251, RZ, RZ, -R251 ;  /* 0x000000fffffbd224 */ /* 0x000fe200078e0afb */
[C---:B------:R-:W-:Y:S01]  /*2d90*/  ISETP.GT.U32.AND P5, PT, R6.reuse, R13, PT ;  /* 0x0000000d0600720c */ /* 0x040fe20003fa4070 */
[C---:B------:R-:W-:Y:S01]  /*2da0*/  IMAD R17, R6.reuse, R14, R23 ;  /* 0x0000000e06117224 */ /* 0x040fe200078e0217 */
[----:B------:R-:W-:Y:S01]  /*2db0*/  LOP3.LUT R14, R7, 0x62, RZ, 0xfc, !PT ;  /* 0x00000062070e7812 */ /* 0x000fe200078efcff */
[----:B------:R-:W-:Y:S01]  /*2dc0*/  @!P2 IMAD.MOV R250, RZ, RZ, -R250 ;  /* 0x000000fffffaa224 */ /* 0x000fe200078e0afa */
[C---:B------:R-:W-:Y:S01]  /*2dd0*/  ISETP.GT.U32.AND P2, PT, R6.reuse, R15, PT ;  /* 0x0000000f0600720c */ /* 0x040fe20003f44070 */
[--C-:B------:R-:W-:Y:S01]  /*2de0*/  @!P6 IMAD.IADD R249, R249, 0x1, -R6.reuse ;  /* 0x00000001f9f9e824 */ /* 0x100fe200078e0a06 */
[C---:B------:R-:W-:Y:S01]  /*2df0*/  ISETP.GT.U32.AND P6, PT, R6.reuse, R11, PT ;  /* 0x0000000b0600720c */ /* 0x040fe20003fc4070 */
[----:B------:R-:W-:Y:S01]  /*2e00*/  @!P4 IMAD.IADD R9, R9, 0x1, -R6 ;  /* 0x000000010909c824 */ /* 0x000fe200078e0a06 */
[----:B------:R-:W-:Y:S01]  /*2e10*/  ISETP.GT.U32.AND P4, PT, R6, R17, PT ;  /* 0x000000110600720c */ /* 0x000fe20003f84070 */
[----:B------:R-:W-:Y:S01]  /*2e20*/  IMAD.HI.U32 R10, R8, R31, RZ ;  /* 0x0000001f080a7227 */ /* 0x000fe200078e00ff */
[----:B------:R-:W-:-:S03]  /*2e30*/  IABS R23, R14 ;  /* 0x0000000e00177213 */ /* 0x000fc60000000000 */
[--C-:B------:R-:W-:Y:S01]  /*2e40*/  @!P5 IMAD.IADD R13, R13, 0x1, -R6.reuse ;  /* 0x000000010d0dd824 */ /* 0x100fe200078e0a06 */
[----:B------:R-:W-:Y:S01]  /*2e50*/  ISETP.GE.AND P5, PT, R20, RZ, PT ;  /* 0x000000ff1400720c */ /* 0x000fe20003fa6270 */
[----:B------:R-:W-:Y:S01]  /*2e60*/  IMAD.MOV.U32 R231, RZ, RZ, R9 ;  /* 0x000000ffffe77224 */ /* 0x000fe200078e0009 */
[----:B------:R-:W-:Y:S01]  /*2e70*/  LOP3.LUT R20, R7, 0x66, RZ, 0xfc, !PT ;  /* 0x0000006607147812 */ /* 0x000fe200078efcff */
[--C-:B------:R-:W-:Y:S01]  /*2e80*/  @!P2 IMAD.IADD R15, R15, 0x1, -R6.reuse ;  /* 0x000000010f0fa824 */ /* 0x100fe200078e0a06 */
[C---:B------:R-:W-:Y:S01]  /*2e90*/  ISETP.GT.U32.AND P2, PT, R6.reuse, R13, PT ;  /* 0x0000000d0600720c */ /* 0x040fe20003f44070 */
[--C-:B------:R-:W-:Y:S01]  /*2ea0*/  @!P6 IMAD.IADD R11, R11, 0x1, -R6.reuse ;  /* 0x000000010b0be824 */ /* 0x100fe200078e0a06 */
[----:B------:R-:W-:Y:S01]  /*2eb0*/  IABS R33, R20 ;  /* 0x0000001400217213 */ /* 0x000fe20000000000 */
[----:B------:R-:W-:Y:S01]  /*2ec0*/  @!P4 IMAD.IADD R17, R17, 0x1, -R6 ;  /* 0x000000011111c824 */ /* 0x000fe200078e0a06 */
[----:B------:R-:W-:Y:S01]  /*2ed0*/  ISETP.GT.U32.AND P4, PT, R6, R15, PT ;  /* 0x0000000f0600720c */ /* 0x000fe20003f84070 */
[----:B------:R-:W-:Y:S01]  /*2ee0*/  IMAD.HI.U32 R9, R8, R23, RZ ;  /* 0x0000001708097227 */ /* 0x000fe200078e00ff */
[----:B------:R-:W-:-:S03]  /*2ef0*/  ISETP.GT.U32.AND P6, PT, R6, R11, PT ;  /* 0x0000000b0600720c */ /* 0x000fc60003fc4070 */
[----:B------:R-:W-:Y:S01]  /*2f00*/  @!P3 IMAD.MOV R249, RZ, RZ, -R249 ;  /* 0x000000fffff9b224 */ /* 0x000fe200078e0af9 */
[----:B------:R-:W-:Y:S01]  /*2f10*/  ISETP.GE.AND P3, PT, R27, RZ, PT ;  /* 0x000000ff1b00720c */ /* 0x000fe20003f66270 */
[----:B------:R-:W-:Y:S02]  /*2f20*/  IMAD.MOV R10, RZ, RZ, -R10 ;  /* 0x000000ffff0a7224 */ /* 0x000fe400078e0a0a */
[----:B------:R-:W-:Y:S02]  /*2f30*/  IMAD.MOV R9, RZ, RZ, -R9 ;  /* 0x000000ffff097224 */ /* 0x000fe400078e0a09 */
[C---:B------:R-:W-:Y:S02]  /*2f40*/  IMAD R31, R6.reuse, R10, R31 ;  /* 0x0000000a061f7224 */ /* 0x040fe400078e021f */
[C---:B------:R-:W-:Y:S02]  /*2f50*/  IMAD R9, R6.reuse, R9, R23 ;  /* 0x0000000906097224 */ /* 0x040fe400078e0217 */
[--C-:B------:R-:W-:Y:S01]  /*2f60*/  @!P2 IMAD.IADD R13, R13, 0x1, -R6.reuse ;  /* 0x000000010d0da824 */ /* 0x100fe200078e0a06 */
[C---:B------:R-:W-:Y:S01]  /*2f70*/  ISETP.GT.U32.AND P2, PT, R6.reuse, R31, PT ;  /* 0x0000001f0600720c */ /* 0x040fe20003f44070 */
[--C-:B------:R-:W-:Y:S01]  /*2f80*/  @!P4 IMAD.IADD R15, R15, 0x1, -R6.reuse ;  /* 0x000000010f0fc824 */ /* 0x100fe200078e0a06 */
[----:B------:R-:W-:Y:S01]  /*2f90*/  ISETP.GT.U32.AND P4, PT, R6, R9, PT ;  /* 0x000000090600720c */ /* 0x000fe20003f84070 */
[----:B------:R-:W-:Y:S01]  /*2fa0*/  @!P6 IMAD.IADD R11, R11, 0x1, -R6 ;  /* 0x000000010b0be824 */ /* 0x000fe200078e0a06 */
[----:B------:R-:W-:Y:S01]  /*2fb0*/  ISETP.GE.AND P6, PT, R16, RZ, PT ;  /* 0x000000ff1000720c */ /* 0x000fe20003fc6270 */
[----:B------:R-:W-:Y:S01]  /*2fc0*/  @!P3 IMAD.MOV R231, RZ, RZ, -R231 ;  /* 0x000000ffffe7b224 */ /* 0x000fe200078e0ae7 */
[----:B------:R-:W-:Y:S01]  /*2fd0*/  LOP3.LUT R16, R7, 0x64, RZ, 0xfc, !PT ;  /* 0x0000006407107812 */ /* 0x000fe200078efcff */
[----:B------:R-:W-:Y:S01]  /*2fe0*/  IMAD.MOV.U32 R23, RZ, RZ, R11 ;  /* 0x000000ffff177224 */ /* 0x000fe200078e000b */
[----:B------:R-:W-:Y:S01]  /*2ff0*/  ISETP.GT.U32.AND P3, PT, R6, R17, PT ;  /* 0x000000110600720c */ /* 0x000fe20003f64070 */
[----:B------:R-:W-:Y:S01]  /*3000*/  IMAD.HI.U32 R11, R8, R51, RZ ;  /* 0x00000033080b7227 */ /* 0x000fe200078e00ff */
[----:B------:R-:W-:-:S03]  /*3010*/  IABS R49, R16 ;  /* 0x0000001000317213 */ /* 0x000fc60000000000 */
[--C-:B------:R-:W-:Y:S01]  /*3020*/  @!P2 IMAD.IADD R31, R31, 0x1, -R6.reuse ;  /* 0x000000011f1fa824 */ /* 0x100fe200078e0a06 */
[----:B------:R-:W-:Y:S01]  /*3030*/  ISETP.GE.AND P2, PT, R28, RZ, PT ;  /* 0x000000ff1c00720c */ /* 0x000fe20003f46270 */
[--C-:B------:R-:W-:Y:S01]  /*3040*/  @!P4 IMAD.IADD R9, R9, 0x1, -R6.reuse ;  /* 0x000000010909c824 */ /* 0x100fe200078e0a06 */
[----:B------:R-:W-:Y:S01]  /*3050*/  LOP3.LUT R28, R7, 0x78, RZ, 0xfc, !PT ;  /* 0x00000078071c7812 */ /* 0x000fe200078efcff */
[----:B------:R-:W-:Y:S01]  /*3060*/  IMAD.HI.U32 R10, R8, R49, RZ ;  /* 0x00000031080a7227 */ /* 0x000fe200078e00ff */
[C---:B------:R-:W-:Y:S02]  /*3070*/  ISETP.GT.U32.AND P4, PT, R6.reuse, R31, PT ;  /* 0x0000001f0600720c */ /* 0x040fe40003f84070 */
[----:B------:R-:W-:Y:S01]  /*3080*/  IABS R61, R28 ;  /* 0x0000001c003d7213 */ /* 0x000fe20000000000 */
[----:B------:R-:W-:Y:S01]  /*3090*/  @!P6 IMAD.MOV R23, RZ, RZ, -R23 ;  /* 0x000000ffff17e224 */ /* 0x000fe200078e0a17 */
[----:B------:R-:W-:Y:S01]  /*30a0*/  ISETP.GT.U32.AND P6, PT, R6, R9, PT ;  /* 0x000000090600720c */ /* 0x000fe20003fc4070 */
[----:B------:R-:W-:Y:S01]  /*30b0*/  @!P3 IMAD.IADD R17, R17, 0x1, -R6 ;  /* 0x000000011111b824 */ /* 0x000fe200078e0a06 */
[----:B------:R-:W-:Y:S01]  /*30c0*/  ISETP.GE.AND P3, PT, R22, RZ, PT ;  /* 0x000000ff1600720c */ /* 0x000fe20003f66270 */
[----:B------:R-:W-:Y:S01]  /*30d0*/  IMAD.MOV R12, RZ, RZ, -R10 ;  /* 0x000000ffff0c7224 */ /* 0x000fe200078e0a0a */
[----:B------:R-:W-:Y:S01]  /*30e0*/  LOP3.LUT R22, R7, 0x70, RZ, 0xfc, !PT ;  /* 0x0000007007167812 */ /* 0x000fe200078efcff */
[----:B------:R-:W-:-:S03]  /*30f0*/  IMAD.HI.U32 R10, R8, R33, RZ ;  /* 0x00000021080a7227 */ /* 0x000fc600078e00ff */
[----:B------:R-:W-:Y:S01]  /*3100*/  IABS R53, R22 ;  /* 0x0000001600357213 */ /* 0x000fe20000000000 */
[----:B------:R-:W-:Y:S02]  /*3110*/  IMAD.MOV.U32 R29, RZ, RZ, R17 ;  /* 0x000000ffff1d7224 */ /* 0x000fe400078e0011 */
[----:B------:R-:W-:Y:S02]  /*3120*/  IMAD.MOV R10, RZ, RZ, -R10 ;  /* 0x000000ffff0a7224 */ /* 0x000fe400078e0a0a */
[----:B------:R-:W-:Y:S02]  /*3130*/  IMAD.MOV.U32 R247, RZ, RZ, R13 ;  /* 0x000000fffff77224 */ /* 0x000fe400078e000d */
[----:B------:R-:W-:Y:S01]  /*3140*/  @!P2 IMAD.MOV R29, RZ, RZ, -R29 ;  /* 0x000000ffff1da224 */ /* 0x000fe200078e0a1d */
[----:B------:R-:W-:Y:S01]  /*3150*/  ISETP.GE.AND P2, PT, R14, RZ, PT ;  /* 0x000000ff0e00720c */ /* 0x000fe20003f46270 */
[----:B------:R-:W-:Y:S01]  /*3160*/  IMAD.MOV R13, RZ, RZ, -R11 ;  /* 0x000000ffff0d7224 */ /* 0x000fe200078e0a0b */
[----:B------:R-:W-:Y:S01]  /*3170*/  LOP3.LUT R14, R7, 0x6a, RZ, 0xfc, !PT ;  /* 0x0000006a070e7812 */ /* 0x000fe200078efcff */
[----:B------:R-:W-:-:S02]  /*3180*/  IMAD R11, R6, R10, R33 ;  /* 0x0000000a060b7224 */ /* 0x000fc400078e0221 */
[--C-:B------:R-:W-:Y:S02]  /*3190*/  @!P6 IMAD.IADD R9, R9, 0x1, -R6.reuse ;  /* 0x000000010909e824 */ /* 0x100fe400078e0a06 */
[C---:B------:R-:W-:Y:S01]  /*31a0*/  IMAD R13, R6.reuse, R13, R51 ;  /* 0x0000000d060d7224 */ /* 0x040fe200078e0233 */
[C---:B------:R-:W-:Y:S01]  /*31b0*/  ISETP.GT.U32.AND P6, PT, R6.reuse, R11, PT ;  /* 0x0000000b0600720c */ /* 0x040fe20003fc4070 */
[----:B------:R-:W-:Y:S02]  /*31c0*/  IMAD.MOV.U32 R33, RZ, RZ, R9 ;  /* 0x000000ffff217224 */ /* 0x000fe400078e0009 */
[C---:B------:R-:W-:Y:S02]  /*31d0*/  IMAD R49, R6.reuse, R12, R49 ;  /* 0x0000000c06317224 */ /* 0x040fe400078e0231 */
[----:B------:R-:W-:Y:S01]  /*31e0*/  @!P2 IMAD.MOV R33, RZ, RZ, -R33 ;  /* 0x000000ffff21a224 */ /* 0x000fe200078e0a21 */
[C---:B------:R-:W-:Y:S01]  /*31f0*/  ISETP.GT.U32.AND P2, PT, R6.reuse, R13, PT ;  /* 0x0000000d0600720c */ /* 0x040fe20003f44070 */
[----:B------:R-:W-:Y:S01]  /*3200*/  @!P5 IMAD.MOV R247, RZ, RZ, -R247 ;  /* 0x000000fffff7d224 */ /* 0x000fe200078e0af7 */
[----:B------:R-:W-:Y:S01]  /*3210*/  ISETP.GT.U32.AND P5, PT, R6, R49, PT ;  /* 0x000000310600720c */ /* 0x000fe20003fa4070 */
[----:B------:R-:W-:Y:S01]  /*3220*/  IMAD.MOV.U32 R27, RZ, RZ, R15 ;  /* 0x000000ffff1b7224 */ /* 0x000fe200078e000f */
[----:B------:R-:W-:Y:S01]  /*3230*/  IABS R15, R14 ;  /* 0x0000000e000f7213 */ /* 0x000fe20000000000 */
[--C-:B------:R-:W-:Y:S01]  /*3240*/  @!P4 IMAD.IADD R31, R31, 0x1, -R6.reuse ;  /* 0x000000011f1fc824 */ /* 0x100fe200078e0a06 */
[----:B------:R-:W-:Y:S01]  /*3250*/  ISETP.GE.AND P4, PT, R16, RZ, PT ;  /* 0x000000ff1000720c */ /* 0x000fe20003f86270 */
[----:B------:R-:W-:Y:S01]  /*3260*/  @!P6 IMAD.IADD R11, R11, 0x1, -R6 ;  /* 0x000000010b0be824 */ /* 0x000fe200078e0a06 */
[----:B------:R-:W-:Y:S01]  /*3270*/  LOP3.LUT R16, R7, 0x6c, RZ, 0xfc, !PT ;  /* 0x0000006c07107812 */ /* 0x000fe200078efcff */
[----:B------:R-:W-:Y:S01]  /*3280*/  @!P3 IMAD.MOV R27, RZ, RZ, -R27 ;  /* 0x000000ffff1bb224 */ /* 0x000fe200078e0a1b */
[----:B------:R-:W-:Y:S01]  /*3290*/  ISETP.GE.AND P3, PT, R30, RZ, PT ;  /* 0x000000ff1e00720c */ /* 0x000fe20003f66270 */
[----:B------:R-:W-:Y:S01]  /*32a0*/  IMAD.HI.U32 R9, R8, R15, RZ ;  /* 0x0000000f08097227 */ /* 0x000fe200078e00ff */
[----:B------:R-:W-:-:S02]  /*32b0*/  ISETP.GT.U32.AND P6, PT, R6, R11, PT ;  /* 0x0000000b0600720c */ /* 0x000fc40003fc4070 */
[----:B------:R-:W-:Y:S01]  /*32c0*/  IABS R17, R16 ;  /* 0x0000001000117213 */ /* 0x000fe20000000000 */
[--C-:B------:R-:W-:Y:S02]  /*32d0*/  @!P2 IMAD.IADD R13, R13, 0x1, -R6.reuse ;  /* 0x000000010d0da824 */ /* 0x100fe400078e0a06 */
[--C-:B------:R-:W-:Y:S02]  /*32e0*/  @!P5 IMAD.IADD R49, R49, 0x1, -R6.reuse ;  /* 0x000000013131d824 */ /* 0x100fe400078e0a06 */
[----:B------:R-:W-:Y:S01]  /*32f0*/  IMAD.HI.U32 R10, R8, R17, RZ ;  /* 0x00000011080a7227 */ /* 0x000fe200078e00ff */
[C---:B------:R-:W-:Y:S02]  /*3300*/  ISETP.GT.U32.AND P2, PT, R6.reuse, R13, PT ;  /* 0x0000000d0600720c */ /* 0x040fe40003f44070 */
[----:B------:R-:W-:Y:S01]  /*3310*/  ISETP.GT.U32.AND P5, PT, R6, R49, PT ;  /* 0x000000310600720c */ /* 0x000fe20003fa4070 */
[----:B------:R-:W-:Y:S01]  /*3320*/  @!P3 IMAD.MOV R31, RZ, RZ, -R31 ;  /* 0x000000ffff1fb224 */ /* 0x000fe200078e0a1f */
[----:B------:R-:W-:Y:S01]  /*3330*/  ISETP.GE.AND P3, PT, R20, RZ, PT ;  /* 0x000000ff1400720c */ /* 0x000fe20003f66270 */
[----:B------:R-:W-:Y:S01]  /*3340*/  @!P6 IMAD.IADD R11, R11, 0x1, -R6 ;  /* 0x000000010b0be824 */ /* 0x000fe200078e0a06 */
[C---:B------:R-:W-:Y:S01]  /*3350*/  LOP3.LUT R20, R7.reuse, 0x6e, RZ, 0xfc, !PT ;  /* 0x0000006e07147812 */ /* 0x040fe200078efcff */
[----:B------:R-:W-:Y:S01]  /*3360*/  IMAD.MOV R12, RZ, RZ, -R10 ;  /* 0x000000ffff0c7224 */ /* 0x000fe200078e0a0a */
[----:B------:R-:W-:Y:S01]  /*3370*/  ISETP.GE.AND P6, PT, R14, RZ, PT ;  /* 0x000000ff0e00720c */ /* 0x000fe20003fc6270 */
[----:B------:R-:W-:Y:S01]  /*3380*/  IMAD.MOV R9, RZ, RZ, -R9 ;  /* 0x000000ffff097224 */ /* 0x000fe200078e0a09 */
[----:B------:R-:W-:Y:S01]  /*3390*/  LOP3.LUT R14, R7, 0x72, RZ, 0xfc, !PT ;  /* 0x00000072070e7812 */ /* 0x000fe200078efcff */
[----:B------:R-:W-:-:S02]  /*33a0*/  IMAD.MOV.U32 R225, RZ, RZ, R11 ;  /* 0x000000ffffe17224 */ /* 0x000fc400078e000b */
[C---:B------:R-:W-:Y:S01]  /*33b0*/  IMAD R11, R6.reuse, R12, R17 ;  /* 0x0000000c060b7224 */ /* 0x040fe200078e0211 */
[----:B------:R-:W-:Y:S01]  /*33c0*/  IABS R17, R14 ;  /* 0x0000000e00117213 */ /* 0x000fe20000000000 */
[C---:B------:R-:W-:Y:S01]  /*33d0*/  IMAD R9, R6.reuse, R9, R15 ;  /* 0x0000000906097224 */ /* 0x040fe200078e020f */
[----:B------:R-:W-:Y:S01]  /*33e0*/  IABS R15, R20 ;  /* 0x00000014000f7213 */ /* 0x000fe20000000000 */
[--C-:B------:R-:W-:Y:S01]  /*33f0*/  @!P2 IMAD.IADD R13, R13, 0x1, -R6.reuse ;  /* 0x000000010d0da824 */ /* 0x100fe200078e0a06 */
[----:B------:R-:W-:Y:S01]  /*3400*/  ISETP.GT.U32.AND P2, PT, R6, R11, PT ;  /* 0x0000000b0600720c */ /* 0x000fe20003f44070 */
[----:B------:R-:W-:Y:S01]  /*3410*/  @!P5 IMAD.IADD R49, R49, 0x1, -R6 ;  /* 0x000000013131d824 */ /* 0x000fe200078e0a06 */
[----:B------:R-:W-:Y:S01]  /*3420*/  ISETP.GE.AND P5, PT, R26, RZ, PT ;  /* 0x000000ff1a00720c */ /* 0x000fe20003fa6270 */
[----:B------:R-:W-:Y:S01]  /*3430*/  IMAD.HI.U32 R10, R8, R15, RZ ;  /* 0x0000000f080a7227 */ /* 0x000fe200078e00ff */
[----:B------:R-:W-:-:S03]  /*3440*/  LOP3.LUT R26, R7, 0x76, RZ, 0xfc, !PT ;  /* 0x00000076071a7812 */ /* 0x000fc600078efcff */
[----:B------:R-:W-:Y:S01]  /*3450*/  @!P4 IMAD.MOV R49, RZ, RZ, -R49 ;  /* 0x000000ffff31c224 */ /* 0x000fe200078e0a31 */
[C---:B------:R-:W-:Y:S01]  /*3460*/  ISETP.GT.U32.AND P4, PT, R6.reuse, R9, PT ;  /* 0x000000090600720c */ /* 0x040fe20003f84070 */
[----:B------:R-:W-:Y:S01]  /*3470*/  IMAD.MOV R10, RZ, RZ, -R10 ;  /* 0x000000ffff0a7224 */ /* 0x000fe200078e0a0a */
[----:B------:R-:W-:Y:S01]  /*3480*/  IABS R57, R26 ;  /* 0x0000001a00397213 */ /* 0x000fe20000000000 */
[----:B------:R-:W-:Y:S02]  /*3490*/  IMAD.MOV.U32 R51, RZ, RZ, R13 ;  /* 0x000000ffff337224 */ /* 0x000fe400078e000d */
[C---:B------:R-:W-:Y:S02]  /*34a0*/  IMAD R15, R6.reuse, R10, R15 ;  /* 0x0000000a060f7224 */ /* 0x040fe400078e020f */
[----:B------:R-:W-:Y:S02]  /*34b0*/  @!P2 IMAD.IADD R11, R11, 0x1, -R6 ;  /* 0x000000010b0ba824 */ /* 0x000fe400078e0a06 */
[----:B------:R-:W-:Y:S01]  /*34c0*/  @!P5 IMAD.MOV R51, RZ, RZ, -R51 ;  /* 0x000000ffff33d224 */ /* 0x000fe200078e0a33 */
[----:B------:R-:W-:Y:S01]  /*34d0*/  ISETP.GT.U32.AND P5, PT, R6, R15, PT ;  /* 0x0000000f0600720c */ /* 0x000fe20003fa4070 */
[----:B------:R-:W-:Y:S01]  /*34e0*/  IMAD.HI.U32 R10, R8, R17, RZ ;  /* 0x00000011080a7227 */ /* 0x000fe200078e00ff */
[----:B------:R-:W-:-:S03]  /*34f0*/  ISETP.GT.U32.AND P2, PT, R6, R11, PT ;  /* 0x0000000b0600720c */ /* 0x000fc60003f44070 */
[----:B------:R-:W-:Y:S02]  /*3500*/  @!P4 IMAD.IADD R9, R9, 0x1, -R6 ;  /* 0x000000010909c824 */ /* 0x000fe400078e0a06 */
[----:B------:R-:W-:Y:S01]  /*3510*/  @!P3 IMAD.MOV R225, RZ, RZ, -R225 ;  /* 0x000000ffffe1b224 */ /* 0x000fe200078e0ae1 */
[----:B------:R-:W-:Y:S01]  /*3520*/  ISETP.GE.AND P3, PT, R16, RZ, PT ;  /* 0x000000ff1000720c */ /* 0x000fe20003f66270 */
[----:B------:R-:W-:Y:S01]  /*3530*/  IMAD.MOV R10, RZ, RZ, -R10 ;  /* 0x000000ffff0a7224 */ /* 0x000fe200078e0a0a */
[----:B------:R-:W-:Y:S01]  /*3540*/  ISETP.GT.U32.AND P4, PT, R6, R9, PT ;  /* 0x000000090600720c */ /* 0x000fe20003f84070 */
[----:B------:R-:W-:Y:S01]  /*3550*/  IMAD.HI.U32 R12, R8, R53, RZ ;  /* 0x00000035080c7227 */ /* 0x000fe200078e00ff */
[----:B------:R-:W-:-:S03]  /*3560*/  LOP3.LUT R16, R7, 0x74, RZ, 0xfc, !PT ;  /* 0x0000007407107812 */ /* 0x000fc600078efcff */
[C---:B------:R-:W-:Y:S01]  /*3570*/  IMAD R17, R6.reuse, R10, R17 ;  /* 0x0000000a06117224 */ /* 0x040fe200078e0211 */
[----:B------:R-:W-:Y:S01]  /*3580*/  IABS R55, R16 ;  /* 0x0000001000377213 */ /* 0x000fe20000000000 */
[----:B------:R-:W-:Y:S02]  /*3590*/  @!P5 IMAD.IADD R15, R15, 0x1, -R6 ;  /* 0x000000010f0fd824 */ /* 0x000fe400078e0a06 */
[----:B------:R-:W-:Y:S02]  /*35a0*/  IMAD.MOV R12, RZ, RZ, -R12 ;  /* 0x000000ffff0c7224 */ /* 0x000fe400078e0a0c */
[----:B------:R-:W-:Y:S01]  /*35b0*/  @!P2 IMAD.IADD R11, R11, 0x1, -R6 ;  /* 0x000000010b0ba824 */ /* 0x000fe200078e0a06 */
[C---:B------:R-:W-:Y:S01]  /*35c0*/  ISETP.GT.U32.AND P2, PT, R6.reuse, R17, PT ;  /* 0x000000110600720c */ /* 0x040fe20003f44070 */
[C---:B------:R-:W-:Y:S01]  /*35d0*/  IMAD R13, R6.reuse, R12, R53 ;  /* 0x0000000c060d7224 */ /* 0x040fe200078e0235 */
[----:B------:R-:W-:Y:S01]  /*35e0*/  ISETP.GT.U32.AND P5, PT, R6, R15, PT ;  /* 0x0000000f0600720c */ /* 0x000fe20003fa4070 */
[----:B------:R-:W-:-:S04]  /*35f0*/  IMAD.HI.U32 R10, R8, R55, RZ ;  /* 0x00000037080a7227 */ /* 0x000fc800078e00ff */
[----:B------:R-:W-:Y:S01]  /*3600*/  @!P4 IMAD.IADD R9, R9, 0x1, -R6 ;  /* 0x000000010909c824 */ /* 0x000fe200078e0a06 */
[C---:B------:R-:W-:Y:S01]  /*3610*/  ISETP.GT.U32.AND P4, PT, R6.reuse, R13, PT ;  /* 0x0000000d0600720c */ /* 0x040fe20003f84070 */
[----:B------:R-:W-:Y:S02]  /*3620*/  IMAD.MOV R10, RZ, RZ, -R10 ;  /* 0x000000ffff0a7224 */ /* 0x000fe400078e0a0a */
[----:B------:R-:W-:Y:S02]  /*3630*/  IMAD.MOV.U32 R53, RZ, RZ, R9 ;  /* 0x000000ffff357224 */ /* 0x000fe400078e0009 */
[C---:B------:R-:W-:Y:S02]  /*3640*/  IMAD R9, R6.reuse, R10, R55 ;  /* 0x0000000a06097224 */ /* 0x040fe400078e0237 */
[--C-:B------:R-:W-:Y:S02]  /*3650*/  @!P2 IMAD.IADD R17, R17, 0x1, -R6.reuse ;  /* 0x000000011111a824 */ /* 0x100fe400078e0a06 */
[----:B------:R-:W-:Y:S01]  /*3660*/  @!P5 IMAD.IADD R15, R15, 0x1, -R6 ;  /* 0x000000010f0fd824 */ /* 0x000fe200078e0a06 */
[----:B------:R-:W-:Y:S01]  /*3670*/  ISETP.GT.U32.AND P5, PT, R6, R9, PT ;  /* 0x000000090600720c */ /* 0x000fe20003fa4070 */
[----:B------:R-:W-:Y:S01]  /*3680*/  @!P6 IMAD.MOV R53, RZ, RZ, -R53 ;  /* 0x000000ffff35e224 */ /* 0x000fe200078e0a35 */
[----:B------:R-:W-:Y:S01]  /*3690*/  ISETP.GE.AND P6, PT, R20, RZ, PT ;  /* 0x000000ff1400720c */ /* 0x000fe20003fc6270 */
[----:B------:R-:W-:Y:S01]  /*36a0*/  IMAD.HI.U32 R10, R8, R57, RZ ;  /* 0x00000039080a7227 */ /* 0x000fe200078e00ff */
[----:B------:R-:W-:-:S02]  /*36b0*/  ISETP.GT.U32.AND P2, PT, R6, R17, PT ;  /* 0x000000110600720c */ /* 0x000fc40003f44070 */
[----:B------:R-:W-:Y:S01]  /*36c0*/  LOP3.LUT R20, R7, 0x7c, RZ, 0xfc, !PT ;  /* 0x0000007c07147812 */ /* 0x000fe200078efcff */
[----:B------:R-:W-:Y:S02]  /*36d0*/  @!P4 IMAD.IADD R13, R13, 0x1, -R6 ;  /* 0x000000010d0dc824 */ /* 0x000fe400078e0a06 */
[----:B------:R-:W-:Y:S01]  /*36e0*/  IMAD.HI.U32 R12, R8, R61, RZ ;  /* 0x0000003d080c7227 */ /* 0x000fe200078e00ff */
[----:B------:R-:W-:Y:S02]  /*36f0*/  IABS R65, R20 ;  /* 0x0000001400417213 */ /* 0x000fe40000000000 */
[----:B------:R-:W-:Y:S01]  /*3700*/  ISETP.GT.U32.AND P4, PT, R6, R13, PT ;  /* 0x0000000d0600720c */ /* 0x000fe20003f84070 */
[----:B------:R-:W-:Y:S02]  /*3710*/  IMAD.MOV R10, RZ, RZ, -R10 ;  /* 0x000000ffff0a7224 */ /* 0x000fe400078e0a0a */
[----:B------:R-:W-:Y:S02]  /*3720*/  IMAD.MOV.U32 R55, RZ, RZ, R11 ;  /* 0x000000ffff377224 */ /* 0x000fe400078e000b */
[----:B------:R-:W-:-:S02]  /*3730*/  IMAD.MOV.U32 R223, RZ, RZ, R15 ;  /* 0x000000ffffdf7224 */ /* 0x000fc400078e000f */
[----:B------:R-:W-:Y:S02]  /*3740*/  IMAD.MOV R12, RZ, RZ, -R12 ;  /* 0x000000ffff0c7224 */ /* 0x000fe400078e0a0c */
[----:B------:R-:W-:Y:S01]  /*3750*/  IMAD R11, R6, R10, R57 ;  /* 0x0000000a060b7224 */ /* 0x000fe200078e0239 */
[----:B------:R-:W-:Y:S01]  /*3760*/  LOP3.LUT R10, R2, 0x60, RZ, 0xfc, !PT ;  /* 0x00000060020a7812 */ /* 0x000fe200078efcff */
[--C-:B------:R-:W-:Y:S02]  /*3770*/  @!P5 IMAD.IADD R9, R9, 0x1, -R6.reuse ;  /* 0x000000010909d824 */ /* 0x100fe400078e0a06 */
[----:B------:R-:W-:Y:S01]  /*3780*/  @!P6 IMAD.MOV R223, RZ, RZ, -R223 ;  /* 0x000000ffffdfe224 */ /* 0x000fe200078e0adf */
[----:B------:R-:W-:Y:S01]  /*3790*/  ISETP.GE.AND P6, PT, R32, UR14, PT ;  /* 0x0000000e20007c0c */ /* 0x000fe2000bfc6270 */
[C---:B------:R-:W-:Y:S01]  /*37a0*/  IMAD R61, R6.reuse, R12, R61 ;  /* 0x0000000c063d7224 */ /* 0x040fe200078e023d */
[C---:B------:R-:W-:Y:S01]  /*37b0*/  ISETP.GT.U32.AND P5, PT, R6.reuse, R9, PT ;  /* 0x000000090600720c */ /* 0x040fe20003fa4070 */
[--C-:B------:R-:W-:Y:S01]  /*37c0*/  @!P2 IMAD.IADD R17, R17, 0x1, -R6.reuse ;  /* 0x000000011111a824 */ /* 0x100fe200078e0a06 */
[----:B------:R-:W-:Y:S01]  /*37d0*/  ISETP.GT.U32.AND P2, PT, R6, R11, PT ;  /* 0x0000000b0600720c */ /* 0x000fe20003f44070 */
[----:B------:R-:W-:Y:S01]  /*37e0*/  @!P3 IMAD.MOV R55, RZ, RZ, -R55 ;  /* 0x000000ffff37b224 */ /* 0x000fe200078e0a37 */
[----:B------:R-:W-:Y:S01]  /*37f0*/  ISETP.GE.AND P3, PT, R22, RZ, PT ;  /* 0x000000ff1600720c */ /* 0x000fe20003f66270 */
[--C-:B------:R-:W-:Y:S01]  /*3800*/  @!P4 IMAD.IADD R13, R13, 0x1, -R6.reuse ;  /* 0x000000010d0dc824 */ /* 0x100fe200078e0a06 */
[----:B------:R-:W-:Y:S01]  /*3810*/  LOP3.LUT R22, R7, 0x7a, RZ, 0xfc, !PT ;  /* 0x0000007a07167812 */ /* 0x000fe200078efcff */
[----:B------:R-:W-:Y:S01]  /*3820*/  IMAD.MOV.U32 R227, RZ, RZ, R17 ;  /* 0x000000ffffe37224 */ /* 0x000fe200078e0011 */
[----:B------:R-:W-:Y:S01]  /*3830*/  SEL R7, R24, RZ, !P6 ;  /* 0x000000ff18077207 */ /* 0x000fe20007000000 */
[----:B------:R-:W-:Y:S01]  /*3840*/  IMAD.MOV.U32 R229, RZ, RZ, R13 ;  /* 0x000000ffffe57224 */ /* 0x000fe200078e000d */
[----:B------:R-:W-:Y:S01]  /*3850*/  ISETP.GT.U32.AND P6, PT, R6, R61, PT ;  /* 0x0000003d0600720c */ /* 0x000fe20003fc4070 */
[----:B------:R-:W-:Y:S01]  /*3860*/  IMAD.U32 R17, RZ, RZ, UR20 ;  /* 0x00000014ff117e24 */ /* 0x000fe2000f8e00ff */
[----:B------:R-:W-:Y:S01]  /*3870*/  IABS R63, R22 ;  /* 0x00000016003f7213 */ /* 0x000fe20000000000 */
[--C-:B------:R-:W-:Y:S01]  /*3880*/  @!P5 IMAD.IADD R9, R9, 0x1, -R6.reuse ;  /* 0x000000010909d824 */ /* 0x100fe200078e0a06 */
[----:B------:R-:W-:Y:S01]  /*3890*/  ISETP.GE.AND P5, PT, R16, RZ, PT ;  /* 0x000000ff1000720c */ /* 0x000fe20003fa6270 */
[----:B------:R-:W-:Y:S01]  /*38a0*/  @!P2 IMAD.IADD R11, R11, 0x1, -R6 ;  /* 0x000000010b0ba824 */ /* 0x000fe200078e0a06 */
[----:B------:R-:W-:Y:S01]  /*38b0*/  ISETP.GE.AND P4, PT, R14, RZ, PT ;  /* 0x000000ff0e00720c */ /* 0x000fe20003f86270 */
[----:B------:R-:W-:Y:S01]  /*38c0*/  @!P3 IMAD.MOV R229, RZ, RZ, -R229 ;  /* 0x000000ffffe5b224 */ /* 0x000fe200078e0ae5 */
[----:B------:R-:W-:Y:S01]  /*38d0*/  ISETP.NE.U32.AND P3, PT, R7, RZ, PT ;  /* 0x000000ff0700720c */ /* 0x000fe20003f65070 */
[----:B------:R-:W-:Y:S01]  /*38e0*/  IMAD.HI.U32 R7, R8, R63, RZ ;  /* 0x0000003f08077227 */ /* 0x000fe200078e00ff */
[----:B------:R-:W-:-:S03]  /*38f0*/  ISETP.GE.AND P2, PT, R26, RZ, PT ;  /* 0x000000ff1a00720c */ /* 0x000fc60003f46270 */
[----:B------:R-:W-:Y:S01]  /*3900*/  @!P6 IMAD.IADD R61, R61, 0x1, -R6 ;  /* 0x000000013d3de824 */ /* 0x000fe200078e0a06 */
[----:B------:R-:W-:Y:S01]  /*3910*/  ISETP.GT.U32.AND P6, PT, R6, R11, PT ;  /* 0x0000000b0600720c */ /* 0x000fe20003fc4070 */
[----:B------:R-:W-:-:S04]  /*3920*/  IMAD.HI.U32 R8, R8, R65, RZ ;  /* 0x0000004108087227 */ /* 0x000fc800078e00ff */
[----:B------:R-:W-:Y:S02]  /*3930*/  IMAD.MOV R7, RZ, RZ, -R7 ;  /* 0x000000ffff077224 */ /* 0x000fe400078e0a07 */
[----:B------:R-:W-:Y:S02]  /*3940*/  IMAD.MOV R8, RZ, RZ, -R8 ;  /* 0x000000ffff087224 */ /* 0x000fe400078e0a08 */
[----:B------:R-:W-:Y:S02]  /*3950*/  IMAD R63, R6, R7, R63 ;  /* 0x00000007063f7224 */ /* 0x000fe400078e023f */
[----:B------:R-:W-:Y:S02]  /*3960*/  IMAD.MOV.U32 R57, RZ, RZ, R9 ;  /* 0x000000ffff397224 */ /* 0x000fe400078e0009 */
[----:B------:R-:W-:Y:S02]  /*3970*/  IMAD.U32 R16, RZ, RZ, UR20 ;  /* 0x00000014ff107e24 */ /* 0x000fe4000f8e00ff */
[----:B------:R-:W-:-:S02]  /*3980*/  IMAD R17, R17, 0x4, R92 ;  /* 0x0000000411117824 */ /* 0x000fc400078e025c */
[C---:B------:R-:W-:Y:S02]  /*3990*/  IMAD R65, R6.reuse, R8, R65 ;  /* 0x0000000806417224 */ /* 0x040fe400078e0241 */
[----:B------:R-:W-:Y:S02]  /*39a0*/  IMAD.U32 R15, RZ, RZ, UR20 ;  /* 0x00000014ff0f7e24 */ /* 0x000fe4000f8e00ff */
[----:B------:R-:W-:Y:S01]  /*39b0*/  @!P5 IMAD.MOV R57, RZ, RZ, -R57 ;  /* 0x000000ffff39d224 */ /* 0x000fe200078e0a39 */
[----:B------:R-:W-:Y:S01]  /*39c0*/  ISETP.GT.U32.AND P5, PT, R6, R63, PT ;  /* 0x0000003f0600720c */ /* 0x000fe20003fa4070 */
[----:B------:R-:W-:Y:S02]  /*39d0*/  IMAD R16, R16, 0x4, R17 ;  /* 0x0000000410107824 */ /* 0x000fe400078e0211 */
[----:B------:R-:W-:Y:S01]  /*39e0*/  @!P6 IMAD.IADD R11, R11, 0x1, -R6 ;  /* 0x000000010b0be824 */ /* 0x000fe200078e0a06 */
[C---:B------:R-:W-:Y:S01]  /*39f0*/  ISETP.GT.U32.AND P6, PT, R6.reuse, R65, PT ;  /* 0x000000410600720c */ /* 0x040fe20003fc4070 */
[----:B------:R-:W-:Y:S01]  /*3a00*/  @!P4 IMAD.MOV R227, RZ, RZ, -R227 ;  /* 0x000000ffffe3c224 */ /* 0x000fe200078e0ae3 */
[----:B------:R-:W-:Y:S01]  /*3a10*/  ISETP.GT.U32.AND P4, PT, R6, R61, PT ;  /* 0x0000003d0600720c */ /* 0x000fe20003f84070 */
[----:B------:R-:W-:-:S02]  /*3a20*/  IMAD.U32 R14, RZ, RZ, UR20 ;  /* 0x00000014ff0e7e24 */ /* 0x000fc4000f8e00ff */
[----:B------:R-:W-:Y:S02]  /*3a30*/  IMAD R15, R15, 0x4, R16 ;  /* 0x000000040f0f7824 */ /* 0x000fe400078e0210 */
[----:B------:R-:W-:Y:S02]  /*3a40*/  IMAD.U32 R13, RZ, RZ, UR20 ;  /* 0x00000014ff0d7e24 */ /* 0x000fe4000f8e00ff */
[----:B------:R-:W-:Y:S02]  /*3a50*/  IMAD R14, R14, 0x4, R15 ;  /* 0x000000040e0e7824 */ /* 0x000fe400078e020f */
[----:B------:R-:W-:Y:S02]  /*3a60*/  IMAD.U32 R12, RZ, RZ, UR20 ;  /* 0x00000014ff0c7e24 */ /* 0x000fe4000f8e00ff */
[----:B------:R-:W-:Y:S02]  /*3a70*/  IMAD R13, R13, 0x4, R14 ;  /* 0x000000040d0d7824 */ /* 0x000fe400078e020e */
[----:B------:R-:W-:Y:S01]  /*3a80*/  @!P5 IMAD.IADD R63, R63, 0x1, -R6 ;  /* 0x000000013f3fd824 */ /* 0x000fe200078e0a06 */
[----:B------:R-:W-:Y:S01]  /*3a90*/  ISETP.GE.AND P5, PT, R10, UR14, PT ;  /* 0x0000000e0a007c0c */ /* 0x000fe2000bfa6270 */
[----:B------:R-:W-:-:S02]  /*3aa0*/  IMAD.U32 R7, RZ, RZ, UR20 ;  /* 0x00000014ff077e24 */ /* 0x000fc4000f8e00ff */
[----:B------:R-:W-:Y:S01]  /*3ab0*/  IMAD R12, R12, 0x4, R13 ;  /* 0x000000040c0c7824 */ /* 0x000fe200078e020d */
[----:B------:R-:W-:Y:S01]  /*3ac0*/  SEL R8, R24, RZ, !P5 ;  /* 0x000000ff18087207 */ /* 0x000fe20006800000 */
[--C-:B------:R-:W-:Y:S01]  /*3ad0*/  @!P6 IMAD.IADD R65, R65, 0x1, -R6.reuse ;  /* 0x000000014141e824 */ /* 0x100fe200078e0a06 */
[----:B------:R-:W-:Y:S01]  /*3ae0*/  ISETP.GT.U32.AND P6, PT, R6, R63, PT ;  /* 0x0000003f0600720c */ /* 0x000fe20003fc4070 */
[----:B------:R-:W-:Y:S01]  /*3af0*/  @!P4 IMAD.IADD R61, R61, 0x1, -R6 ;  /* 0x000000013d3dc824 */ /* 0x000fe200078e0a06 */
[----:B------:R-:W-:Y:S01]  /*3b00*/  ISETP.GE.AND P4, PT, R28, RZ, PT ;  /* 0x000000ff1c00720c */ /* 0x000fe20003f86270 */
[----:B------:R-:W-:Y:S01]  /*3b10*/  IMAD.MOV.U32 R59, RZ, RZ, R11 ;  /* 0x000000ffff3b7224 */ /* 0x000fe200078e000b */
[----:B------:R-:W-:Y:S01]  /*3b20*/  ISETP.GT.U32.AND P5, PT, R6, R65, PT ;  /* 0x000000410600720c */ /* 0x000fe20003fa4070 */
[----:B------:R-:W-:Y:S02]  /*3b30*/  IMAD.U32 R10, RZ, RZ, UR20 ;  /* 0x00000014ff0a7e24 */ /* 0x000fe4000f8e00ff */
[----:B------:R-:W-:-:S02]  /*3b40*/  IMAD R11, R7, 0x4, R12 ;  /* 0x00000004070b7824 */ /* 0x000fc400078e020c */
[----:B------:R-:W-:Y:S02]  /*3b50*/  IMAD.U32 R9, RZ, RZ, UR20 ;  /* 0x00000014ff097e24 */ /* 0x000fe4000f8e00ff */
[----:B------:R-:W-:Y:S02]  /*3b60*/  IMAD R10, R10, 0x4, R11 ;  /* 0x000000040a0a7824 */ /* 0x000fe400078e020b */
[----:B------:R-:W-:Y:S01]  /*3b70*/  @!P2 IMAD.MOV R59, RZ, RZ, -R59 ;  /* 0x000000ffff3ba224 */ /* 0x000fe200078e0a3b */
[----:B------:R-:W-:Y:S01]  /*3b80*/  ISETP.NE.U32.AND P2, PT, R8, RZ, PT ;  /* 0x000000ff0800720c */ /* 0x000fe20003f45070 */
[----:B------:R-:W-:Y:S02]  /*3b90*/  IMAD.U32 R8, RZ, RZ, UR20 ;  /* 0x00000014ff087e24 */ /* 0x000fe4000f8e00ff */
[----:B------:R-:W-:Y:S02]  /*3ba0*/  IMAD R9, R9, 0x4, R10 ;  /* 0x0000000409097824 */ /* 0x000fe400078e020a */
[----:B------:R-:W-:Y:S01]  /*3bb0*/  @!P4 IMAD.MOV R61, RZ, RZ, -R61 ;  /* 0x000000ffff3dc224 */ /* 0x000fe200078e0a3d */
[----:B------:R-:W-:Y:S01]  /*3bc0*/  ISETP.GE.AND P4, PT, R22, RZ, PT ;  /* 0x000000ff1600720c */ /* 0x000fe20003f86270 */
[--C-:B------:R-:W-:Y:S01]  /*3bd0*/  @!P6 IMAD.IADD R63, R63, 0x1, -R6.reuse ;  /* 0x000000013f3fe824 */ /* 0x100fe200078e0a06 */
[----:B------:R-:W-:Y:S01]  /*3be0*/  ISETP.GE.AND P6, PT, R20, RZ, PT ;  /* 0x000000ff1400720c */ /* 0x000fe20003fc6270 */
[----:B------:R-:W-:Y:S01]  /*3bf0*/  IMAD R8, R8, 0x4, R9 ;  /* 0x0000000408087824 */ /* 0x000fe200078e0209 */
[----:B------:R-:W-:Y:S01]  /*3c00*/  LOP3.LUT R20, RZ, R21, RZ, 0x33, !PT ;  /* 0x00000015ff147212 */ /* 0x000fe200078e33ff */
[----:B------:R-:W-:Y:S01]  /*3c10*/  @!P5 IMAD.IADD R65, R65, 0x1, -R6 ;  /* 0x000000014141d824 */ /* 0x000fe200078e0a06 */
[----:B------:R-:W-:Y:S01]  /*3c20*/  ISETP.NE.AND P5, PT, R21, RZ, PT ;  /* 0x000000ff1500720c */ /* 0x000fe20003fa5270 */
[----:B------:R-:W-:-:S02]  /*3c30*/  IMAD.U32 R6, RZ, RZ, UR20 ;  /* 0x00000014ff067e24 */ /* 0x000fc4000f8e00ff */
[----:B------:R-:W-:Y:S01]  /*3c40*/  IMAD R7, R7, 0x4, R8 ;  /* 0x0000000407077824 */ /* 0x000fe200078e0208 */
[C---:B------:R-:W-:Y:S01]  /*3c50*/  SEL R18, R20.reuse, R18, !P5 ;  /* 0x0000001214127207 */ /* 0x040fe20006800000 */
[----:B------:R-:W-:Y:S01]  /*3c60*/  IMAD.U32 R22, RZ, RZ, UR20 ;  /* 0x00000014ff167e24 */ /* 0x000fe2000f8e00ff */
[----:B------:R-:W-:Y:S01]  /*3c70*/  SEL R36, R20, R36, !P5 ;  /* 0x0000002414247207 */ /* 0x000fe20006800000 */
[----:B------:R-:W-:Y:S01]  /*3c80*/  IMAD R21, R6, 0x4, R7 ;  /* 0x0000000406157824 */ /* 0x000fe200078e0207 */
[C---:B------:R-:W-:Y:S01]  /*3c90*/  SEL R124, R20.reuse, R124, !P5 ;  /* 0x0000007c147c7207 */ /* 0x040fe20006800000 */
[----:B------:R-:W-:Y:S01]  /*3ca0*/  @!P4 IMAD.MOV R63, RZ, RZ, -R63 ;  /* 0x000000ffff3fc224 */ /* 0x000fe200078e0a3f */
[----:B------:R-:W-:Y:S01]  /*3cb0*/  SEL R119, R20, R119, !P5 ;  /* 0x0000007714777207 */ /* 0x000fe20006800000 */
[----:B------:R-:W-:Y:S01]  /*3cc0*/  IMAD R22, R22, 0x4, R21 ;  /* 0x0000000416167824 */ /* 0x000fe200078e0215 */
[C---:B------:R-:W-:Y:S01]  /*3cd0*/  SEL R19, R20.reuse, R19, !P5 ;  /* 0x0000001314137207 */ /* 0x040fe20006800000 */
[----:B------:R-:W-:Y:S01]  /*3ce0*/  @!P6 IMAD.MOV R65, RZ, RZ, -R65 ;  /* 0x000000ffff41e224 */ /* 0x000fe200078e0a41 */
[C---:B------:R-:W-:Y:S01]  /*3cf0*/  SEL R37, R20.reuse, R37, !P5 ;  /* 0x0000002514257207 */ /* 0x040fe20006800000 */
[----:B------:R-:W-:Y:S01]  /*3d00*/  IMAD R26, R67, 0x4, R22 ;  /* 0x00000004431a7824 */ /* 0x000fe200078e0216 */
[C---:B------:R-:W-:Y:S01]  /*3d10*/  SEL R121, R20.reuse, R121, !P5 ;  /* 0x0000007914797207 */ /* 0x040fe20006800000 */
[----:B------:R-:W-:Y:S01]  /*3d20*/  IMAD.U32 R28, RZ, RZ, UR20 ;  /* 0x00000014ff1c7e24 */ /* 0x000fe2000f8e00ff */
[C---:B------:R-:W-:Y:S01]  /*3d30*/  SEL R118, R20.reuse, R118, !P5 ;  /* 0x0000007614767207 */ /* 0x040fe20006800000 */
[----:B------:R-:W-:Y:S01]  /*3d40*/  IMAD.U32 R32, RZ, RZ, UR20 ;  /* 0x00000014ff207e24 */ /* 0x000fe2000f8e00ff */
[C---:B------:R-:W-:Y:S01]  /*3d50*/  SEL R25, R20.reuse, R25, !P5 ;  /* 0x0000001914197207 */ /* 0x040fe20006800000 */
[----:B------:R-:W-:Y:S01]  /*3d60*/  IMAD R6, R127, UR21, RZ ;  /* 0x000000157f067c24 */ /* 0x000fe2000f8e02ff */
[----:B------:R-:W-:-:S02]  /*3d70*/  SEL R120, R20, R120, !P5 ;  /* 0x0000007814787207 */ /* 0x000fc40006800000 */
[C---:B------:R-:W-:Y:S02]  /*3d80*/  SEL R117, R20.reuse, R117, !P5 ;  /* 0x0000007514757207 */ /* 0x040fe40006800000 */
[C---:B------:R-:W-:Y:S02]  /*3d90*/  SEL R246, R20.reuse, R246, !P5 ;  /* 0x000000f614f67207 */ /* 0x040fe40006800000 */
[C---:B------:R-:W-:Y:S02]  /*3da0*/  SEL R44, R20.reuse, R44, !P5 ;  /* 0x0000002c142c7207 */ /* 0x040fe40006800000 */
[C---:B------:R-:W-:Y:S02]  /*3db0*/  SEL R113, R20.reuse, R113, !P5 ;  /* 0x0000007114717207 */ /* 0x040fe40006800000 */
[C---:B------:R-:W-:Y:S02]  /*3dc0*/  SEL R116, R20.reuse, R116, !P5 ;  /* 0x0000007414747207 */ /* 0x040fe40006800000 */
        /* <DEDUP_REMOVED lines=29> */
[C---:B------:R-:W-:Y:S01]  /*3fa0*/  SEL R248, R20.reuse, R23, !P5 ;  /* 0x0000001714f87207 */ /* 0x040fe20006800000 */
[----:B------:R-:W-:Y:S01]  /*3fb0*/  IMAD.U32 R23, RZ, RZ, UR20 ;  /* 0x00000014ff177e24 */ /* 0x000fe2000f8e00ff */
[----:B------:R-:W-:-:S02]  /*3fc0*/  SEL R247, R20, R247, !P5 ;  /* 0x000000f714f77207 */ /* 0x000fc40006800000 */
[C---:B------:R-:W-:Y:S02]  /*3fd0*/  SEL R244, R20.reuse, R27, !P5 ;  /* 0x0000001b14f47207 */ /* 0x040fe40006800000 */
[C---:B------:R-:W-:Y:S01]  /*3fe0*/  SEL R228, R20.reuse, R29, !P5 ;  /* 0x0000001d14e47207 */ /* 0x040fe20006800000 */
[----:B------:R-:W-:Y:S01]  /*3ff0*/  IMAD.U32 R29, RZ, RZ, UR20 ;  /* 0x00000014ff1d7e24 */ /* 0x000fe2000f8e00ff */
[C---:B------:R-:W-:Y:S02]  /*4000*/  SEL R242, R20.reuse, R31, !P5 ;  /* 0x0000001f14f27207 */ /* 0x040fe40006800000 */
[C---:B------:R-:W-:Y:S01]  /*4010*/  SEL R240, R20.reuse, R33, !P5 ;  /* 0x0000002114f07207 */ /* 0x040fe20006800000 */
[----:B------:R-:W-:Y:S01]  /*4020*/  IMAD.U32 R33, RZ, RZ, UR20 ;  /* 0x00000014ff217e24 */ /* 0x000fe2000f8e00ff */
[C---:B------:R-:W-:Y:S01]  /*4030*/  SEL R238, R20.reuse, R49, !P5 ;  /* 0x0000003114ee7207 */ /* 0x040fe20006800000 */
[----:B------:R-:W-:Y:S01]  /*4040*/  IMAD.U32 R49, RZ, RZ, UR20 ;  /* 0x00000014ff317e24 */ /* 0x000fe2000f8e00ff */
[----:B------:R-:W-:-:S02]  /*4050*/  SEL R225, R20, R225, !P5 ;  /* 0x000000e114e17207 */ /* 0x000fc40006800000 */
[C---:B------:R-:W-:Y:S01]  /*4060*/  SEL R236, R20.reuse, R51, !P5 ;  /* 0x0000003314ec7207 */ /* 0x040fe20006800000 */
[----:B------:R-:W-:Y:S01]  /*4070*/  IMAD.U32 R51, RZ, RZ, UR20 ;  /* 0x00000014ff337e24 */ /* 0x000fe2000f8e00ff */
[C---:B------:R-:W-:Y:S01]  /*4080*/  SEL R234, R20.reuse, R53, !P5 ;  /* 0x0000003514ea7207 */ /* 0x040fe20006800000 */
[----:B------:R-:W-:Y:S01]  /*4090*/  IMAD.U32 R53, RZ, RZ, UR20 ;  /* 0x00000014ff357e24 */ /* 0x000fe2000f8e00ff */
[C---:B------:R-:W-:Y:S01]  /*40a0*/  SEL R232, R20.reuse, R55, !P5 ;  /* 0x0000003714e87207 */ /* 0x040fe20006800000 */
[----:B------:R-:W-:Y:S01]  /*40b0*/  IMAD.U32 R55, RZ, RZ, UR20 ;  /* 0x00000014ff377e24 */ /* 0x000fe2000f8e00ff */
        /* <DEDUP_REMOVED lines=8> */
[----:B------:R-:W-:Y:S01]  /*4140*/  SEL R252, R20, R252, !P5 ;  /* 0x000000fc14fc7207 */ /* 0x000fe20006800000 */
[----:B------:R-:W-:Y:S01]  /*4150*/  IMAD R20, R69, 0x4, R26 ;  /* 0x0000000445147824 */ /* 0x000fe200078e021a */
[----:B------:R-:W-:-:S02]  /*4160*/  LEA R88, P4, R5, UR8, 0x2 ;  /* 0x0000000805587c11 */ /* 0x000fc4000f8810ff */
[C---:B------:R-:W-:Y:S01]  /*4170*/  LEA R30, P5, R6.reuse, UR10, 0x2 ;  /* 0x0000000a061e7c11 */ /* 0x040fe2000f8a10ff */
[----:B------:R-:W-:Y:S01]  /*4180*/  IMAD R23, R23, 0x4, R20 ;  /* 0x0000000417177824 */ /* 0x000fe200078e0214 */
[----:B------:R-:W-:Y:S01]  /*4190*/  LEA.HI.X.SX32 R128, R5, UR9, 0x2, P4 ;  /* 0x0000000905807c11 */ /* 0x000fe2000a0f16ff */
[----:B------:R-:W-:Y:S01]  /*41a0*/  UMOV UR9, UR15 ;  /* 0x0000000f00097c82 */ /* 0x000fe20008000000 */
[----:B------:R-:W-:Y:S01]  /*41b0*/  LEA.HI.X.SX32 R31, R6, UR11, 0x2, P5 ;  /* 0x0000000b061f7c11 */ /* 0x000fe2000a8f16ff */
[----:B------:R-:W-:Y:S01]  /*41c0*/  IMAD R27, R28, 0x4, R23 ;  /* 0x000000041c1b7824 */ /* 0x000fe200078e0217 */
[CC--:B------:R-:W-:Y:S01]  /*41d0*/  LEA R86, P4, R21.reuse, R88.reuse, 0x2 ;  /* 0x0000005815567211 */ /* 0x0c0fe200078810ff */
[----:B------:R-:W-:Y:S01]  /*41e0*/  UMOV UR11, 0x1 ;  /* 0x00000001000b7882 */ /* 0x000fe20000000000 */
[----:B------:R-:W-:Y:S01]  /*41f0*/  LEA R84, P5, R22, R88, 0x2 ;  /* 0x0000005816547211 */ /* 0x000fe200078a10ff */
[----:B------:R-:W-:Y:S01]  /*4200*/  IMAD R28, R32, 0x4, R27 ;  /* 0x00000004201c7824 */ /* 0x000fe200078e021b */
[----:B------:R-:W-:-:S02]  /*4210*/  LEA.HI.X.SX32 R87, R21, R128, 0x2, P4 ;  /* 0x0000008015577211 */ /* 0x000fc400020f16ff */
[----:B------:R-:W-:Y:S01]  /*4220*/  LEA R82, P4, R26, R88, 0x2 ;  /* 0x000000581a527211 */ /* 0x000fe200078810ff */
[----:B------:R-:W-:Y:S01]  /*4230*/  IMAD R29, R29, 0x4, R28 ;  /* 0x000000041d1d7824 */ /* 0x000fe200078e021c */
[----:B------:R-:W-:Y:S02]  /*4240*/  LEA.HI.X.SX32 R85, R22, R128, 0x2, P5 ;  /* 0x0000008016557211 */ /* 0x000fe400028f16ff */
[----:B------:R-:W-:Y:S01]  /*4250*/  LEA R80, P5, R20, R88, 0x2 ;  /* 0x0000005814507211 */ /* 0x000fe200078a10ff */
[----:B------:R-:W-:Y:S01]  /*4260*/  IMAD R32, R32, 0x4, R29 ;  /* 0x0000000420207824 */ /* 0x000fe200078e021d */
[----:B------:R-:W-:Y:S02]  /*4270*/  LEA.HI.X.SX32 R83, R26, R128, 0x2, P4 ;  /* 0x000000801a537211 */ /* 0x000fe400020f16ff */
        /* <DEDUP_REMOVED lines=27> */
[----:B------:R-:W-:Y:S02]  /*4430*/  LEA R60, P5, R22, R88, 0x2 ;  /* 0x00000058163c7211 */ /* 0x000fe400078a10ff */
[----:B------:R-:W-:Y:S01]  /*4440*/  LEA.HI.X.SX32 R63, R21, R128, 0x2, P4 ;  /* 0x00000080153f7211 */ /* 0x000fe200020f16ff */
[----:B------:R-:W-:Y:S01]  /*4450*/  IMAD R21, R56, 0x4, R27 ;  /* 0x0000000438157824 */ /* 0x000fe200078e021b */
[----:B------:R-:W-:-:S02]  /*4460*/  LEA R58, P4, R20, R88, 0x2 ;  /* 0x00000058143a7211 */ /* 0x000fc400078810ff */
[----:B------:R-:W-:Y:S02]  /*4470*/  LEA.HI.X.SX32 R61, R22, R128, 0x2, P5 ;  /* 0x00000080163d7211 */ /* 0x000fe400028f16ff */
[C---:B------:R-:W-:Y:S02]  /*4480*/  LEA R56, P5, R23.reuse, R88, 0x2 ;  /* 0x0000005817387211 */ /* 0x040fe400078a10ff */
[----:B------:R-:W-:Y:S01]  /*4490*/  LEA.HI.X.SX32 R59, R20, R128, 0x2, P4 ;  /* 0x00000080143b7211 */ /* 0x000fe200020f16ff */
[----:B------:R-:W-:Y:S01]  /*44a0*/  IMAD R20, R90, 0x4, R21 ;  /* 0x000000045a147824 */ /* 0x000fe200078e0215 */
[----:B------:R-:W-:Y:S02]  /*44b0*/  LEA R54, P4, R26, R88, 0x2 ;  /* 0x000000581a367211 */ /* 0x000fe400078810ff */
[----:B------:R-:W-:Y:S02]  /*44c0*/  LEA.HI.X.SX32 R57, R23, R128, 0x2, P5 ;  /* 0x0000008017397211 */ /* 0x000fe400028f16ff */
[----:B------:R-:W-:-:S02]  /*44d0*/  LEA R52, P5, R27, R88, 0x2 ;  /* 0x000000581b347211 */ /* 0x000fc400078a10ff */
[----:B------:R-:W-:Y:S01]  /*44e0*/  LEA.HI.X.SX32 R55, R26, R128, 0x2, P4 ;  /* 0x000000801a377211 */ /* 0x000fe200020f16ff */
[----:B------:R-:W-:Y:S01]  /*44f0*/  IMAD R26, R18, UR13, RZ ;  /* 0x0000000d121a7c24 */ /* 0x000fe2000f8e02ff */
[----:B------:R-:W-:Y:S02]  /*4500*/  LEA R50, P4, R21, R88, 0x2 ;  /* 0x0000005815327211 */ /* 0x000fe400078810ff */
[----:B------:R-:W-:Y:S02]  /*4510*/  LEA.HI.X.SX32 R53, R27, R128, 0x2, P5 ;  /* 0x000000801b357211 */ /* 0x000fe400028f16ff */
[----:B------:R-:W-:Y:S01]  /*4520*/  LEA R48, P5, R20, R88, 0x2 ;  /* 0x0000005814307211 */ /* 0x000fe200078a10ff */
[----:B------:R1:W-:Y:S01]  /*4530*/  STL [R1+0x7c], R26 ;  /* 0x00007c1a01007387 */ /* 0x0003e20000100800 */
[----:B------:R-:W-:Y:S02]  /*4540*/  LEA.HI.X.SX32 R51, R21, R128, 0x2, P4 ;  /* 0x0000008015337211 */ /* 0x000fe400020f16ff */
[----:B------:R-:W-:-:S02]  /*4550*/  LEA R220, P4, R92, R88, 0x2 ;  /* 0x000000585cdc7211 */ /* 0x000fc400078810ff */
[----:B------:R-:W-:Y:S02]  /*4560*/  LEA.HI.X.SX32 R49, R20, R128, 0x2, P5 ;  /* 0x0000008014317211 */ /* 0x000fe400028f16ff */
[C---:B------:R-:W-:Y:S02]  /*4570*/  LEA R108, P5, R17.reuse, R88, 0x2 ;  /* 0x00000058116c7211 */ /* 0x040fe400078a10ff */
[----:B------:R-:W-:Y:S02]  /*4580*/  LEA.HI.X.SX32 R221, R92, R128, 0x2, P4 ;  /* 0x000000805cdd7211 */ /* 0x000fe400020f16ff */
[----:B------:R-:W-:Y:S02]  /*4590*/  LEA R106, P4, R16, R88, 0x2 ;  /* 0x00000058106a7211 */ /* 0x000fe400078810ff */
        /* <DEDUP_REMOVED lines=9> */
[----:B---3--:R-:W-:Y:S02]  /*4630*/  R2UR UR8, R89 ;  /* 0x00000000590872ca */ /* 0x008fe400000e0000 */
[C---:B------:R-:W-:Y:S02]  /*4640*/  LEA R96, P5, R11.reuse, R88, 0x2 ;  /* 0x000000580b607211 */ /* 0x040fe400078a10ff */
[----:B------:R-:W-:Y:S02]  /*4650*/  LEA.HI.X.SX32 R99, R12, R128, 0x2, P4 ;  /* 0x000000800c637211 */ /* 0x000fe400020f16ff */
[----:B------:R-:W-:Y:S02]  /*4660*/  LEA R94, P4, R10, R88, 0x2 ;  /* 0x000000580a5e7211 */ /* 0x000fe400078810ff */
[----:B------:R-:W-:-:S02]  /*4670*/  LEA.HI.X.SX32 R97, R11, R128, 0x2, P5 ;  /* 0x000000800b617211 */ /* 0x000fc400028f16ff */
[----:B------:R-:W-:Y:S02]  /*4680*/  LEA R92, P5, R9, R88, 0x2 ;  /* 0x00000058095c7211 */ /* 0x000fe400078a10ff */
[-C--:B------:R-:W-:Y:S02]  /*4690*/  LEA.HI.X.SX32 R95, R10, R128.reuse, 0x2, P4 ;  /* 0x000000800a5f7211 */ /* 0x080fe400020f16ff */
[----:B------:R-:W-:Y:S02]  /*46a0*/  LOP3.LUT P4, RZ, R129, 0xff, RZ, 0xc0, !PT ;  /* 0x000000ff81ff7812 */ /* 0x000fe4000788c0ff */
[----:B------:R-:W-:Y:S02]  /*46b0*/  LOP3.LUT R23, R2, 0x4, RZ, 0xfc, !PT ;  /* 0x0000000402177812 */ /* 0x000fe400078efcff */
[----:B------:R-:W-:Y:S02]  /*46c0*/  LEA.HI.X.SX32 R93, R9, R128, 0x2, P5 ;  /* 0x00000080095d7211 */ /* 0x000fe400028f16ff */
[----:B------:R-:W-:-:S02]  /*46d0*/  LEA R90, P6, R8, R88, 0x2 ;  /* 0x00000058085a7211 */ /* 0x000fc400078c10ff */
[C---:B------:R-:W-:Y:S02]  /*46e0*/  LOP3.LUT R22, R2.reuse, 0x24, RZ, 0xfc, !PT ;  /* 0x0000002402167812 */ /* 0x040fe400078efcff */
[C---:B------:R-:W-:Y:S02]  /*46f0*/  LOP3.LUT R21, R2.reuse, 0x44, RZ, 0xfc, !PT ;  /* 0x0000004402157812 */ /* 0x040fe400078efcff */
[----:B------:R-:W-:Y:S01]  /*4700*/  LOP3.LUT R20, R2, 0x64, RZ, 0xfc, !PT ;  /* 0x0000006402147812 */ /* 0x000fe200078efcff */
[----:B-1----:R-:W-:Y:S06]  /*4710*/  BRA.U UP0, `(.L_x_5) ;  /* 0x0000000100187547 */ /* 0x002fec000b800000 */
[----:B------:R-:W-:Y:S01]  /*4720*/  ELECT P5, URZ, PT ;  /* 0x0000000000ff782f */ /* 0x000fe200038a0000 */
[----:B------:R-:W-:Y:S01]  /*4730*/  IMAD.MOV.U32 R18, RZ, RZ, 0x1 ;  /* 0x00000001ff127424 */ /* 0x000fe200078e00ff */
[----:B------:R-:W-:Y:S01]  /*4740*/  UMOV UR10, 0x40 ;  /* 0x00000040000a7882 */ /* 0x000fe20000000000 */
[----:B------:R-:W-:Y:S01]  /*4750*/  UVIRTCOUNT.DEALLOC.SMPOOL 0x80 ;  /* 0x000000800000784c */ /* 0x000fe20000000000 */
[----:B------:R-:W-:-:S09]  /*4760*/  ULEA UR10, UR6, UR10, 0x18 ;  /* 0x0000000a060a7291 */ /* 0x000fd2000f8ec0ff */
[----:B------:R1:W-:Y:S03]  /*4770*/  @P5 STS.U8 [UR10], R18 ;  /* 0x00000012ff005988 */ /* 0x0003e6000800000a */
.L_x_5:
[----:B------:R-:W-:Y:S01]  /*4780*/  ULOP3.LUT UR5, UR5, 0x40, URZ, 0xc0, !UPT ;  /* 0x0000004005057892 */ /* 0x000fe2000f8ec0ff */
[----:B------:R-:W-:Y:S01]  /*4790*/  LEA.HI.X.SX32 R91, R8, R128, 0x2, P6 ;  /* 0x00000080085b7211 */ /* 0x000fe200030f16ff */
[----:B------:R-:W-:Y:S01]  /*47a0*/  VOTEU.ALL UP1, P4 ;  /* 0x0000000000ff7886 */ /* 0x000fe20002020000 */
[----:B-1----:R-:W-:Y:S01]  /*47b0*/  IMAD R18, R19, UR13, RZ ;  /* 0x0000000d13127c24 */ /* 0x002fe2000f8e02ff */
[----:B------:R-:W-:Y:S01]  /*47c0*/  UIADD3 UR67, UPT, UPT, UR5, UR4, UR8 ;  /* 0x0000000405437290 */ /* 0x000fe2000fffe008 */
[----:B------:R-:W-:Y:S01]  /*47d0*/  LEA R32, P6, R26, R30, 0x2 ;  /* 0x0000001e1a207211 */ /* 0x000fe200078c10ff */
[----:B------:R-:W-:Y:S01]  /*47e0*/  VOTEU.ALL UP2, P4 ;  /* 0x0000000000ff7886 */ /* 0x000fe20002040000 */
[----:B------:R-:W-:-:S04]  /*47f0*/  @!UP1 UIADD3 UR16, UPT, UPT, -UR11, 0x100000, URZ ;  /* 0x001000000b109890 */ /* 0x000fc8000fffe1ff */
[----:B------:R-:W-:Y:S02]  /*4800*/  @!UP1 USHF.L.U32 UR17, UR16, 0xb, URZ ;  /* 0x0000000b10119899 */ /* 0x000fe400080006ff */
[----:B------:R-:W-:Y:S01]  /*4810*/  @!UP1 USHF.L.U32 UR16, UR16, 0x1, URZ ;  /* 0x0000000110109899 */ /* 0x000fe200080006ff */
[----:B------:R1:W-:Y:S01]  /*4820*/  STL [R1+0x70], R18 ;  /* 0x0000701201007387 */ /* 0x0003e20000100800 */
[----:B------:R-:W-:-:S04]  /*4830*/  @!UP1 UIADD3 UR4, UPT, UPT, -UR11, 0x100000, URZ ;  /* 0x001000000b049890 */ /* 0x000fc8000fffe1ff */
[----:B------:R-:W-:Y:S02]  /*4840*/  @!UP1 USHF.L.U32 UR5, UR4, 0xb, URZ ;  /* 0x0000000b04059899 */ /* 0x000fe400080006ff */
[----:B------:R-:W-:Y:S01]  /*4850*/  @!UP1 USHF.L.U32 UR4, UR4, 0x1, URZ ;  /* 0x0000000104049899 */ /* 0x000fe200080006ff */
[----:B------:R-:W-:Y:S01]  /*4860*/  VOTEU.ALL UP1, P4 ;  /* 0x0000000000ff7886 */ /* 0x000fe20002020000 */
[----:B------:R-:W-:Y:S01]  /*4870*/  LEA R88, P5, R7, R88, 0x2 ;  /* 0x0000005807587211 */ /* 0x000fe200078a10ff */
[----:B------:R-:W-:Y:S01]  /*4880*/  IMAD R25, R25, UR13, RZ ;  /* 0x0000000d19197c24 */ /* 0x000fe2000f8e02ff */
[----:B------:R-:W-:Y:S01]  /*4890*/  STTM.16dp32bit_t0_t15.x32 tmem[UR67], RZ ;  /* 0x000000ff000079ed */ /* 0x000fe20008a80043 */
[----:B------:R-:W-:Y:S01]  /*48a0*/  STTM.16dp32bit_t16_t31.x32 tmem[UR67+0x20], RZ ;  /* 0x000020ff000079ed */ /* 0x000fe20008aa0043 */
[----:B------:R-:W2:Y:S02]  /*48b0*/  FENCE.VIEW.ASYNC.T ;  /* 0x00000000000073c6 */ /* 0x000ea40000000200 */
[----:B--2---:R-:W-:Y:S01]  /*48c0*/  BAR.SYNC.DEFER_BLOCKING 0x0 ;  /* 0x0000000000007b1d */ /* 0x004fe20000010000 */
[-C--:B------:R-:W-:Y:S01]  /*48d0*/  LEA.HI.X.SX32 R33, R26, R31.reuse, 0x2, P6 ;  /* 0x0000001f1a217211 */ /* 0x080fe200030f16ff */
[----:B------:R-:W-:Y:S01]  /*48e0*/  IMAD R36, R36, UR13, RZ ;  /* 0x0000000d24247c24 */ /* 0x000fe2000f8e02ff */
[----:B------:R-:W-:Y:S01]  /*48f0*/  LEA.HI.X.SX32 R89, R7, R128, 0x2, P5 ;  /* 0x0000008007597211 */ /* 0x000fe200028f16ff */
[----:B------:R-:W-:Y:S01]  /*4900*/  IMAD R37, R37, UR13, RZ ;  /* 0x0000000d25257c24 */ /* 0x000fe2000f8e02ff */
[----:B------:R-:W-:Y:S01]  /*4910*/  LEA R28, P6, R18, R30, 0x2 ;  /* 0x0000001e121c7211 */ /* 0x000fe200078c10ff */
[----:B------:R-:W-:Y:S01]  /*4920*/  IMAD R44, R44, UR13, RZ ;  /* 0x0000000d2c2c7c24 */ /* 0x000fe2000f8e02ff */
[----:B------:R-:W-:Y:S01]  /*4930*/  ISETP.GE.AND P5, PT, R23, UR14, PT ;  /* 0x0000000e17007c0c */ /* 0x000fe2000bfa6270 */
[----:B------:R-:W-:Y:S01]  /*4940*/  VIADD R23, R3, UR7 ;  /* 0x0000000703177c36 */ /* 0x000fe20008000000 */
[----:B------:R-:W-:Y:S01]  /*4950*/  LEA.HI.X.SX32 R29, R18, R31, 0x2, P6 ;  /* 0x0000001f121d7211 */ /* 0x000fe200030f16ff */
[----:B------:R-:W-:Y:S01]  /*4960*/  IMAD R45, R45, UR13, RZ ;  /* 0x0000000d2d2d7c24 */ /* 0x000fe2000f8e02ff */
[----:B-1----:R-:W-:Y:S01]  /*4970*/  SEL R18, R24, RZ, !P5 ;  /* 0x000000ff18127207 */ /* 0x002fe20006800000 */
[----:B------:R-:W-:Y:S01]  /*4980*/  IMAD R114, R114, UR13, RZ ;  /* 0x0000000d72727c24 */ /* 0x000fe2000f8e02ff */
[----:B------:R-:W-:Y:S01]  /*4990*/  ISETP.GE.AND P5, PT, R21, UR14, PT ;  /* 0x0000000e15007c0c */ /* 0x000fe2000bfa6270 */
[----:B------:R-:W-:Y:S01]  /*49a0*/  IMAD R115, R115, UR13, RZ ;  /* 0x0000000d73737c24 */ /* 0x000fe2000f8e02ff */
[----:B------:R-:W-:Y:S01]  /*49b0*/  ISETP.GE.AND P6, PT, R22, UR14, PT ;  /* 0x0000000e16007c0c */ /* 0x000fe2000bfc6270 */
[----:B------:R-:W-:Y:S01]  /*49c0*/  IMAD R122, R122, UR13, RZ ;  /* 0x0000000d7a7a7c24 */ /* 0x000fe2000f8e02ff */
[----:B------:R-:W-:Y:S01]  /*49d0*/  LOP3.LUT R26, R2, 0x8, RZ, 0xfc, !PT ;  /* 0x00000008021a7812 */ /* 0x000fe200078efcff */
[----:B------:R1:W-:Y:S01]  /*49e0*/  STL [R1+0x64], R25 ;  /* 0x0000641901007387 */ /* 0x0003e20000100800 */
[----:B------:R-:W-:Y:S01]  /*49f0*/  SEL R19, R24, RZ, !P6 ;  /* 0x000000ff18137207 */ /* 0x000fe20007000000 */
[----:B------:R-:W-:Y:S01]  /*4a00*/  IMAD R251, R251, UR13, RZ ;  /* 0x0000000dfbfb7c24 */ /* 0x000fe2000f8e02ff */
[----:B------:R-:W-:Y:S01]  /*4a10*/  ISETP.GE.AND P6, PT, R20, UR14, PT ;  /* 0x0000000e14007c0c */ /* 0x000fe2000bfc6270 */
[----:B------:R-:W-:Y:S01]  /*4a20*/  STL [R1+0x78], R36 ;  /* 0x0000782401007387 */ /* 0x000fe20000100800 */
[----:B------:R-:W-:-:S03]  /*4a30*/  LOP3.LUT R22, R2, 0x28, RZ, 0xfc, !PT ;  /* 0x0000002802167812 */ /* 0x000fc600078efcff */
[----:B------:R-:W2:Y:S02]  /*4a40*/  FENCE.VIEW.ASYNC.S ;  /* 0x00000000000073c6 */ /* 0x000ea40000000000 */
[----:B--2---:R-:W2:Y:S01]  /*4a50*/  @!UP1 SYNCS.EXCH.64 URZ, [UR9], UR16 ;  /* 0x0000001009ff95b2 */ /* 0x004ea20008000100 */
[C---:B------:R-:W-:Y:S01]  /*4a60*/  LOP3.LUT R20, R2.reuse, 0x48, RZ, 0xfc, !PT ;  /* 0x0000004802147812 */ /* 0x040fe200078efcff */
[----:B--2---:R-:W-:Y:S01]  /*4a70*/  BAR.SYNC.DEFER_BLOCKING 0x0 ;  /* 0x0000000000007b1d */ /* 0x004fe20000010000 */
[----:B------:R-:W-:Y:S01]  /*4a80*/  LOP3.LUT R21, R2, 0x68, RZ, 0xfc, !PT ;  /* 0x0000006802157812 */ /* 0x000fe200078efcff */
[----:B------:R-:W-:Y:S01]  /*4a90*/  IMAD R248, R248, UR13, RZ ;  /* 0x0000000df8f87c24 */ /* 0x000fe2000f8e02ff */
[----:B------:R-:W-:Y:S01]  /*4aa0*/  LOP3.LUT R27, R2, 0x10, RZ, 0xfc, !PT ;  /* 0x00000010021b7812 */ /* 0x000fe200078efcff */
[----:B------:R-:W-:Y:S01]  /*4ab0*/  IMAD R242, R242, UR13, RZ ;  /* 0x0000000df2f27c24 */ /* 0x000fe2000f8e02ff */
[----:B------:R-:W-:Y:S01]  /*4ac0*/  LOP3.LUT R128, R2, 0x14, RZ, 0xfc, !PT ;  /* 0x0000001402807812 */ /* 0x000fe200078efcff */
[----:B------:R-:W-:Y:S01]  /*4ad0*/  IMAD R236, R236, UR13, RZ ;  /* 0x0000000decec7c24 */ /* 0x000fe2000f8e02ff */
[C---:B------:R-:W-:Y:S01]  /*4ae0*/  LOP3.LUT R129, R2.reuse, 0x18, RZ, 0xfc, !PT ;  /* 0x0000001802817812 */ /* 0x040fe200078efcff */
[----:B------:R-:W-:Y:S01]  /*4af0*/  STL [R1+0x6c], R37 ;  /* 0x00006c2501007387 */ /* 0x000fe20000100800 */
[----:B------:R-:W-:Y:S01]  /*4b00*/  LOP3.LUT R131, R2, 0x1c, RZ, 0xfc, !PT ;  /* 0x0000001c02837812 */ /* 0x000fe200078efcff */
[----:B------:R-:W-:Y:S01]  /*4b10*/  IMAD R229, R229, UR13, RZ ;  /* 0x0000000de5e57c24 */ /* 0x000fe2000f8e02ff */
[----:B------:R-:W-:Y:S01]  /*4b20*/  LOP3.LUT R130, R3, 0x60, RZ, 0x3c, !PT ;  /* 0x0000006003827812 */ /* 0x000fe200078e3cff */
[----:B------:R-:W-:Y:S01]  /*4b30*/  STL [R1+0x50], R44 ;  /* 0x0000502c01007387 */ /* 0x000fe20000100800 */
[----:B------:R-:W-:Y:S01]  /*4b40*/  IMAD R124, R124, UR13, RZ ;  /* 0x0000000d7c7c7c24 */ /* 0x000fe2000f8e02ff */
[----:B------:R-:W-:Y:S01]  /*4b50*/  USHF.L.U32 UR6, UR20, 0x7, URZ ;  /* 0x0000000714067899 */ /* 0x000fe200080006ff */
[----:B------:R-:W-:Y:S01]  /*4b60*/  IMAD R121, R121, UR13, RZ ;  /* 0x0000000d79797c24 */ /* 0x000fe2000f8e02ff */
[----:B------:R-:W-:Y:S01]  /*4b70*/  STL [R1+0x44], R45 ;  /* 0x0000442d01007387 */ /* 0x000fe20000100800 */
[----:B------:R-:W-:Y:S01]  /*4b80*/  IMAD R120, R120, UR13, RZ ;  /* 0x0000000d78787c24 */ /* 0x000fe2000f8e02ff */
[----:B------:R-:W-:Y:S01]  /*4b90*/  UISETP.GT.AND UP1, UPT, UR18, 0xff, UPT ;  /* 0x000000ff1200788c */ /* 0x000fe2000bf24270 */
[----:B------:R-:W-:Y:S01]  /*4ba0*/  IMAD R113, R113, UR13, RZ ;  /* 0x0000000d71717c24 */ /* 0x000fe2000f8e02ff */
[----:B------:R2:W-:Y:S01]  /*4bb0*/  STL [R1+0x38], R114 ;  /* 0x0000387201007387 */ /* 0x0005e20000100800 */
[----:B------:R-:W-:Y:S01]  /*4bc0*/  IMAD R112, R112, UR13, RZ ;  /* 0x0000000d70707c24 */ /* 0x000fe2000f8e02ff */
[----:B------:R-:W-:Y:S01]  /*4bd0*/  USHF.L.U32 UR10, UR6, 0x2, URZ ;  /* 0x00000002060a7899 */ /* 0x000fe200080006ff */
[----:B------:R-:W-:Y:S01]  /*4be0*/  IMAD R43, R43, UR13, RZ ;  /* 0x0000000d2b2b7c24 */ /* 0x000fe2000f8e02ff */
[----:B------:R3:W4:Y:S02]  /*4bf0*/  @!UP2 SYNCS.EXCH.64 URZ, [UR7+0x48008], UR4 ;  /* 0x0480080407ffa5b2 */ /* 0x0007240008000100 */
[----:B------:R-:W-:Y:S01]  /*4c00*/  @!PT LDS RZ, [RZ] ;  /* 0x00000000fffff984 */ /* 0x000fe20000000800 */
[----:B------:R-:W-:Y:S01]  /*4c10*/  @!PT LDS RZ, [RZ] ;  /* 0x00000000fffff984 */ /* 0x000fe20000000800 */
[----:B------:R-:W-:Y:S01]  /*4c20*/  @!PT LDS RZ, [RZ] ;  /* 0x00000000fffff984 */ /* 0x000fe20000000800 */
[----:B----4-:R-:W-:Y:S01]  /*4c30*/  LDGSTS.E [R23+0x30000], desc[UR24][R220.64], P0 ;  /* 0x30000000dc177fae */ /* 0x010fe200081a1018 */
[----:B------:R-:W-:Y:S01]  /*4c40*/  ISETP.NE.U32.AND P0, PT, R18, RZ, PT ;  /* 0x000000ff1200720c */ /* 0x000fe20003f05070 */
[----:B------:R-:W-:Y:S01]  /*4c50*/  IMAD R42, R42, UR13, RZ ;  /* 0x0000000d2a2a7c24 */ /* 0x000fe2000f8e02ff */
[----:B------:R-:W-:Y:S01]  /*4c60*/  SEL R18, R24, RZ, !P5 ;  /* 0x000000ff18127207 */ /* 0x000fe20006800000 */
[----:B------:R-:W-:Y:S01]  /*4c70*/  LDGSTS.E [R23+0x32000], desc[UR24][R94.64], P1 ;  /* 0x320000005e177fae */ /* 0x000fe200089a1018 */
[----:B------:R-:W-:Y:S01]  /*4c80*/  ISETP.NE.U32.AND P5, PT, R19, RZ, PT ;  /* 0x000000ff1300720c */ /* 0x000fe20003fa5070 */
[----:B------:R-:W-:Y:S01]  /*4c90*/  IMAD R250, R250, UR13, RZ ;  /* 0x0000000dfafa7c24 */ /* 0x000fe2000f8e02ff */
[----:B------:R-:W-:Y:S01]  /*4ca0*/  ISETP.NE.U32.AND P1, PT, R18, RZ, PT ;  /* 0x000000ff1200720c */ /* 0x000fe20003f25070 */
[----:B------:R-:W-:Y:S01]  /*4cb0*/  LDGSTS.E [R23+0x34000], desc[UR24][R78.64], P3 ;  /* 0x340000004e177fae */ /* 0x000fe200099a1018 */
[----:B------:R-:W-:Y:S01]  /*4cc0*/  LOP3.LUT R18, R3, 0x10, RZ, 0x3c, !PT ;  /* 0x0000001003127812 */ /* 0x000fe200078e3cff */
[----:B------:R-:W-:Y:S01]  /*4cd0*/  IMAD R247, R247, UR13, RZ ;  /* 0x0000000df7f77c24 */ /* 0x000fe2000f8e02ff */
[----:B------:R-:W-:Y:S01]  /*4ce0*/  SEL R19, R24, RZ, !P6 ;  /* 0x000000ff18137207 */ /* 0x000fe20007000000 */
[----:B------:R4:W-:Y:S01]  /*4cf0*/  LDGSTS.E [R23+0x36000], desc[UR24][R62.64], P2 ;  /* 0x360000003e177fae */ /* 0x0009e200091a1018 */
[----:B------:R-:W-:Y:S01]  /*4d00*/  ISETP.GE.AND P3, PT, R26, UR14, PT ;  /* 0x0000000e1a007c0c */ /* 0x000fe2000bf66270 */
[----:B------:R-:W-:Y:S01]  /*4d10*/  VIADD R18, R18, UR7 ;  /* 0x0000000712127c36 */ /* 0x000fe20008000000 */
[----:B------:R-:W-:Y:S01]  /*4d20*/  ISETP.NE.U32.AND P6, PT, R19, RZ, PT ;  /* 0x000000ff1300720c */ /* 0x000fe20003fc5070 */
[----:B---3--:R-:W-:Y:S01]  /*4d30*/  USHF.L.U32 UR5, UR21, 0x7, URZ ;  /* 0x0000000715057899 */ /* 0x008fe200080006ff */
[----:B------:R-:W-:Y:S01]  /*4d40*/  ISETP.GE.AND P2, PT, R22, UR14, PT ;  /* 0x0000000e16007c0c */ /* 0x000fe2000bf46270 */
[----:B------:R-:W-:Y:S01]  /*4d50*/  STL [R1+0x2c], R115 ;  /* 0x00002c7301007387 */ /* 0x000fe20000100800 */
[----:B------:R-:W-:Y:S01]  /*4d60*/  SEL R19, R24, RZ, !P3 ;  /* 0x000000ff18137207 */ /* 0x000fe20005800000 */
[----:B------:R-:W-:Y:S01]  /*4d70*/  IMAD R240, R240, UR13, RZ ;  /* 0x0000000df0f07c24 */ /* 0x000fe2000f8e02ff */
[----:B------:R-:W-:Y:S01]  /*4d80*/  ISETP.GE.AND P3, PT, R20, UR14, PT ;  /* 0x0000000e14007c0c */ /* 0x000fe2000bf66270 */
[----:B------:R-:W-:Y:S01]  /*4d90*/  LDGSTS.E [R18+0x30000], desc[UR24][R108.64], P0 ;  /* 0x300000006c127fae */ /* 0x000fe200081a1018 */
[C---:B------:R-:W-:Y:S01]  /*4da0*/  SEL R20, R24.reuse, RZ, !P2 ;  /* 0x000000ff18147207 */ /* 0x040fe20005000000 */
[----:B------:R-:W-:Y:S01]  /*4db0*/  IMAD.U32 R219, RZ, RZ, UR5 ;  /* 0x00000005ffdb7e24 */ /* 0x000fe2000f8e00ff */
[----:B------:R-:W-:Y:S01]  /*4dc0*/  ISETP.GE.AND P2, PT, R21, UR14, PT ;  /* 0x0000000e15007c0c */ /* 0x000fe2000bf46270 */
[----:B------:R-:W-:Y:S01]  /*4dd0*/  LDGSTS.E [R18+0x32000], desc[UR24][R92.64], P5 ;  /* 0x320000005c127fae */ /* 0x000fe2000a9a1018 */
[----:B------:R-:W-:Y:S01]  /*4de0*/  ISETP.NE.U32.AND P0, PT, R19, RZ, PT ;  /* 0x000000ff1300720c */ /* 0x000fe20003f05070 */
[----:B------:R-:W-:Y:S01]  /*4df0*/  IMAD.U32 R217, RZ, RZ, UR5 ;  /* 0x00000005ffd97e24 */ /* 0x000fe2000f8e00ff */
[----:B------:R-:W-:Y:S01]  /*4e00*/  SEL R19, R24, RZ, !P3 ;  /* 0x000000ff18137207 */ /* 0x000fe20005800000 */
[----:B------:R-:W-:Y:S01]  /*4e10*/  LDGSTS.E [R18+0x34000], desc[UR24][R76.64], P1 ;  /* 0x340000004c127fae */ /* 0x000fe200089a1018 */
[----:B------:R-:W-:Y:S01]  /*4e20*/  ISETP.NE.U32.AND P3, PT, R20, RZ, PT ;  /* 0x000000ff1400720c */ /* 0x000fe20003f65070 */
[----:B------:R-:W-:Y:S01]  /*4e30*/  IMAD.U32 R215, RZ, RZ, UR5 ;  /* 0x00000005ffd77e24 */ /* 0x000fe2000f8e00ff */
[----:B------:R-:W-:Y:S01]  /*4e40*/  SEL R20, R24, RZ, !P2 ;  /* 0x000000ff18147207 */ /* 0x000fe20005000000 */
[----:B------:R-:W-:Y:S01]  /*4e50*/  LDGSTS.E [R18+0x36000], desc[UR24][R60.64], P6 ;  /* 0x360000003c127fae */ /* 0x000fe2000b1a1018 */
[----:B------:R-:W-:Y:S01]  /*4e60*/  ISETP.NE.U32.AND P2, PT, R19, RZ, PT ;  /* 0x000000ff1300720c */ /* 0x000fe20003f45070 */
[----:B------:R-:W-:Y:S01]  /*4e70*/  IMAD.WIDE R218, R219, 0x4, R32 ;  /* 0x00000004dbda7825 */ /* 0x000fe200078e0220 */
[C---:B------:R-:W-:Y:S01]  /*4e80*/  LOP3.LUT R26, R2.reuse, 0xc, RZ, 0xfc, !PT ;  /* 0x0000000c021a7812 */ /* 0x040fe200078efcff */
[----:B------:R3:W-:Y:S01]  /*4e90*/  STL [R1+0x20], R122 ;  /* 0x0000207a01007387 */ /* 0x0007e20000100800 */
[----:B------:R-:W-:Y:S01]  /*4ea0*/  LOP3.LUT R19, R3, 0x20, RZ, 0x3c, !PT ;  /* 0x0000002003137812 */ /* 0x000fe200078e3cff */
[----:B------:R-:W-:Y:S01]  /*4eb0*/  IMAD.WIDE R216, R217, 0x4, R28 ;  /* 0x00000004d9d87825 */ /* 0x000fe200078e021c */
[----:B----4-:R-:W-:Y:S01]  /*4ec0*/  LOP3.LUT R23, R2, 0x2c, RZ, 0xfc, !PT ;  /* 0x0000002c02177812 */ /* 0x010fe200078efcff */
[----:B------:R-:W-:-:S02]  /*4ed0*/  UIADD3 UR4, UPT, UPT, UR14, -0x80, URZ ;  /* 0xffffff800e047890 */ /* 0x000fc4000fffe0ff */
[----:B------:R-:W-:Y:S01]  /*4ee0*/  ISETP.GE.AND P1, PT, R26, UR14, PT ;  /* 0x0000000e1a007c0c */ /* 0x000fe2000bf26270 */
[----:B------:R-:W-:Y:S01]  /*4ef0*/  VIADD R19, R19, UR7 ;  /* 0x0000000713137c36 */ /* 0x000fe20008000000 */
[----:B------:R-:W-:Y:S01]  /*4f00*/  LOP3.LUT R21, R2, 0x4c, RZ, 0xfc, !PT ;  /* 0x0000004c02157812 */ /* 0x000fe200078efcff */
[----:B------:R-:W-:Y:S01]  /*4f10*/  IMAD.U32 R213, RZ, RZ, UR5 ;  /* 0x00000005ffd57e24 */ /* 0x000fe2000f8e00ff */
[----:B------:R-:W-:Y:S01]  /*4f20*/  ISETP.NE.U32.AND P5, PT, R20, RZ, PT ;  /* 0x000000ff1400720c */ /* 0x000fe20003fa5070 */
[----:B------:R-:W-:Y:S01]  /*4f30*/  IMAD.U32 R211, RZ, RZ, UR5 ;  /* 0x00000005ffd37e24 */ /* 0x000fe2000f8e00ff */
[----:B------:R-:W-:Y:S01]  /*4f40*/  ISETP.GE.AND P6, PT, R23, UR14, PT ;  /* 0x0000000e17007c0c */ /* 0x000fe2000bfc6270 */
[----:B------:R-:W-:Y:S01]  /*4f50*/  LDGSTS.E [R19+0x30000], desc[UR24][R106.64], P0 ;  /* 0x300000006a137fae */ /* 0x000fe200081a1018 */
[----:B------:R-:W-:Y:S01]  /*4f60*/  LOP3.LUT R22, R2, 0x6c, RZ, 0xfc, !PT ;  /* 0x0000006c02167812 */ /* 0x000fe200078efcff */
[----:B------:R-:W-:Y:S01]  /*4f70*/  IMAD R234, R234, UR13, RZ ;  /* 0x0000000deaea7c24 */ /* 0x000fe2000f8e02ff */
[C---:B------:R-:W-:Y:S01]  /*4f80*/  SEL R20, R24.reuse, RZ, !P1 ;  /* 0x000000ff18147207 */ /* 0x040fe20004800000 */
[----:B------:R-:W-:Y:S01]  /*4f90*/  LDGSTS.E [R19+0x32000], desc[UR24][R90.64], P3 ;  /* 0x320000005a137fae */ /* 0x000fe200099a1018 */
[----:B------:R-:W-:Y:S01]  /*4fa0*/  ISETP.GE.AND P1, PT, R21, UR14, PT ;  /* 0x0000000e15007c0c */ /* 0x000fe2000bf26270 */
[----:B------:R-:W-:Y:S01]  /*4fb0*/  IMAD R227, R227, UR13, RZ ;  /* 0x0000000de3e37c24 */ /* 0x000fe2000f8e02ff */
[----:B------:R-:W-:Y:S01]  /*4fc0*/  SEL R21, R24, RZ, !P6 ;  /* 0x000000ff18157207 */ /* 0x000fe20007000000 */
[----:B------:R-:W-:Y:S01]  /*4fd0*/  LDGSTS.E [R19+0x34000], desc[UR24][R74.64], P2 ;  /* 0x340000004a137fae */ /* 0x000fe200091a1018 */
[----:B------:R-:W-:Y:S01]  /*4fe0*/  ISETP.GE.AND P6, PT, R22, UR14, PT ;  /* 0x0000000e16007c0c */ /* 0x000fe2000bfc6270 */
[----:B------:R-:W-:Y:S01]  /*4ff0*/  IMAD R119, R119, UR13, RZ ;  /* 0x0000000d77777c24 */ /* 0x000fe2000f8e02ff */
[----:B------:R-:W-:Y:S01]  /*5000*/  ISETP.NE.U32.AND P0, PT, R20, RZ, PT ;  /* 0x000000ff1400720c */ /* 0x000fe20003f05070 */
[----:B------:R-:W-:Y:S01]  /*5010*/  LDGSTS.E [R19+0x36000], desc[UR24][R58.64], P5 ;  /* 0x360000003a137fae */ /* 0x000fe2000a9a1018 */
[----:B------:R-:W-:Y:S01]  /*5020*/  SEL R20, R24, RZ, !P1 ;  /* 0x000000ff18147207 */ /* 0x000fe20004800000 */
[----:B------:R-:W-:Y:S01]  /*5030*/  IMAD.U32 R208, RZ, RZ, UR5 ;  /* 0x00000005ffd07e24 */ /* 0x000fe2000f8e00ff */
[----:B------:R-:W-:Y:S01]  /*5040*/  ISETP.NE.U32.AND P1, PT, R21, RZ, PT ;  /* 0x000000ff1500720c */ /* 0x000fe20003f25070 */
[----:B------:R-:W-:Y:S01]  /*5050*/  IMAD R118, R118, UR13, RZ ;  /* 0x0000000d76767c24 */ /* 0x000fe2000f8e02ff */
[----:B------:R-:W-:Y:S01]  /*5060*/  SEL R21, R24, RZ, !P6 ;  /* 0x000000ff18157207 */ /* 0x000fe20007000000 */
[----:B------:R-:W-:Y:S01]  /*5070*/  IMAD R117, R117, UR13, RZ ;  /* 0x0000000d75757c24 */ /* 0x000fe2000f8e02ff */
[----:B------:R-:W-:Y:S01]  /*5080*/  ISETP.NE.U32.AND P6, PT, R20, RZ, PT ;  /* 0x000000ff1400720c */ /* 0x000fe20003fc5070 */
[----:B------:R-:W-:Y:S01]  /*5090*/  IMAD.U32 R206, RZ, RZ, UR5 ;  /* 0x00000005ffce7e24 */ /* 0x000fe2000f8e00ff */
[----:B------:R-:W-:Y:S01]  /*50a0*/  LOP3.LUT R20, R3, 0x30, RZ, 0x3c, !PT ;  /* 0x0000003003147812 */ /* 0x000fe200078e3cff */
[----:B------:R-:W-:Y:S01]  /*50b0*/  IMAD R116, R116, UR13, RZ ;  /* 0x0000000d74747c24 */ /* 0x000fe2000f8e02ff */
[----:B------:R-:W-:Y:S01]  /*50c0*/  ISETP.GE.AND P2, PT, R27, UR14, PT ;  /* 0x0000000e1b007c0c */ /* 0x000fe2000bf46270 */
[----:B------:R-:W-:Y:S01]  /*50d0*/  IMAD R111, R111, UR13, RZ ;  /* 0x0000000d6f6f7c24 */ /* 0x000fe2000f8e02ff */
[----:B------:R-:W-:Y:S01]  /*50e0*/  LOP3.LUT R22, R2, 0x50, RZ, 0xfc, !PT ;  /* 0x0000005002167812 */ /* 0x000fe200078efcff */
[----:B------:R-:W-:Y:S01]  /*50f0*/  VIADD R20, R20, UR7 ;  /* 0x0000000714147c36 */ /* 0x000fe20008000000 */
[----:B------:R-:W-:Y:S01]  /*5100*/  ISETP.NE.U32.AND P3, PT, R21, RZ, PT ;  /* 0x000000ff1500720c */ /* 0x000fe20003f65070 */
[----:B------:R-:W-:Y:S01]  /*5110*/  IMAD R110, R110, UR13, RZ ;  /* 0x0000000d6e6e7c24 */ /* 0x000fe2000f8e02ff */
[----:B------:R-:W-:Y:S01]  /*5120*/  LOP3.LUT R26, R2, 0x30, RZ, 0xfc, !PT ;  /* 0x00000030021a7812 */ /* 0x000fe200078efcff */
[----:B------:R-:W-:Y:S01]  /*5130*/  IMAD R249, R249, UR13, RZ ;  /* 0x0000000df9f97c24 */ /* 0x000fe2000f8e02ff */
[----:B------:R-:W-:Y:S01]  /*5140*/  SEL R21, R24, RZ, !P2 ;  /* 0x000000ff18157207 */ /* 0x000fe20005000000 */
[----:B------:R-:W-:Y:S01]  /*5150*/  LDGSTS.E [R20+0x30000], desc[UR24][R104.64], P0 ;  /* 0x3000000068147fae */ /* 0x000fe200081a1018 */
[----:B------:R-:W-:Y:S01]  /*5160*/  ISETP.GE.AND P2, PT, R22, UR14, PT ;  /* 0x0000000e16007c0c */ /* 0x000fe2000bf46270 */
[----:B------:R-:W-:Y:S01]  /*5170*/  IMAD R244, R244, UR13, RZ ;  /* 0x0000000df4f47c24 */ /* 0x000fe2000f8e02ff */
[----:B------:R-:W-:Y:S01]  /*5180*/  ISETP.GE.AND P5, PT, R26, UR14, PT ;  /* 0x0000000e1a007c0c */ /* 0x000fe2000bfa6270 */
[----:B------:R-:W-:Y:S01]  /*5190*/  LDGSTS.E [R20+0x32000], desc[UR24][R88.64], P1 ;  /* 0x3200000058147fae */ /* 0x000fe200089a1018 */
[----:B------:R-:W-:Y:S01]  /*51a0*/  LOP3.LUT R23, R2, 0x70, RZ, 0xfc, !PT ;  /* 0x0000007002177812 */ /* 0x000fe200078efcff */
[----:B------:R-:W-:Y:S01]  /*51b0*/  IMAD R238, R238, UR13, RZ ;  /* 0x0000000deeee7c24 */ /* 0x000fe2000f8e02ff */
[----:B------:R-:W-:Y:S01]  /*51c0*/  ISETP.NE.U32.AND P0, PT, R21, RZ, PT ;  /* 0x000000ff1500720c */ /* 0x000fe20003f05070 */
[----:B------:R-:W-:Y:S01]  /*51d0*/  LDGSTS.E [R20+0x34000], desc[UR24][R72.64], P6 ;  /* 0x3400000048147fae */ /* 0x000fe2000b1a1018 */
[----:B------:R-:W-:Y:S01]  /*51e0*/  SEL R21, R24, RZ, !P2 ;  /* 0x000000ff18157207 */ /* 0x000fe20005000000 */
[----:B------:R-:W-:Y:S01]  /*51f0*/  IMAD R232, R232, UR13, RZ ;  /* 0x0000000de8e87c24 */ /* 0x000fe2000f8e02ff */
[----:B------:R-:W-:Y:S01]  /*5200*/  SEL R22, R24, RZ, !P5 ;  /* 0x000000ff18167207 */ /* 0x000fe20006800000 */
[----:B------:R-:W-:Y:S01]  /*5210*/  LDGSTS.E [R20+0x36000], desc[UR24][R56.64], P3 ;  /* 0x3600000038147fae */ /* 0x000fe200099a1018 */
[----:B------:R-:W-:Y:S01]  /*5220*/  ISETP.GE.AND P5, PT, R23, UR14, PT ;  /* 0x0000000e17007c0c */ /* 0x000fe2000bfa6270 */
[----:B------:R-:W-:Y:S01]  /*5230*/  IMAD R224, R224, UR13, RZ ;  /* 0x0000000de0e07c24 */ /* 0x000fe2000f8e02ff */
[----:B------:R-:W-:Y:S01]  /*5240*/  ISETP.NE.U32.AND P1, PT, R21, RZ, PT ;  /* 0x000000ff1500720c */ /* 0x000fe20003f25070 */
[----:B------:R-:W-:Y:S01]  /*5250*/  IMAD R222, R222, UR13, RZ ;  /* 0x0000000ddede7c24 */ /* 0x000fe2000f8e02ff */
[----:B------:R-:W-:Y:S01]  /*5260*/  LOP3.LUT R21, R3, 0x40, RZ, 0x3c, !PT ;  /* 0x0000004003157812 */ /* 0x000fe200078e3cff */
[----:B------:R-:W-:Y:S01]  /*5270*/  IMAD.U32 R202, RZ, RZ, UR5 ;  /* 0x00000005ffca7e24 */ /* 0x000fe2000f8e00ff */
[----:B------:R-:W-:Y:S01]  /*5280*/  ISETP.NE.U32.AND P2, PT, R22, RZ, PT ;  /* 0x000000ff1600720c */ /* 0x000fe20003f45070 */
[----:B------:R-:W-:Y:S01]  /*5290*/  IMAD R246, R246, UR13, RZ ;  /* 0x0000000df6f67c24 */ /* 0x000fe2000f8e02ff */
[----:B------:R-:W-:Y:S01]  /*52a0*/  SEL R22, R24, RZ, !P5 ;  /* 0x000000ff18167207 */ /* 0x000fe20006800000 */
[----:B------:R-:W-:Y:S01]  /*52b0*/  VIADD R21, R21, UR7 ;  /* 0x0000000715157c36 */ /* 0x000fe20008000000 */
[----:B------:R-:W-:Y:S01]  /*52c0*/  ISETP.GE.AND P6, PT, R128, UR14, PT ;  /* 0x0000000e80007c0c */ /* 0x000fe2000bfc6270 */
[----:B------:R-:W-:Y:S01]  /*52d0*/  IMAD R245, R245, UR13, RZ ;  /* 0x0000000df5f57c24 */ /* 0x000fe2000f8e02ff */
[----:B------:R-:W-:Y:S01]  /*52e0*/  LOP3.LUT R23, R2, 0x54, RZ, 0xfc, !PT ;  /* 0x0000005402177812 */ /* 0x000fe200078efcff */
[----:B------:R-:W-:Y:S01]  /*52f0*/  IMAD R243, R243, UR13, RZ ;  /* 0x0000000df3f37c24 */ /* 0x000fe2000f8e02ff */
[----:B------:R-:W-:Y:S01]  /*5300*/  ISETP.NE.U32.AND P5, PT, R22, RZ, PT ;  /* 0x000000ff1600720c */ /* 0x000fe20003fa5070 */
[----:B------:R-:W-:Y:S01]  /*5310*/  LDGSTS.E [R21+0x30000], desc[UR24][R102.64], P0 ;  /* 0x3000000066157fae */ /* 0x000fe200081a1018 */
        /* <DEDUP_REMOVED lines=12> */
[C---:B------:R-:W-:Y:S01]  /*53e0*/  SEL R22, R24.reuse, RZ, !P6 ;  /* 0x000000ff18167207 */ /* 0x040fe20007000000 */
[----:B------:R-:W-:Y:S01]  /*53f0*/  IMAD R235, R235, UR13, RZ ;  /* 0x0000000debeb7c24 */ /* 0x000fe2000f8e02ff */
[----:B------:R-:W-:Y:S01]  /*5400*/  SEL R23, R24, RZ, !P3 ;  /* 0x000000ff18177207 */ /* 0x000fe20005800000 */
[----:B------:R-:W-:Y:S01]  /*5410*/  IMAD R233, R233, UR13, RZ ;  /* 0x0000000de9e97c24 */ /* 0x000fe2000f8e02ff */
[----:B------:R-:W-:Y:S01]  /*5420*/  ISETP.GE.AND P3, PT, R26, UR14, PT ;  /* 0x0000000e1a007c0c */ /* 0x000fe2000bf66270 */
[----:B------:R-:W-:Y:S01]  /*5430*/  IMAD R231, R231, UR13, RZ ;  /* 0x0000000de7e77c24 */ /* 0x000fe2000f8e02ff */
[----:B------:R-:W-:Y:S01]  /*5440*/  ISETP.NE.U32.AND P2, PT, R22, RZ, PT ;  /* 0x000000ff1600720c */ /* 0x000fe20003f45070 */
[----:B------:R-:W-:Y:S01]  /*5450*/  IMAD R228, R228, UR13, RZ ;  /* 0x0000000de4e47c24 */ /* 0x000fe2000f8e02ff */
[----:B------:R-:W-:Y:S01]  /*5460*/  LOP3.LUT R22, R3, 0x50, RZ, 0x3c, !PT ;  /* 0x0000005003167812 */ /* 0x000fe200078e3cff */
[----:B------:R-:W-:Y:S01]  /*5470*/  IMAD R225, R225, UR13, RZ ;  /* 0x0000000de1e17c24 */ /* 0x000fe2000f8e02ff */
[----:B------:R-:W-:Y:S01]  /*5480*/  ISETP.NE.U32.AND P6, PT, R23, RZ, PT ;  /* 0x000000ff1700720c */ /* 0x000fe20003fc5070 */
[----:B------:R-:W-:Y:S01]  /*5490*/  IMAD.U32 R204, RZ, RZ, UR5 ;  /* 0x00000005ffcc7e24 */ /* 0x000fe2000f8e00ff */
[----:B------:R-:W-:Y:S01]  /*54a0*/  SEL R23, R24, RZ, !P3 ;  /* 0x000000ff18177207 */ /* 0x000fe20005800000 */
[----:B------:R-:W-:Y:S01]  /*54b0*/  VIADD R22, R22, UR7 ;  /* 0x0000000716167c36 */ /* 0x000fe20008000000 */
[C---:B------:R-:W-:Y:S01]  /*54c0*/  LOP3.LUT R128, R2.reuse, 0x38, RZ, 0xfc, !PT ;  /* 0x0000003802807812 */ /* 0x040fe200078efcff */
[----:B------:R-:W-:Y:S01]  /*54d0*/  IMAD.U32 R194, RZ, RZ, UR5 ;  /* 0x00000005ffc27e24 */ /* 0x000fe2000f8e00ff */
[----:B------:R-:W-:Y:S01]  /*54e0*/  ISETP.GE.AND P1, PT, R129, UR14, PT ;  /* 0x0000000e81007c0c */ /* 0x000fe2000bf26270 */
[----:B------:R-:W-:Y:S01]  /*54f0*/  IMAD R223, R223, UR13, RZ ;  /* 0x0000000ddfdf7c24 */ /* 0x000fe2000f8e02ff */
[----:B------:R-:W-:Y:S01]  /*5500*/  ISETP.NE.U32.AND P3, PT, R23, RZ, PT ;  /* 0x000000ff1700720c */ /* 0x000fe20003f65070 */
[----:B------:R-:W-:Y:S01]  /*5510*/  LDGSTS.E [R22+0x30000], desc[UR24][R100.64], P0 ;  /* 0x3000000064167fae */ /* 0x000fe200081a1018 */
[----:B------:R-:W-:Y:S01]  /*5520*/  LOP3.LUT R26, R2, 0x58, RZ, 0xfc, !PT ;  /* 0x00000058021a7812 */ /* 0x000fe200078efcff */
[----:B------:R-:W-:Y:S01]  /*5530*/  IMAD R226, R226, UR13, RZ ;  /* 0x0000000de2e27c24 */ /* 0x000fe2000f8e02ff */
[----:B------:R-:W-:Y:S01]  /*5540*/  ISETP.GE.AND P5, PT, R128, UR14, PT ;  /* 0x0000000e80007c0c */ /* 0x000fe2000bfa6270 */
[----:B------:R-:W-:Y:S01]  /*5550*/  LDGSTS.E [R22+0x32000], desc[UR24][R84.64], P6 ;  /* 0x3200000054167fae */ /* 0x000fe2000b1a1018 */
[----:B------:R-:W-:Y:S01]  /*5560*/  SEL R23, R24, RZ, !P1 ;  /* 0x000000ff18177207 */ /* 0x000fe20004800000 */
[----:B------:R-:W-:Y:S01]  /*5570*/  IMAD.U32 R230, RZ, RZ, UR5 ;  /* 0x00000005ffe67e24 */ /* 0x000fe2000f8e00ff */
[----:B------:R-:W-:Y:S01]  /*5580*/  LOP3.LUT R27, R2, 0x78, RZ, 0xfc, !PT ;  /* 0x00000078021b7812 */ /* 0x000fe200078efcff */
[----:B------:R-:W-:Y:S01]  /*5590*/  LDGSTS.E [R22+0x34000], desc[UR24][R68.64], P2 ;  /* 0x3400000044167fae */ /* 0x000fe200091a1018 */
[----:B------:R-:W-:Y:S01]  /*55a0*/  ISETP.GE.AND P1, PT, R26, UR14, PT ;  /* 0x0000000e1a007c0c */ /* 0x000fe2000bf26270 */
[----:B------:R-:W-:Y:S01]  /*55b0*/  UIADD3 UR16, UPT, UPT, UR14, -0x100, URZ ;  /* 0xffffff000e107890 */ /* 0x000fe2000fffe0ff */
[----:B------:R-:W-:Y:S01]  /*55c0*/  SEL R26, R24, RZ, !P5 ;  /* 0x000000ff181a7207 */ /* 0x000fe20006800000 */
[----:B------:R-:W-:Y:S01]  /*55d0*/  LDGSTS.E [R22+0x36000], desc[UR24][R52.64], P3 ;  /* 0x3600000034167fae */ /* 0x000fe200099a1018 */
[----:B------:R-:W-:Y:S01]  /*55e0*/  ISETP.NE.U32.AND P0, PT, R23, RZ, PT ;  /* 0x000000ff1700720c */ /* 0x000fe20003f05070 */
[----:B------:R-:W-:Y:S01]  /*55f0*/  UISETP.GT.AND UP3, UPT, UR18, 0x17f, UPT ;  /* 0x0000017f1200788c */ /* 0x000fe2000bf64270 */
[----:B------:R-:W-:-:S02]  /*5600*/  ISETP.GE.AND P5, PT, R27, UR14, PT ;  /* 0x0000000e1b007c0c */ /* 0x000fc4000bfa6270 */
[----:B------:R-:W-:Y:S02]  /*5610*/  SEL R23, R24, RZ, !P1 ;  /* 0x000000ff18177207 */ /* 0x000fe40004800000 */
[----:B------:R-:W-:Y:S02]  /*5620*/  ISETP.NE.U32.AND P1, PT, R26, RZ, PT ;  /* 0x000000ff1a00720c */ /* 0x000fe40003f25070 */
[----:B------:R-:W-:Y:S02]  /*5630*/  SEL R26, R24, RZ, !P5 ;  /* 0x000000ff181a7207 */ /* 0x000fe40006800000 */
[----:B------:R-:W-:Y:S02]  /*5640*/  ISETP.GE.AND P2, PT, R131, UR14, PT ;  /* 0x0000000e83007c0c */ /* 0x000fe4000bf46270 */
[----:B------:R-:W-:Y:S01]  /*5650*/  ISETP.NE.U32.AND P6, PT, R23, RZ, PT ;  /* 0x000000ff1700720c */ /* 0x000fe20003fc5070 */
[----:B------:R-:W-:Y:S01]  /*5660*/  VIADD R23, R130, UR7 ;  /* 0x0000000782177c36 */ /* 0x000fe20008000000 */
[----:B------:R-:W-:-:S02]  /*5670*/  LOP3.LUT R129, R2, 0x3c, RZ, 0xfc, !PT ;  /* 0x0000003c02817812 */ /* 0x000fc400078efcff */
[----:B------:R-:W-:Y:S02]  /*5680*/  ISETP.NE.U32.AND P5, PT, R26, RZ, PT ;  /* 0x000000ff1a00720c */ /* 0x000fe40003fa5070 */
[----:B------:R-:W-:Y:S01]  /*5690*/  LOP3.LUT R128, R2, 0x5c, RZ, 0xfc, !PT ;  /* 0x0000005c02807812 */ /* 0x000fe200078efcff */
[----:B------:R-:W-:Y:S01]  /*56a0*/  LDGSTS.E [R23+0x30000], desc[UR24][R98.64], P0 ;  /* 0x3000000062177fae */ /* 0x000fe200081a1018 */
[----:B------:R-:W-:Y:S02]  /*56b0*/  SEL R26, R24, RZ, !P2 ;  /* 0x000000ff181a7207 */ /* 0x000fe40005000000 */
[----:B------:R-:W-:Y:S01]  /*56c0*/  ISETP.GE.AND P3, PT, R129, UR14, PT ;  /* 0x0000000e81007c0c */ /* 0x000fe2000bf66270 */
[----:B------:R-:W-:Y:S01]  /*56d0*/  LDGSTS.E [R23+0x32000], desc[UR24][R82.64], P1 ;  /* 0x3200000052177fae */ /* 0x000fe200089a1018 */
[----:B------:R-:W-:Y:S02]  /*56e0*/  LOP3.LUT R27, R2, 0x7c, RZ, 0xfc, !PT ;  /* 0x0000007c021b7812 */ /* 0x000fe400078efcff */
[----:B------:R-:W-:Y:S01]  /*56f0*/  ISETP.GE.AND P2, PT, R128, UR14, PT ;  /* 0x0000000e80007c0c */ /* 0x000fe2000bf46270 */
[----:B------:R-:W-:Y:S01]  /*5700*/  LDGSTS.E [R23+0x34000], desc[UR24][R66.64], P6 ;  /* 0x3400000042177fae */ /* 0x000fe2000b1a1018 */
[----:B------:R-:W-:-:S02]  /*5710*/  ISETP.NE.U32.AND P0, PT, R26, RZ, PT ;  /* 0x000000ff1a00720c */ /* 0x000fc40003f05070 */
[C---:B------:R-:W-:Y:S01]  /*5720*/  SEL R26, R24.reuse, RZ, !P3 ;  /* 0x000000ff181a7207 */ /* 0x040fe20005800000 */
[----:B------:R-:W-:Y:S01]  /*5730*/  LDGSTS.E [R23+0x36000], desc[UR24][R50.64], P5 ;  /* 0x3600000032177fae */ /* 0x000fe2000a9a1018 */
[----:B------:R-:W-:Y:S02]  /*5740*/  ISETP.GE.AND P3, PT, R27, UR14, PT ;  /* 0x0000000e1b007c0c */ /* 0x000fe4000bf66270 */
[----:B------:R-:W-:Y:S02]  /*5750*/  SEL R27, R24, RZ, !P2 ;  /* 0x000000ff181b7207 */ /* 0x000fe40005000000 */
[----:B------:R-:W-:Y:S01]  /*5760*/  ISETP.GE.AND P2, PT, R127, UR14, PT ;  /* 0x0000000e7f007c0c */ /* 0x000fe2000bf46270 */
[----:B------:R-:W-:Y:S01]  /*5770*/  VIADD R127, R4, UR7 ;  /* 0x00000007047f7c36 */ /* 0x000fe20008000000 */
[----:B------:R-:W-:Y:S02]  /*5780*/  ISETP.NE.U32.AND P1, PT, R26, RZ, PT ;  /* 0x000000ff1a00720c */ /* 0x000fe40003f25070 */
[----:B------:R-:W-:-:S02]  /*5790*/  SEL R26, R24, RZ, !P3 ;  /* 0x000000ff181a7207 */ /* 0x000fc40005800000 */
[----:B------:R-:W-:Y:S02]  /*57a0*/  SEL R24, R24, RZ, !P2 ;  /* 0x000000ff18187207 */ /* 0x000fe40005000000 */
[----:B------:R-:W-:Y:S02]  /*57b0*/  ISETP.NE.U32.AND P3, PT, R27, RZ, PT ;  /* 0x000000ff1b00720c */ /* 0x000fe40003f65070 */
[----:B------:R-:W-:Y:S02]  /*57c0*/  ISETP.NE.U32.AND P6, PT, R26, RZ, PT ;  /* 0x000000ff1a00720c */ /* 0x000fe40003fc5070 */
[----:B------:R-:W-:Y:S02]  /*57d0*/  LOP3.LUT R128, R3, 0x70, RZ, 0x3c, !PT ;  /* 0x0000007003807812 */ /* 0x000fe400078e3cff */
[----:B------:R-:W-:Y:S02]  /*57e0*/  ISETP.NE.U32.AND P2, PT, R24, RZ, PT ;  /* 0x000000ff1800720c */ /* 0x000fe40003f45070 */
[----:B------:R-:W-:Y:S01]  /*57f0*/  LEA R26, P5, R25, R30, 0x2 ;  /* 0x0000001e191a7211 */ /* 0x000fe200078a10ff */
[----:B------:R-:W-:-:S02]  /*5800*/  VIADD R24, R128, UR7 ;  /* 0x0000000780187c36 */ /* 0x000fc40008000000 */
[----:B------:R-:W-:Y:S01]  /*5810*/  IMAD R128, R123, UR13, RZ ;  /* 0x0000000d7b807c24 */ /* 0x000fe2000f8e02ff */
[-C--:B------:R-:W-:Y:S02]  /*5820*/  LEA.HI.X.SX32 R27, R25, R31.reuse, 0x2, P5 ;  /* 0x0000001f191b7211 */ /* 0x080fe400028f16ff */
[----:B------:R-:W-:Y:S01]  /*5830*/  LDGSTS.E [R24+0x30000], desc[UR24][R96.64], P0 ;  /* 0x3000000060187fae */ /* 0x000fe200081a1018 */
[-C--:B------:R-:W-:Y:S01]  /*5840*/  LEA R186, P5, R45, R30.reuse, 0x2 ;  /* 0x0000001e2dba7211 */ /* 0x080fe200078a10ff */
[----:B------:R-:W-:Y:S02]  /*5850*/  IMAD.WIDE R214, R215, 0x4, R26 ;  /* 0x00000004d7d67825 */ /* 0x000fe400078e021a */
[----:B------:R-:W-:Y:S01]  /*5860*/  LDGSTS.E [R24+0x32000], desc[UR24][R80.64], P1 ;  /* 0x3200000050187fae */ /* 0x000fe200089a1018 */
[----:B------:R-:W-:Y:S02]  /*5870*/  LEA.HI.X.SX32 R187, R45, R31, 0x2, P5 ;  /* 0x0000001f2dbb7211 */ /* 0x000fe400028f16ff */
[----:B-1----:R-:W-:Y:S01]  /*5880*/  LOP3.LUT R25, R4, 0x20, RZ, 0x3c, !PT ;  /* 0x0000002004197812 */ /* 0x002fe200078e3cff */
[----:B------:R-:W-:Y:S01]  /*5890*/  LDGSTS.E [R24+0x34000], desc[UR24][R64.64], P3 ;  /* 0x3400000040187fae */ /* 0x000fe200099a1018 */
[----:B------:R-:W-:-:S03]  /*58a0*/  LEA R196, P3, R44, R30, 0x2 ;  /* 0x0000001e2cc47211 */ /* 0x000fc600078610ff */
[----:B------:R-:W-:Y:S01]  /*58b0*/  LDGSTS.E [R24+0x36000], desc[UR24][R48.64], P6 ;  /* 0x3600000030187fae */ /* 0x000fe2000b1a1018 */
[-C--:B------:R-:W-:Y:S01]  /*58c0*/  LEA R178, P6, R114, R30.reuse, 0x2 ;  /* 0x0000001e72b27211 */ /* 0x080fe200078c10ff */
[----:B------:R-:W-:Y:S01]  /*58d0*/  VIADD R25, R25, UR7 ;  /* 0x0000000719197c36 */ /* 0x000fe20008000000 */
[-C--:B------:R-:W-:Y:S01]  /*58e0*/  LEA.HI.X.SX32 R197, R44, R31.reuse, 0x2, P3 ;  /* 0x0000001f2cc57211 */ /* 0x080fe200018f16ff */
[----:B------:R-:W0:Y:S01]  /*58f0*/  LDGDEPBAR ;  /* 0x00000000000079af */ /* 0x000e220000000000 */
[-C--:B------:R-:W-:Y:S02]  /*5900*/  LEA R154, P3, R128, R30.reuse, 0x2 ;  /* 0x0000001e809a7211 */ /* 0x080fe400078610ff */
[-C--:B------:R-:W-:Y:S01]  /*5910*/  LEA.HI.X.SX32 R179, R114, R31.reuse, 0x2, P6 ;  /* 0x0000001f72b37211 */ /* 0x080fe200030f16ff */
[----:B------:R1:W-:Y:S01]  /*5920*/  LDGSTS.E [R127], desc[UR24][R32.64], P2 ;  /* 0x00000000207f7fae */ /* 0x0003e200091a1018 */
[-C--:B------:R-:W-:Y:S02]  /*5930*/  LEA R138, P6, R251, R30.reuse, 0x2 ;  /* 0x0000001efb8a7211 */ /* 0x080fe400078c10ff */
[----:B------:R-:W-:Y:S01]  /*5940*/  LEA.HI.X.SX32 R155, R128, R31, 0x2, P3 ;  /* 0x0000001f809b7211 */ /* 0x000fe200018f16ff */
[----:B------:R4:W-:Y:S01]  /*5950*/  LDGSTS.E [R127+0x400], desc[UR24][R28.64], P2 ;  /* 0x004000001c7f7fae */ /* 0x0009e200091a1018 */
[----:B--2---:R-:W-:-:S02]  /*5960*/  LEA R114, P3, R236, R30, 0x2 ;  /* 0x0000001eec727211 */ /* 0x004fc400078610ff */
[----:B------:R-:W-:Y:S01]  /*5970*/  LEA.HI.X.SX32 R139, R251, R31, 0x2, P6 ;  /* 0x0000001ffb8b7211 */ /* 0x000fe200030f16ff */
[----:B------:R2:W-:Y:S01]  /*5980*/  LDGSTS.E [R127+0x800], desc[UR24][R26.64], P2 ;  /* 0x008000001a7f7fae */ /* 0x0005e200091a1018 */
[----:B-1----:R-:W-:-:S03]  /*5990*/  LEA R32, P0, R36, R30, 0x2 ;  /* 0x0000001e24207211 */ /* 0x002fc600078010ff */
[----:B------:R-:W-:Y:S01]  /*59a0*/  LDGSTS.E [R127+0xc00], desc[UR24][R196.64], P2 ;  /* 0x00c00000c47f7fae */ /* 0x000fe200091a1018 */
[----:B----4-:R-:W-:-:S03]  /*59b0*/  LEA R28, P1, R37, R30, 0x2 ;  /* 0x0000001e251c7211 */ /* 0x010fc600078210ff */
[----:B------:R-:W-:Y:S01]  /*59c0*/  LDGSTS.E [R127+0x1000], desc[UR24][R186.64], P2 ;  /* 0x01000000ba7f7fae */ /* 0x000fe200091a1018 */
[-C--:B------:R-:W-:Y:S01]  /*59d0*/  LEA.HI.X.SX32 R33, R36, R31.reuse, 0x2, P0 ;  /* 0x0000001f24217211 */ /* 0x080fe200000f16ff */
[----:B--2---:R-:W-:Y:S01]  /*59e0*/  IMAD R27, R125, UR13, RZ ;  /* 0x0000000d7d1b7c24 */ /* 0x004fe2000f8e02ff */
[-C--:B------:R-:W-:Y:S01]  /*59f0*/  LEA R170, P0, R115, R30.reuse, 0x2 ;  /* 0x0000001e73aa7211 */ /* 0x080fe200078010ff */
[----:B------:R-:W-:Y:S01]  /*5a00*/  IMAD R26, R126, UR13, RZ ;  /* 0x0000000d7e1a7c24 */ /* 0x000fe2000f8e02ff */
[-C--:B------:R-:W-:Y:S01]  /*5a10*/  LEA.HI.X.SX32 R29, R37, R31.reuse, 0x2, P1 ;  /* 0x0000001f251d7211 */ /* 0x080fe200008f16ff */
[----:B------:R-:W-:Y:S01]  /*5a20*/  LDGSTS.E [R127+0x1400], desc[UR24][R178.64], P2 ;  /* 0x01400000b27f7fae */ /* 0x000fe200091a1018 */
[-C--:B------:R-:W-:Y:S01]  /*5a30*/  LEA R162, P1, R122, R30.reuse, 0x2 ;  /* 0x0000001e7aa27211 */ /* 0x080fe200078210ff */
[----:B------:R-:W-:Y:S01]  /*5a40*/  IMAD R125, R38, UR13, RZ ;  /* 0x0000000d267d7c24 */ /* 0x000fe2000f8e02ff */
[-C--:B------:R-:W-:Y:S01]  /*5a50*/  LEA R146, P5, R27, R30.reuse, 0x2 ;  /* 0x0000001e1b927211 */ /* 0x080fe200078a10ff */
[----:B------:R-:W-:Y:S01]  /*5a60*/  IMAD.WIDE R212, R213, 0x4, R32 ;  /* 0x00000004d5d47825 */ /* 0x000fe200078e0220 */
[-C--:B------:R-:W-:Y:S01]  /*5a70*/  LEA.HI.X.SX32 R171, R115, R31.reuse, 0x2, P0 ;  /* 0x0000001f73ab7211 */ /* 0x080fe200000f16ff */
[----:B------:R-:W-:Y:S01]  /*5a80*/  STL [R1+0x14], R128 ;  /* 0x0000148001007387 */ /* 0x000fe20000100800 */
[-C--:B------:R-:W-:Y:S01]  /*5a90*/  LEA R130, P0, R248, R30.reuse, 0x2 ;  /* 0x0000001ef8827211 */ /* 0x080fe200078010ff */
[----:B------:R-:W-:Y:S01]  /*5aa0*/  IMAD R126, R39, UR13, RZ ;  /* 0x0000000d277e7c24 */ /* 0x000fe2000f8e02ff */
[-C--:B------:R-:W-:Y:S01]  /*5ab0*/  LEA.HI.X.SX32 R163, R122, R31.reuse, 0x2, P1 ;  /* 0x0000001f7aa37211 */ /* 0x080fe200008f16ff */
[----:B------:R-:W-:Y:S01]  /*5ac0*/  LDGSTS.E [R127+0x1800], desc[UR24][R170.64], P2 ;  /* 0x01800000aa7f7fae */ /* 0x000fe200091a1018 */
[-C--:B---3--:R-:W-:Y:S01]  /*5ad0*/  LEA R122, P1, R242, R30.reuse, 0x2 ;  /* 0x0000001ef27a7211 */ /* 0x088fe200078210ff */
[----:B------:R-:W-:Y:S01]  /*5ae0*/  IMAD.WIDE R210, R211, 0x4, R28 ;  /* 0x00000004d3d27825 */ /* 0x000fe200078e021c */
[----:B------:R-:W-:Y:S01]  /*5af0*/  LEA.HI.X.SX32 R147, R27, R31, 0x2, P5 ;  /* 0x0000001f1b937211 */ /* 0x000fe200028f16ff */
[----:B------:R-:W-:Y:S01]  /*5b00*/  LDGSTS.E [R127+0x1c00], desc[UR24][R162.64], P2 ;  /* 0x01c00000a27f7fae */ /* 0x000fe200091a1018 */
[----:B------:R-:W-:-:S02]  /*5b10*/  LEA R44, P5, R229, R30, 0x2 ;  /* 0x0000001ee52c7211 */ /* 0x000fc400078a10ff */
[----:B------:R-:W-:Y:S01]  /*5b20*/  LEA R36, P6, R26, R30, 0x2 ;  /* 0x0000001e1a247211 */ /* 0x000fe200078c10ff */
[----:B------:R-:W-:Y:S01]  /*5b30*/  LDGSTS.E [R127+0x2000], desc[UR24][R154.64], P2 ;  /* 0x020000009a7f7fae */ /* 0x000fe200091a1018 */
[-C--:B------:R-:W-:Y:S02]  /*5b40*/  LEA.HI.X.SX32 R131, R248, R31.reuse, 0x2, P0 ;  /* 0x0000001ff8837211 */ /* 0x080fe400000f16ff */
[-C--:B------:R-:W-:Y:S01]  /*5b50*/  LEA.HI.X.SX32 R123, R242, R31.reuse, 0x2, P1 ;  /* 0x0000001ff27b7211 */ /* 0x080fe200008f16ff */
[----:B------:R-:W-:Y:S01]  /*5b60*/  LDGSTS.E [R127+0x2400], desc[UR24][R146.64], P2 ;  /* 0x02400000927f7fae */ /* 0x000fe200091a1018 */
[-C--:B------:R-:W-:Y:S02]  /*5b70*/  LEA.HI.X.SX32 R115, R236, R31.reuse, 0x2, P3 ;  /* 0x0000001fec737211 */ /* 0x080fe400018f16ff */
[-C--:B------:R-:W-:Y:S01]  /*5b80*/  LEA.HI.X.SX32 R45, R229, R31.reuse, 0x2, P5 ;  /* 0x0000001fe52d7211 */ /* 0x080fe200028f16ff */
[----:B------:R-:W-:Y:S01]  /*5b90*/  LDGSTS.E [R127+0x2800], desc[UR24][R138.64], P2 ;  /* 0x028000008a7f7fae */ /* 0x000fe200091a1018 */
[----:B------:R-:W-:-:S02]  /*5ba0*/  LEA.HI.X.SX32 R37, R26, R31, 0x2, P6 ;  /* 0x0000001f1a257211 */ /* 0x000fc400030f16ff */
[-C--:B------:R-:W-:Y:S01]  /*5bb0*/  LEA R38, P6, R124, R30.reuse, 0x2 ;  /* 0x0000001e7c267211 */ /* 0x080fe200078c10ff */
[----:B------:R-:W-:Y:S01]  /*5bc0*/  LDGSTS.E [R127+0x2c00], desc[UR24][R130.64], P2 ;  /* 0x02c00000827f7fae */ /* 0x000fe200091a1018 */
[-C--:B------:R-:W-:Y:S02]  /*5bd0*/  LEA R200, P0, R120, R30.reuse, 0x2 ;  /* 0x0000001e78c87211 */ /* 0x080fe400078010ff */
[-C--:B------:R-:W-:Y:S01]  /*5be0*/  LEA R192, P3, R113, R30.reuse, 0x2 ;  /* 0x0000001e71c07211 */ /* 0x080fe200078610ff */
[----:B------:R-:W-:Y:S01]  /*5bf0*/  LDGSTS.E [R127+0x3000], desc[UR24][R122.64], P2 ;  /* 0x030000007a7f7fae */ /* 0x000fe200091a1018 */
[-C--:B------:R-:W-:Y:S02]  /*5c00*/  LEA R184, P1, R112, R30.reuse, 0x2 ;  /* 0x0000001e70b87211 */ /* 0x080fe400078210ff */
[----:B------:R-:W-:Y:S01]  /*5c10*/  LEA.HI.X.SX32 R39, R124, R31, 0x2, P6 ;  /* 0x0000001f7c277211 */ /* 0x000fe200030f16ff */
[----:B------:R-:W-:Y:S01]  /*5c20*/  LDGSTS.E [R127+0x3400], desc[UR24][R114.64], P2 ;  /* 0x03400000727f7fae */ /* 0x000fe200091a1018 */
[----:B------:R-:W-:-:S02]  /*5c30*/  LEA R176, P6, R43, R30, 0x2 ;  /* 0x0000001e2bb07211 */ /* 0x000fc400078c10ff */
[-C--:B------:R-:W-:Y:S01]  /*5c40*/  LEA.HI.X.SX32 R201, R120, R31.reuse, 0x2, P0 ;  /* 0x0000001f78c97211 */ /* 0x080fe200000f16ff */
[----:B------:R-:W-:Y:S01]  /*5c50*/  LDGSTS.E [R127+0x3800], desc[UR24][R44.64], P2 ;  /* 0x038000002c7f7fae */ /* 0x000fe200091a1018 */
[-C--:B------:R-:W-:Y:S01]  /*5c60*/  LEA R160, P0, R126, R30.reuse, 0x2 ;  /* 0x0000001e7ea07211 */ /* 0x080fe200078010ff */
[----:B------:R-:W-:Y:S01]  /*5c70*/  IMAD.WIDE R208, R208, 0x4, R38 ;  /* 0x00000004d0d07825 */ /* 0x000fe200078e0226 */
[-C--:B------:R-:W-:Y:S01]  /*5c80*/  LEA.HI.X.SX32 R193, R113, R31.reuse, 0x2, P3 ;  /* 0x0000001f71c17211 */ /* 0x080fe200018f16ff */
[----:B------:R1:W-:Y:S01]  /*5c90*/  LDGSTS.E [R127+0x3c00], desc[UR24][R36.64], P2 ;  /* 0x03c00000247f7fae */ /* 0x0003e200091a1018 */
[----:B------:R-:W-:Y:S02]  /*5ca0*/  LEA R152, P3, R125, R30, 0x2 ;  /* 0x0000001e7d987211 */ /* 0x000fe400078610ff */
[-C--:B------:R-:W-:Y:S01]  /*5cb0*/  LEA.HI.X.SX32 R185, R112, R31.reuse, 0x2, P1 ;  /* 0x0000001f70b97211 */ /* 0x080fe200008f16ff */
[----:B------:R2:W-:Y:S01]  /*5cc0*/  LDGSTS.E [R25+0x100], desc[UR24][R32.64], P2 ;  /* 0x0010000020197fae */ /* 0x0005e200091a1018 */
[----:B------:R-:W-:-:S02]  /*5cd0*/  LEA.HI.X.SX32 R177, R43, R31, 0x2, P6 ;  /* 0x0000001f2bb17211 */ /* 0x000fc400030f16ff */
[-C--:B------:R-:W-:Y:S01]  /*5ce0*/  LEA R136, P6, R250, R30.reuse, 0x2 ;  /* 0x0000001efa887211 */ /* 0x080fe200078c10ff */
[----:B------:R3:W-:Y:S01]  /*5cf0*/  LDGSTS.E [R25+0x500], desc[UR24][R28.64], P2 ;  /* 0x005000001c197fae */ /* 0x0007e200091a1018 */
[-C--:B------:R-:W-:Y:S02]  /*5d00*/  LEA.HI.X.SX32 R161, R126, R31.reuse, 0x2, P0 ;  /* 0x0000001f7ea17211 */ /* 0x080fe400000f16ff */
[-C--:B------:R-:W-:Y:S01]  /*5d10*/  LEA.HI.X.SX32 R153, R125, R31.reuse, 0x2, P3 ;  /* 0x0000001f7d997211 */ /* 0x080fe200018f16ff */
[----:B------:R-:W-:Y:S01]  /*5d20*/  STL [R1+0x8], R27 ;  /* 0x0000081b01007387 */ /* 0x000fe20000100800 */
[-C--:B------:R-:W-:Y:S01]  /*5d30*/  LEA.HI.X.SX32 R137, R250, R31.reuse, 0x2, P6 ;  /* 0x0000001ffa897211 */ /* 0x080fe200030f16ff */
[----:B-1----:R-:W-:Y:S01]  /*5d40*/  IMAD.WIDE R36, R230, 0x4, R36 ;  /* 0x00000004e6247825 */ /* 0x002fe200078e0224 */
[-C--:B--2---:R-:W-:Y:S01]  /*5d50*/  LEA R32, P5, R121, R30.reuse, 0x2 ;  /* 0x0000001e79207211 */ /* 0x084fe200078a10ff */
[----:B------:R1:W-:Y:S02]  /*5d60*/  STL [R1+0x74], R124 ;  /* 0x0000747c01007387 */ /* 0x0003e40000100800 */
[----:B---3--:R-:W-:Y:S01]  /*5d70*/  IMAD R29, R35, UR13, RZ ;  /* 0x0000000d231d7c24 */ /* 0x008fe2000f8e02ff */
[-C--:B------:R-:W-:Y:S01]  /*5d80*/  LEA.HI.X.SX32 R33, R121, R31.reuse, 0x2, P5 ;  /* 0x0000001f79217211 */ /* 0x080fe200028f16ff */
[----:B------:R-:W-:Y:S01]  /*5d90*/  STL [R1+0x68], R121 ;  /* 0x0000687901007387 */ /* 0x000fe20000100800 */
[-C--:B------:R-:W-:Y:S01]  /*5da0*/  LEA R168, P5, R42, R30.reuse, 0x2 ;  /* 0x0000001e2aa87211 */ /* 0x080fe200078a10ff */
[----:B------:R-:W-:Y:S01]  /*5db0*/  IMAD R28, R34, UR13, RZ ;  /* 0x0000000d221c7c24 */ /* 0x000fe2000f8e02ff */
[-C--:B------:R-:W-:Y:S01]  /*5dc0*/  LEA R144, P1, R29, R30.reuse, 0x2 ;  /* 0x0000001e1d907211 */ /* 0x080fe200078210ff */
[----:B------:R2:W-:Y:S01]  /*5dd0*/  STL [R1+0x60], R120 ;  /* 0x0000607801007387 */ /* 0x0005e20000100800 */
[-C--:B------:R-:W-:Y:S01]  /*5de0*/  LEA.HI.X.SX32 R169, R42, R31.reuse, 0x2, P5 ;  /* 0x0000001f2aa97211 */ /* 0x080fe200028f16ff */
[----:B-1----:R-:W-:Y:S01]  /*5df0*/  IMAD R124, R46, UR13, RZ ;  /* 0x0000000d2e7c7c24 */ /* 0x002fe2000f8e02ff */
[-C--:B------:R-:W-:Y:S01]  /*5e00*/  LEA R128, P5, R247, R30.reuse, 0x2 ;  /* 0x0000001ef7807211 */ /* 0x080fe200078a10ff */
[----:B------:R-:W-:Y:S01]  /*5e10*/  STL [R1+0x4c], R113 ;  /* 0x00004c7101007387 */ /* 0x000fe20000100800 */
[----:B------:R-:W-:Y:S01]  /*5e20*/  LEA.HI.X.SX32 R145, R29, R31, 0x2, P1 ;  /* 0x0000001f1d917211 */ /* 0x000fe200008f16ff */
[----:B------:R-:W-:Y:S01]  /*5e30*/  IMAD.WIDE R206, R206, 0x4, R32 ;  /* 0x00000004cece7825 */ /* 0x000fe200078e0220 */
[----:B------:R-:W-:Y:S01]  /*5e40*/  LOP3.LUT R27, R4, 0x40, RZ, 0x3c, !PT ;  /* 0x00000040041b7812 */ /* 0x000fe200078e3cff */
[----:B------:R1:W-:Y:S01]  /*5e50*/  STL [R1+0x40], R112 ;  /* 0x0000407001007387 */ /* 0x0003e20000100800 */
[----:B------:R-:W-:-:S02]  /*5e60*/  LEA R34, P6, R28, R30, 0x2 ;  /* 0x0000001e1c227211 */ /* 0x000fc400078c10ff */
[CC--:B--2---:R-:W-:Y:S01]  /*5e70*/  LEA R120, P0, R240.reuse, R30.reuse, 0x2 ;  /* 0x0000001ef0787211 */ /* 0x0c4fe200078010ff */
[----:B------:R-:W-:Y:S01]  /*5e80*/  LDGSTS.E [R25+0x900], desc[UR24][R200.64], P2 ;  /* 0x00900000c8197fae */ /* 0x000fe200091a1018 */
[-C--:B------:R-:W-:Y:S01]  /*5e90*/  LEA.HI.X.SX32 R129, R247, R31.reuse, 0x2, P5 ;  /* 0x0000001ff7817211 */ /* 0x080fe200028f16ff */
[----:B------:R-:W-:Y:S01]  /*5ea0*/  VIADD R27, R27, UR7 ;  /* 0x000000071b1b7c36 */ /* 0x000fe20008000000 */
[-C--:B------:R-:W-:Y:S01]  /*5eb0*/  LEA.HI.X.SX32 R121, R240, R31.reuse, 0x2, P0 ;  /* 0x0000001ff0797211 */ /* 0x080fe200000f16ff */
[----:B------:R-:W-:Y:S01]  /*5ec0*/  STL [R1+0x34], R43 ;  /* 0x0000342b01007387 */ /* 0x000fe20000100800 */
[----:B------:R-:W-:Y:S02]  /*5ed0*/  LEA.HI.X.SX32 R35, R28, R31, 0x2, P6 ;  /* 0x0000001f1c237211 */ /* 0x000fe400030f16ff */
[-C--:B-1----:R-:W-:Y:S01]  /*5ee0*/  LEA R112, P3, R234, R30.reuse, 0x2 ;  /* 0x0000001eea707211 */ /* 0x082fe200078610ff */
[----:B------:R-:W-:Y:S01]  /*5ef0*/  LDGSTS.E [R25+0xd00], desc[UR24][R192.64], P2 ;  /* 0x00d00000c0197fae */ /* 0x000fe200091a1018 */
[----:B------:R-:W-:-:S02]  /*5f00*/  LEA R46, P6, R119, R30, 0x2 ;  /* 0x0000001e772e7211 */ /* 0x000fc400078c10ff */
[-C--:B------:R-:W-:Y:S01]  /*5f10*/  LEA.HI.X.SX32 R113, R234, R31.reuse, 0x2, P3 ;  /* 0x0000001fea717211 */ /* 0x080fe200018f16ff */
[----:B------:R1:W-:Y:S01]  /*5f20*/  STL [R1+0x28], R42 ;  /* 0x0000282a01007387 */ /* 0x0003e20000100800 */
[CC--:B------:R-:W-:Y:S02]  /*5f30*/  LEA R198, P0, R117.reuse, R30.reuse, 0x2 ;  /* 0x0000001e75c67211 */ /* 0x0c0fe400078010ff */
[-C--:B------:R-:W-:Y:S01]  /*5f40*/  LEA R190, P3, R116, R30.reuse, 0x2 ;  /* 0x0000001e74be7211 */ /* 0x080fe200078610ff */
[----:B------:R-:W-:Y:S01]  /*5f50*/  LDGSTS.E [R25+0x1100], desc[UR24][R184.64], P2 ;  /* 0x01100000b8197fae */ /* 0x000fe200091a1018 */
[-C--:B------:R-:W-:Y:S02]  /*5f60*/  LEA.HI.X.SX32 R199, R117, R31.reuse, 0x2, P0 ;  /* 0x0000001f75c77211 */ /* 0x080fe400000f16ff */
[----:B------:R-:W-:Y:S01]  /*5f70*/  LEA R158, P0, R124, R30, 0x2 ;  /* 0x0000001e7c9e7211 */ /* 0x000fe200078010ff */
[----:B------:R-:W-:Y:S01]  /*5f80*/  LDGSTS.E [R25+0x1500], desc[UR24][R176.64], P2 ;  /* 0x01500000b0197fae */ /* 0x000fe200091a1018 */
[----:B------:R-:W-:-:S02]  /*5f90*/  LEA.HI.X.SX32 R191, R116, R31, 0x2, P3 ;  /* 0x0000001f74bf7211 */ /* 0x000fc400018f16ff */
[CC--:B-1----:R-:W-:Y:S01]  /*5fa0*/  LEA R42, P1, R227.reuse, R30.reuse, 0x2 ;  /* 0x0000001ee32a7211 */ /* 0x0c2fe200078210ff */
[----:B------:R-:W-:Y:S01]  /*5fb0*/  LDGSTS.E [R25+0x1900], desc[UR24][R168.64], P2 ;  /* 0x01900000a8197fae */ /* 0x000fe200091a1018 */
[-C--:B------:R-:W-:Y:S02]  /*5fc0*/  LEA.HI.X.SX32 R159, R124, R31.reuse, 0x2, P0 ;  /* 0x0000001f7c9f7211 */ /* 0x080fe400000f16ff */
[----:B------:R-:W-:Y:S01]  /*5fd0*/  LEA.HI.X.SX32 R43, R227, R31, 0x2, P1 ;  /* 0x0000001fe32b7211 */ /* 0x000fe200008f16ff */
[----:B------:R-:W-:Y:S01]  /*5fe0*/  LDGSTS.E [R25+0x1d00], desc[UR24][R160.64], P2 ;  /* 0x01d00000a0197fae */ /* 0x000fe200091a1018 */
[----:B------:R-:W-:-:S03]  /*5ff0*/  LEA R182, P1, R111, R30, 0x2 ;  /* 0x0000001e6fb67211 */ /* 0x000fc600078210ff */
[----:B------:R-:W-:Y:S01]  /*6000*/  LDGSTS.E [R25+0x2100], desc[UR24][R152.64], P2 ;  /* 0x0210000098197fae */ /* 0x000fe200091a1018 */
[----:B------:R-:W-:-:S03]  /*6010*/  LEA.HI.X.SX32 R183, R111, R31, 0x2, P1 ;  /* 0x0000001f6fb77211 */ /* 0x000fc600008f16ff */
[----:B------:R-:W-:Y:S04]  /*6020*/  LDGSTS.E [R25+0x2500], desc[UR24][R144.64], P2 ;  /* 0x0250000090197fae */ /* 0x000fe800091a1018 */
[----:B------:R-:W-:Y:S04]  /*6030*/  LDGSTS.E [R25+0x2900], desc[UR24][R136.64], P2 ;  /* 0x0290000088197fae */ /* 0x000fe800091a1018 */
[----:B------:R-:W-:Y:S04]  /*6040*/  LDGSTS.E [R25+0x2d00], desc[UR24][R128.64], P2 ;  /* 0x02d0000080197fae */ /* 0x000fe800091a1018 */
[----:B------:R-:W-:Y:S04]  /*6050*/  LDGSTS.E [R25+0x3100], desc[UR24][R120.64], P2 ;  /* 0x0310000078197fae */ /* 0x000fe800091a1018 */
[----:B------:R-:W-:Y:S04]  /*6060*/  LDGSTS.E [R25+0x3500], desc[UR24][R112.64], P2 ;  /* 0x0350000070197fae */ /* 0x000fe800091a1018 */
[----:B------:R-:W-:Y:S04]  /*6070*/  LDGSTS.E [R25+0x3900], desc[UR24][R42.64], P2 ;  /* 0x039000002a197fae */ /* 0x000fe800091a1018 */
[----:B------:R-:W-:Y:S04]  /*6080*/  STL [R1+0x1c], R126 ;  /* 0x00001c7e01007387 */ /* 0x000fe80000100800 */
[----:B------:R1:W-:Y:S04]  /*6090*/  LDGSTS.E [R25+0x3d00], desc[UR24][R34.64], P2 ;  /* 0x03d0000022197fae */ /* 0x0003e800091a1018 */
[----:B------:R2:W-:Y:S04]  /*60a0*/  STL [R1+0x10], R125 ;  /* 0x0000107d01007387 */ /* 0x0005e80000100800 */
[----:B------:R3:W-:Y:S04]  /*60b0*/  LDGSTS.E [R27+0x200], desc[UR24][R38.64], P2 ;  /* 0x00200000261b7fae */ /* 0x0007e800091a1018 */
[----:B------:R4:W-:Y:S01]  /*60c0*/  LDGSTS.E [R27+0x600], desc[UR24][R32.64], P2 ;  /* 0x00600000201b7fae */ /* 0x0009e200091a1018 */
[----:B-1----:R-:W-:-:S03]  /*60d0*/  IMAD.WIDE R34, R230, 0x4, R34 ;  /* 0x00000004e6227825 */ /* 0x002fc600078e0222 */
[----:B------:R-:W-:Y:S01]  /*60e0*/  STL [R1+0x4], R29 ;  /* 0x0000041d01007387 */ /* 0x000fe20000100800 */
[----:B--2---:R-:W-:Y:S01]  /*60f0*/  IMAD R125, R47, UR13, RZ ;  /* 0x0000000d2f7d7c24 */ /* 0x004fe2000f8e02ff */
[-C--:B------:R-:W-:Y:S02]  /*6100*/  LEA.HI.X.SX32 R47, R119, R31.reuse, 0x2, P6 ;  /* 0x0000001f772f7211 */ /* 0x080fe400030f16ff */
[-C--:B---3--:R-:W-:Y:S01]  /*6110*/  LEA R38, P5, R118, R30.reuse, 0x2 ;  /* 0x0000001e76267211 */ /* 0x088fe200078a10ff */
[----:B------:R-:W-:Y:S01]  /*6120*/  STL [R1+0x5c], R119 ;  /* 0x00005c7701007387 */ /* 0x000fe20000100800 */
[-C--:B------:R-:W-:Y:S01]  /*6130*/  LEA R174, P6, R110, R30.reuse, 0x2 ;  /* 0x0000001e6eae7211 */ /* 0x080fe200078c10ff */
[----:B------:R-:W-:Y:S01]  /*6140*/  IMAD.WIDE R204, R204, 0x4, R46 ;  /* 0x00000004cccc7825 */ /* 0x000fe200078e022e */
[-C--:B------:R-:W-:Y:S01]  /*6150*/  LEA.HI.X.SX32 R39, R118, R31.reuse, 0x2, P5 ;  /* 0x0000001f76277211 */ /* 0x080fe200028f16ff */
[----:B------:R1:W-:Y:S01]  /*6160*/  STL [R1+0x58], R118 ;  /* 0x0000587601007387 */ /* 0x0003e20000100800 */
[-C--:B------:R-:W-:Y:S01]  /*6170*/  LEA R166, P5, R125, R30.reuse, 0x2 ;  /* 0x0000001e7da67211 */ /* 0x080fe200078a10ff */
[----:B----4-:R-:W-:Y:S01]  /*6180*/  IMAD R33, R41, UR13, RZ ;  /* 0x0000000d29217c24 */ /* 0x010fe2000f8e02ff */
[----:B------:R-:W-:Y:S01]  /*6190*/  LEA.HI.X.SX32 R175, R110, R31, 0x2, P6 ;  /* 0x0000001f6eaf7211 */ /* 0x000fe200030f16ff */
[----:B------:R-:W-:Y:S01]  /*61a0*/  IMAD R32, R40, UR13, RZ ;  /* 0x0000000d28207c24 */ /* 0x000fe2000f8e02ff */
[----:B------:R-:W-:Y:S01]  /*61b0*/  STL [R1+0x54], R117 ;  /* 0x0000547501007387 */ /* 0x000fe20000100800 */
[-C--:B------:R-:W-:Y:S01]  /*61c0*/  LEA R134, P6, R249, R30.reuse, 0x2 ;  /* 0x0000001ef9867211 */ /* 0x080fe200078c10ff */
[----:B------:R-:W-:Y:S01]  /*61d0*/  IMAD.WIDE R202, R202, 0x4, R38 ;  /* 0x00000004caca7825 */ /* 0x000fe200078e0226 */
[-C--:B------:R-:W-:Y:S01]  /*61e0*/  LEA R150, P3, R33, R30.reuse, 0x2 ;  /* 0x0000001e21967211 */ /* 0x080fe200078610ff */
[----:B------:R2:W-:Y:S01]  /*61f0*/  STL [R1+0x48], R116 ;  /* 0x0000487401007387 */ /* 0x0005e20000100800 */
[----:B------:R-:W-:-:S02]  /*6200*/  LEA R142, P1, R32, R30, 0x2 ;  /* 0x0000001e208e7211 */ /* 0x000fc400078210ff */
[-C--:B------:R-:W-:Y:S01]  /*6210*/  LEA.HI.X.SX32 R167, R125, R31.reuse, 0x2, P5 ;  /* 0x0000001f7da77211 */ /* 0x080fe200028f16ff */
[----:B------:R-:W-:Y:S01]  /*6220*/  STL [R1+0x3c], R111 ;  /* 0x00003c6f01007387 */ /* 0x000fe20000100800 */
[-C--:B------:R-:W-:Y:S02]  /*6230*/  LEA R126, P5, R244, R30.reuse, 0x2 ;  /* 0x0000001ef47e7211 */ /* 0x080fe400078a10ff */
[-C--:B-1----:R-:W-:Y:S01]  /*6240*/  LEA R118, P0, R238, R30.reuse, 0x2 ;  /* 0x0000001eee767211 */ /* 0x082fe200078010ff */
[----:B------:R1:W-:Y:S01]  /*6250*/  STL [R1+0x30], R110 ;  /* 0x0000306e01007387 */ /* 0x0003e20000100800 */
[-C--:B------:R-:W-:Y:S01]  /*6260*/  LEA.HI.X.SX32 R151, R33, R31.reuse, 0x2, P3 ;  /* 0x0000001f21977211 */ /* 0x080fe200018f16ff */
[----:B--2---:R-:W-:Y:S01]  /*6270*/  IMAD.U32 R116, RZ, RZ, UR5 ;  /* 0x00000005ff747e24 */ /* 0x004fe2000f8e00ff */
[-C--:B------:R-:W-:Y:S01]  /*6280*/  LEA.HI.X.SX32 R143, R32, R31.reuse, 0x2, P1 ;  /* 0x0000001f208f7211 */ /* 0x080fe200008f16ff */
[----:B------:R-:W-:Y:S01]  /*6290*/  STL [R1+0x24], R125 ;  /* 0x0000247d01007387 */ /* 0x000fe20000100800 */
[----:B------:R-:W-:Y:S01]  /*62a0*/  LEA R40, P1, R224, R30, 0x2 ;  /* 0x0000001ee0287211 */ /* 0x000fe200078210ff */
[----:B------:R-:W-:Y:S01]  /*62b0*/  IMAD.WIDE R196, R116, 0x4, R196 ;  /* 0x0000000474c47825 */ /* 0x000fe200078e02c4 */
[----:B------:R-:W-:Y:S01]  /*62c0*/  LEA.HI.X.SX32 R135, R249, R31, 0x2, P6 ;  /* 0x0000001ff9877211 */ /* 0x000fe200030f16ff */
[----:B------:R-:W-:Y:S01]  /*62d0*/  LDGSTS.E [R27+0xa00], desc[UR24][R198.64], P2 ;  /* 0x00a00000c61b7fae */ /* 0x000fe200091a1018 */
[----:B------:R-:W-:-:S02]  /*62e0*/  LOP3.LUT R29, R4, 0x60, RZ, 0x3c, !PT ;  /* 0x00000060041d7812 */ /* 0x000fc400078e3cff */
[----:B-1----:R-:W-:Y:S01]  /*62f0*/  LEA R110, P3, R232, R30, 0x2 ;  /* 0x0000001ee86e7211 */ /* 0x002fe200078610ff */
[----:B------:R-:W-:Y:S01]  /*6300*/  STL [R1+0x18], R124 ;  /* 0x0000187c01007387 */ /* 0x000fe20000100800 */
[-C--:B------:R-:W-:Y:S01]  /*6310*/  LEA.HI.X.SX32 R127, R244, R31.reuse, 0x2, P5 ;  /* 0x0000001ff47f7211 */ /* 0x080fe200028f16ff */
[----:B------:R-:W-:Y:S01]  /*6320*/  VIADD R29, R29, UR7 ;  /* 0x000000071d1d7c36 */ /* 0x000fe20008000000 */
[-C--:B------:R-:W-:Y:S01]  /*6330*/  LEA.HI.X.SX32 R119, R238, R31.reuse, 0x2, P0 ;  /* 0x0000001fee777211 */ /* 0x080fe200000f16ff */
[----:B------:R-:W-:Y:S01]  /*6340*/  LDGSTS.E [R27+0xe00], desc[UR24][R190.64], P2 ;  /* 0x00e00000be1b7fae */ /* 0x000fe200091a1018 */
[-C--:B------:R-:W-:Y:S02]  /*6350*/  LEA.HI.X.SX32 R111, R232, R31.reuse, 0x2, P3 ;  /* 0x0000001fe86f7211 */ /* 0x080fe400018f16ff */
[----:B------:R-:W-:Y:S01]  /*6360*/  LEA.HI.X.SX32 R41, R224, R31, 0x2, P1 ;  /* 0x0000001fe0297211 */ /* 0x000fe200008f16ff */
[----:B------:R-:W-:Y:S01]  /*6370*/  STL [R1+0xc], R33 ;  /* 0x00000c2101007387 */ /* 0x000fe20000100800 */
[----:B------:R-:W-:-:S02]  /*6380*/  PLOP3.LUT P1, PT, PT, PT, UP1, 0x80, 0x8 ;  /* 0x000000000008781c */ /* 0x000fc40003f2f018 */
[----:B------:R-:W-:Y:S01]  /*6390*/  PLOP3.LUT P3, PT, PT, PT, UP1, 0x80, 0x8 ;  /* 0x000000000008781c */ /* 0x000fe20003f6f018 */
[----:B------:R-:W-:Y:S01]  /*63a0*/  LDGSTS.E [R27+0x1200], desc[UR24][R182.64], P2 ;  /* 0x01200000b61b7fae */ /* 0x000fe200091a1018 */
[----:B------:R-:W-:-:S03]  /*63b0*/  PLOP3.LUT P5, PT, PT, PT, UP1, 0x80, 0x8 ;  /* 0x000000000008781c */ /* 0x000fc60003faf018 */
[----:B------:R1:W-:Y:S04]  /*63c0*/  STL [R1], R32 ;  /* 0x0000002001007387 */ /* 0x0003e80000100800 */
[----:B------:R-:W-:Y:S04]  /*63d0*/  LDGSTS.E [R27+0x1600], desc[UR24][R174.64], P2 ;  /* 0x01600000ae1b7fae */ /* 0x000fe800091a1018 */
[----:B------:R-:W-:Y:S01]  /*63e0*/  LDGSTS.E [R27+0x1a00], desc[UR24][R166.64], P2 ;  /* 0x01a00000a61b7fae */ /* 0x000fe200091a1018 */
[----:B-1----:R-:W-:-:S03]  /*63f0*/  LEA R32, P6, R222, R30, 0x2 ;  /* 0x0000001ede207211 */ /* 0x002fc600078c10ff */
        /* <DEDUP_REMOVED lines=8> */
[----:B------:R-:W-:Y:S04]  /*6480*/  LDGSTS.E [R27+0x3a00], desc[UR24][R40.64], P2 ;  /* 0x03a00000281b7fae */ /* 0x000fe800091a1018 */
[----:B------:R1:W-:Y:S04]  /*6490*/  LDGSTS.E [R27+0x3e00], desc[UR24][R32.64], P2 ;  /* 0x03e00000201b7fae */ /* 0x0003e800091a1018 */
[----:B------:R2:W-:Y:S04]  /*64a0*/  LDGSTS.E [R29+0x300], desc[UR24][R46.64], P2 ;  /* 0x003000002e1d7fae */ /* 0x0005e800091a1018 */
[----:B------:R3:W-:Y:S01]  /*64b0*/  LDGSTS.E [R29+0x700], desc[UR24][R38.64], P2 ;  /* 0x00700000261d7fae */ /* 0x0007e200091a1018 */
[----:B-1----:R-:W-:-:S04]  /*64c0*/  IMAD.WIDE R32, R230, 0x4, R32 ;  /* 0x00000004e6207825 */ /* 0x002fc800078e0220 */
[----:B--2---:R-:W-:Y:S02]  /*64d0*/  IMAD.U32 R46, RZ, RZ, UR5 ;  /* 0x00000005ff2e7e24 */ /* 0x004fe4000f8e00ff */
[----:B------:R-:W-:Y:S01]  /*64e0*/  IMAD.U32 R47, RZ, RZ, UR5 ;  /* 0x00000005ff2f7e24 */ /* 0x000fe2000f8e00ff */
[----:B---3--:R-:W-:Y:S01]  /*64f0*/  LEA R38, P0, R246, R30, 0x2 ;  /* 0x0000001ef6267211 */ /* 0x008fe200078010ff */
[----:B------:R-:W-:-:S03]  /*6500*/  IMAD.WIDE R198, R46, 0x4, R198 ;  /* 0x000000042ec67825 */ /* 0x000fc600078e02c6 */
[----:B------:R-:W-:Y:S01]  /*6510*/  LEA.HI.X.SX32 R39, R246, R31, 0x2, P0 ;  /* 0x0000001ff6277211 */ /* 0x000fe200000f16ff */
[----:B------:R-:W-:Y:S01]  /*6520*/  IMAD.WIDE R200, R47, 0x4, R200 ;  /* 0x000000042fc87825 */ /* 0x000fe200078e02c8 */
[----:B------:R-:W-:-:S03]  /*6530*/  LEA R188, P0, R245, R30, 0x2 ;  /* 0x0000001ef5bc7211 */ /* 0x000fc600078010ff */
[----:B------:R1:W-:Y:S01]  /*6540*/  LDGSTS.E [R29+0xb00], desc[UR24][R38.64], P2 ;  /* 0x00b00000261d7fae */ /* 0x0003e200091a1018 */
[----:B------:R-:W-:Y:S01]  /*6550*/  LEA.HI.X.SX32 R189, R245, R31, 0x2, P0 ;  /* 0x0000001ff5bd7211 */ /* 0x000fe200000f16ff */
[----:B------:R-:W-:Y:S01]  /*6560*/  IMAD.WIDE R194, R194, 0x4, R38 ;  /* 0x00000004c2c27825 */ /* 0x000fe200078e0226 */
[----:B------:R-:W-:-:S03]  /*6570*/  LEA R180, P0, R243, R30, 0x2 ;  /* 0x0000001ef3b47211 */ /* 0x000fc600078010ff */
[----:B------:R2:W-:Y:S01]  /*6580*/  LDGSTS.E [R29+0xf00], desc[UR24][R188.64], P2 ;  /* 0x00f00000bc1d7fae */ /* 0x0005e200091a1018 */
[----:B------:R-:W-:Y:S02]  /*6590*/  LEA.HI.X.SX32 R181, R243, R31, 0x2, P0 ;  /* 0x0000001ff3b57211 */ /* 0x000fe400000f16ff */
[----:B------:R-:W-:-:S03]  /*65a0*/  LEA R172, P0, R241, R30, 0x2 ;  /* 0x0000001ef1ac7211 */ /* 0x000fc600078010ff */
[----:B------:R3:W-:Y:S01]  /*65b0*/  LDGSTS.E [R29+0x1300], desc[UR24][R180.64], P2 ;  /* 0x01300000b41d7fae */ /* 0x0007e200091a1018 */
[-C--:B------:R-:W-:Y:S01]  /*65c0*/  LEA.HI.X.SX32 R173, R241, R31.reuse, 0x2, P0 ;  /* 0x0000001ff1ad7211 */ /* 0x080fe200000f16ff */
[----:B-1----:R-:W-:Y:S01]  /*65d0*/  IMAD.U32 R38, RZ, RZ, UR5 ;  /* 0x00000005ff267e24 */ /* 0x002fe2000f8e00ff */
[CC--:B------:R-:W-:Y:S01]  /*65e0*/  LEA R164, P0, R239.reuse, R30.reuse, 0x2 ;  /* 0x0000001eefa47211 */ /* 0x0c0fe200078010ff */
[----:B------:R-:W-:Y:S02]  /*65f0*/  IMAD.U32 R39, RZ, RZ, UR5 ;  /* 0x00000005ff277e24 */ /* 0x000fe4000f8e00ff */
[----:B------:R1:W-:Y:S01]  /*6600*/  LDGSTS.E [R29+0x1700], desc[UR24][R172.64], P2 ;  /* 0x01700000ac1d7fae */ /* 0x0003e200091a1018 */
[----:B------:R-:W-:Y:S01]  /*6610*/  LEA.HI.X.SX32 R165, R239, R31, 0x2, P0 ;  /* 0x0000001fefa57211 */ /* 0x000fe200000f16ff */
[----:B------:R-:W-:Y:S01]  /*6620*/  IMAD.WIDE R192, R38, 0x4, R192 ;  /* 0x0000000426c07825 */ /* 0x000fe200078e02c0 */
[----:B------:R-:W-:-:S03]  /*6630*/  LEA R156, P0, R237, R30, 0x2 ;  /* 0x0000001eed9c7211 */ /* 0x000fc600078010ff */
[----:B------:R4:W-:Y:S01]  /*6640*/  LDGSTS.E [R29+0x1b00], desc[UR24][R164.64], P2 ;  /* 0x01b00000a41d7fae */ /* 0x0009e200091a1018 */
[----:B------:R-:W-:Y:S01]  /*6650*/  LEA.HI.X.SX32 R157, R237, R31, 0x2, P0 ;  /* 0x0000001fed9d7211 */ /* 0x000fe200000f16ff */
[----:B--2---:R-:W-:Y:S01]  /*6660*/  IMAD.WIDE R188, R38, 0x4, R188 ;  /* 0x0000000426bc7825 */ /* 0x004fe200078e02bc */
[----:B------:R-:W-:-:S03]  /*6670*/  LEA R148, P0, R235, R30, 0x2 ;  /* 0x0000001eeb947211 */ /* 0x000fc600078010ff */
[----:B------:R2:W-:Y:S01]  /*6680*/  LDGSTS.E [R29+0x1f00], desc[UR24][R156.64], P2 ;  /* 0x01f000009c1d7fae */ /* 0x0005e200091a1018 */
        /* <DEDUP_REMOVED lines=8> */
[----:B------:R-:W-:Y:S01]  /*6710*/  LEA.HI.X.SX32 R133, R231, R31, 0x2, P0 ;  /* 0x0000001fe7857211 */ /* 0x000fe200000f16ff */
[----:B---3--:R-:W-:Y:S01]  /*6720*/  IMAD.WIDE R180, R38, 0x4, R180 ;  /* 0x0000000426b47825 */ /* 0x008fe200078e02b4 */
[----:B------:R-:W-:-:S03]  /*6730*/  LEA R124, P0, R228, R30, 0x2 ;  /* 0x0000001ee47c7211 */ /* 0x000fc600078010ff */
[----:B------:R3:W-:Y:S01]  /*6740*/  LDGSTS.E [R29+0x2b00], desc[UR24][R132.64], P2 ;  /* 0x02b00000841d7fae */ /* 0x0007e200091a1018 */
[----:B------:R-:W-:Y:S01]  /*6750*/  LEA.HI.X.SX32 R125, R228, R31, 0x2, P0 ;  /* 0x0000001fe47d7211 */ /* 0x000fe200000f16ff */
[----:B------:R-:W-:Y:S01]  /*6760*/  IMAD.WIDE R176, R38, 0x4, R176 ;  /* 0x0000000426b07825 */ /* 0x000fe200078e02b0 */
[----:B------:R-:W-:-:S03]  /*6770*/  LEA R116, P0, R225, R30, 0x2 ;  /* 0x0000001ee1747211 */ /* 0x000fc600078010ff */
[----:B------:R2:W-:Y:S01]  /*6780*/  LDGSTS.E [R29+0x2f00], desc[UR24][R124.64], P2 ;  /* 0x02f000007c1d7fae */ /* 0x0005e200091a1018 */
[----:B------:R-:W-:Y:S01]  /*6790*/  LEA.HI.X.SX32 R117, R225, R31, 0x2, P0 ;  /* 0x0000001fe1757211 */ /* 0x000fe200000f16ff */
[----:B-1----:R-:W-:Y:S01]  /*67a0*/  IMAD.WIDE R172, R38, 0x4, R172 ;  /* 0x0000000426ac7825 */ /* 0x002fe200078e02ac */
[----:B------:R-:W-:-:S03]  /*67b0*/  LEA R46, P0, R223, R30, 0x2 ;  /* 0x0000001edf2e7211 */ /* 0x000fc600078010ff */
[----:B------:R1:W-:Y:S01]  /*67c0*/  LDGSTS.E [R29+0x3300], desc[UR24][R116.64], P2 ;  /* 0x03300000741d7fae */ /* 0x0003e200091a1018 */
[----:B------:R-:W-:Y:S01]  /*67d0*/  IMAD.WIDE R168, R38, 0x4, R168 ;  /* 0x0000000426a87825 */ /* 0x000fe200078e02a8 */
[----:B------:R-:W-:-:S03]  /*67e0*/  LEA.HI.X.SX32 R47, R223, R31, 0x2, P0 ;  /* 0x0000001fdf2f7211 */ /* 0x000fc600000f16ff */
[C---:B----4-:R-:W-:Y:S02]  /*67f0*/  IMAD.WIDE R164, R38.reuse, 0x4, R164 ;  /* 0x0000000426a47825 */ /* 0x050fe400078e02a4 */
[----:B------:R4:W-:Y:S02]  /*6800*/  LDGSTS.E [R29+0x3700], desc[UR24][R46.64], P2 ;  /* 0x037000002e1d7fae */ /* 0x0009e400091a1018 */
[----:B------:R-:W-:-:S04]  /*6810*/  IMAD.WIDE R160, R38, 0x4, R160 ;  /* 0x0000000426a07825 */ /* 0x000fc800078e02a0 */
[----:B--2---:R-:W-:-:S04]  /*6820*/  IMAD.WIDE R156, R38, 0x4, R156 ;  /* 0x00000004269c7825 */ /* 0x004fc800078e029c */
[----:B------:R-:W-:-:S04]  /*6830*/  IMAD.WIDE R152, R38, 0x4, R152 ;  /* 0x0000000426987825 */ /* 0x000fc800078e0298 */
[----:B-----5:R-:W-:-:S04]  /*6840*/  IMAD.WIDE R148, R38, 0x4, R148 ;  /* 0x0000000426947825 */ /* 0x020fc800078e0294 */
[----:B------:R-:W-:-:S04]  /*6850*/  IMAD.WIDE R144, R38, 0x4, R144 ;  /* 0x0000000426907825 */ /* 0x000fc800078e0290 */
[----:B------:R-:W-:-:S04]  /*6860*/  IMAD.WIDE R140, R38, 0x4, R140 ;  /* 0x00000004268c7825 */ /* 0x000fc800078e028c */
[----:B------:R-:W-:-:S04]  /*6870*/  IMAD.WIDE R136, R38, 0x4, R136 ;  /* 0x0000000426887825 */ /* 0x000fc800078e0288 */
[----:B---3--:R-:W-:-:S04]  /*6880*/  IMAD.WIDE R132, R38, 0x4, R132 ;  /* 0x0000000426847825 */ /* 0x008fc800078e0284 */
[----:B------:R-:W-:-:S04]  /*6890*/  IMAD.WIDE R128, R38, 0x4, R128 ;  /* 0x0000000426807825 */ /* 0x000fc800078e0280 */
[----:B------:R-:W-:-:S04]  /*68a0*/  IMAD.WIDE R124, R38, 0x4, R124 ;  /* 0x00000004267c7825 */ /* 0x000fc800078e027c */
[----:B------:R-:W-:-:S04]  /*68b0*/  IMAD.WIDE R120, R38, 0x4, R120 ;  /* 0x0000000426787825 */ /* 0x000fc800078e0278 */
[----:B-1----:R-:W-:-:S04]  /*68c0*/  IMAD.WIDE R116, R38, 0x4, R116 ;  /* 0x0000000426747825 */ /* 0x002fc800078e0274 */
[----:B------:R-:W-:-:S04]  /*68d0*/  IMAD.WIDE R112, R38, 0x4, R112 ;  /* 0x0000000426707825 */ /* 0x000fc800078e0270 */
[----:B------:R-:W-:Y:S02]  /*68e0*/  IMAD.U32 R38, RZ, RZ, UR6 ;  /* 0x00000006ff267e24 */ /* 0x000fe4000f8e00ff */
[----:B------:R-:W-:-:S04]  /*68f0*/  IMAD.WIDE R190, R39, 0x4, R190 ;  /* 0x0000000427be7825 */ /* 0x000fc800078e02be */
        /* <DEDUP_REMOVED lines=37> */
[----:B----4-:R-:W-:-:S04]  /*6b50*/  IMAD.WIDE R46, R38, 0x4, R46 ;  /* 0x00000004262e7825 */ /* 0x010fc800078e022e */
[----:B------:R-:W-:-:S04]  /*6b60*/  IMAD.WIDE R44, R38, 0x4, R44 ;  /* 0x00000004262c7825 */ /* 0x000fc800078e022c */
[----:B------:R-:W-:-:S04]  /*6b70*/  IMAD.WIDE R42, R38, 0x4, R42 ;  /* 0x00000004262a7825 */ /* 0x000fc800078e022a */
[----:B------:R-:W-:Y:S01]  /*6b80*/  IMAD.WIDE R40, R38, 0x4, R40 ;  /* 0x0000000426287825 */ /* 0x000fe200078e0228 */
[----:B------:R-:W-:-:S03]  /*6b90*/  LEA R38, P0, R226, R30, 0x2 ;  /* 0x0000001ee2267211 */ /* 0x000fc600078010ff */
        /* <DEDUP_REMOVED lines=15> */
[----:B------:R-:W-:Y:S01]  /*6c90*/  IMAD.WIDE R48, R39, 0x4, R48 ;  /* 0x0000000427307825 */ /* 0x000fe200078e0230 */
[----:B------:R-:W-:Y:S02]  /*6ca0*/  LEA.HI.X.SX32 R39, R226, R31, 0x2, P0 ;  /* 0x0000001fe2277211 */ /* 0x000fe400000f16ff */
[----:B------:R-:W-:-:S03]  /*6cb0*/  ISETP.GE.AND P0, PT, R2, UR4, PT ;  /* 0x0000000402007c0c */ /* 0x000fc6000bf06270 */
[----:B------:R1:W-:Y:S02]  /*6cc0*/  LDGSTS.E [R29+0x3b00], desc[UR24][R38.64], P2 ;  /* 0x03b00000261d7fae */ /* 0x0003e400091a1018 */
[----:B-1----:R-:W-:Y:S01]  /*6cd0*/  IMAD.WIDE R38, R230, 0x4, R38 ;  /* 0x00000004e6267825 */ /* 0x002fe200078e0226 */
[----:B------:R-:W-:-:S04]  /*6ce0*/  SEL R230, RZ, 0x4, P0 ;  /* 0x00000004ffe67807 */ /* 0x000fc80000000000 */
[----:B------:R-:W-:Y:S02]  /*6cf0*/  SEL R230, R230, RZ, P1 ;  /* 0x000000ffe6e67207 */ /* 0x000fe40000800000 */
[----:B------:R-:W-:Y:S02]  /*6d00*/  PLOP3.LUT P1, PT, PT, PT, UP1, 0x80, 0x8 ;  /* 0x000000000008781c */ /* 0x000fe40003f2f018 */
[----:B------:R-:W-:Y:S02]  /*6d10*/  ISETP.NE.U32.AND P6, PT, R230, RZ, PT ;  /* 0x000000ffe600720c */ /* 0x000fe40003fc5070 */
[----:B------:R-:W-:-:S04]  /*6d20*/  LOP3.LUT R230, R2, 0x20, RZ, 0xfc, !PT ;  /* 0x0000002002e67812 */ /* 0x000fc800078efcff */
[----:B------:R-:W-:-:S04]  /*6d30*/  ISETP.GE.AND P0, PT, R230, UR4, PT ;  /* 0x00000004e6007c0c */ /* 0x000fc8000bf06270 */
[----:B------:R-:W-:-:S04]  /*6d40*/  SEL R230, RZ, 0x4, P0 ;  /* 0x00000004ffe67807 */ /* 0x000fc80000000000 */
[----:B------:R-:W-:-:S04]  /*6d50*/  SEL R230, R230, RZ, P1 ;  /* 0x000000ffe6e67207 */ /* 0x000fc80000800000 */
[----:B------:R-:W-:Y:S02]  /*6d60*/  ISETP.NE.U32.AND P1, PT, R230, RZ, PT ;  /* 0x000000ffe600720c */ /* 0x000fe40003f25070 */
[----:B------:R-:W-:-:S04]  /*6d70*/  LOP3.LUT R230, R2, 0x40, RZ, 0xfc, !PT ;  /* 0x0000004002e67812 */ /* 0x000fc800078efcff */
[----:B------:R-:W-:-:S04]  /*6d80*/  ISETP.GE.AND P0, PT, R230, UR4, PT ;  /* 0x00000004e6007c0c */ /* 0x000fc8000bf06270 */
[----:B------:R-:W-:-:S04]  /*6d90*/  SEL R230, RZ, 0x4, P0 ;  /* 0x00000004ffe67807 */ /* 0x000fc80000000000 */
[----:B------:R-:W-:-:S04]  /*6da0*/  SEL R230, R230, RZ, P3 ;  /* 0x000000ffe6e67207 */ /* 0x000fc80001800000 */
[----:B------:R-:W-:Y:S02]  /*6db0*/  ISETP.NE.U32.AND P0, PT, R230, RZ, PT ;  /* 0x000000ffe600720c */ /* 0x000fe40003f05070 */
[----:B------:R-:W-:-:S04]  /*6dc0*/  LOP3.LUT R230, R2, 0x60, RZ, 0xfc, !PT ;  /* 0x0000006002e67812 */ /* 0x000fc800078efcff */
[----:B------:R-:W-:Y:S01]  /*6dd0*/  ISETP.GE.AND P3, PT, R230, UR4, PT ;  /* 0x00000004e6007c0c */ /* 0x000fe2000bf66270 */
[----:B------:R-:W-:-:S03]  /*6de0*/  IMAD R230, R252, UR13, RZ ;  /* 0x0000000dfce67c24 */ /* 0x000fc6000f8e02ff */
[----:B------:R-:W-:Y:S02]  /*6df0*/  SEL R252, RZ, 0x4, P3 ;  /* 0x00000004fffc7807 */ /* 0x000fe40001800000 */
[----:B------:R-:W-:Y:S02]  /*6e00*/  LEA R30, P3, R230, R30, 0x2 ;  /* 0x0000001ee61e7211 */ /* 0x000fe400078610ff */
[----:B------:R-:W-:Y:S02]  /*6e10*/  SEL R252, R252, RZ, P5 ;  /* 0x000000fffcfc7207 */ /* 0x000fe40002800000 */
[----:B------:R-:W-:Y:S02]  /*6e20*/  LEA.HI.X.SX32 R31, R230, R31, 0x2, P3 ;  /* 0x0000001fe61f7211 */ /* 0x000fe400018f16ff */
[----:B------:R-:W-:Y:S02]  /*6e30*/  ISETP.NE.U32.AND P5, PT, R252, RZ, PT ;  /* 0x000000fffc00720c */ /* 0x000fe40003fa5070 */
[----:B------:R-:W-:Y:S01]  /*6e40*/  LOP3.LUT R252, R2, 0x4, RZ, 0xfc, !PT ;  /* 0x0000000402fc7812 */ /* 0x000fe200078efcff */
[----:B------:R-:W-:Y:S03]  /*6e50*/  LDGSTS.E [R29+0x3f00], desc[UR24][R30.64], P2 ;  /* 0x03f000001e1d7fae */ /* 0x000fe600091a1018 */
[----:B------:R-:W-:Y:S01]  /*6e60*/  ISETP.GE.AND P3, PT, R252, UR4, PT ;  /* 0x00000004fc007c0c */ /* 0x000fe2000bf66270 */
[----:B------:R-:W0:Y:S03]  /*6e70*/  LDGDEPBAR ;  /* 0x00000000000079af */ /* 0x000e260000000000 */
[----:B------:R-:W-:Y:S01]  /*6e80*/  SEL R252, RZ, 0x4, P3 ;  /* 0x00000004fffc7807 */ /* 0x000fe20001800000 */
[----:B------:R-:W-:Y:S01]  /*6e90*/  BAR.SYNC.DEFER_BLOCKING 0x0 ;  /* 0x0000000000007b1d */ /* 0x000fe20000010000 */
[----:B------:R-:W-:-:S04]  /*6ea0*/  PLOP3.LUT P3, PT, PT, PT, UP1, 0x80, 0x8 ;  /* 0x000000000008781c */ /* 0x000fc80003f6f018 */
[----:B------:R-:W-:-:S04]  /*6eb0*/  SEL R252, R252, RZ, P3 ;  /* 0x000000fffcfc7207 */ /* 0x000fc80001800000 */
[----:B------:R-:W-:Y:S02]  /*6ec0*/  ISETP.NE.U32.AND P3, PT, R252, RZ, PT ;  /* 0x000000fffc00720c */ /* 0x000fe40003f65070 */
[----:B------:R-:W-:-:S04]  /*6ed0*/  LOP3.LUT R252, R2, 0x24, RZ, 0xfc, !PT ;  /* 0x0000002402fc7812 */ /* 0x000fc800078efcff */
[----:B------:R-:W-:-:S04]  /*6ee0*/  ISETP.GE.AND P2, PT, R252, UR4, PT ;  /* 0x00000004fc007c0c */ /* 0x000fc8000bf46270 */
[----:B------:R-:W-:Y:S02]  /*6ef0*/  SEL R252, RZ, 0x4, P2 ;  /* 0x00000004fffc7807 */ /* 0x000fe40001000000 */
[----:B------:R-:W-:-:S04]  /*6f00*/  PLOP3.LUT P2, PT, PT, PT, UP1, 0x80, 0x8 ;  /* 0x000000000008781c */ /* 0x000fc80003f4f018 */
[----:B------:R-:W-:-:S04]  /*6f10*/  SEL R252, R252, RZ, P2 ;  /* 0x000000fffcfc7207 */ /* 0x000fc80001000000 */
[----:B------:R-:W-:Y:S02]  /*6f20*/  ISETP.NE.U32.AND P2, PT, R252, RZ, PT ;  /* 0x000000fffc00720c */ /* 0x000fe40003f45070 */
[----:B------:R-:W-:Y:S01]  /*6f30*/  LOP3.LUT R252, R2, 0x44, RZ, 0xfc, !PT ;  /* 0x0000004402fc7812 */ /* 0x000fe200078efcff */
[----:B------:R-:W-:-:S05]  /*6f40*/  VIADD R2, R3, UR7 ;  /* 0x0000000703027c36 */ /* 0x000fca0008000000 */
[----:B------:R-:W-:Y:S01]  /*6f50*/  @!PT LDS RZ, [RZ] ;  /* 0x00000000fffff984 */ /* 0x000fe20000000800 */
[----:B------:R-:W-:Y:S01]  /*6f60*/  @!PT LDS RZ, [RZ] ;  /* 0x00000000fffff984 */ /* 0x000fe20000000800 */
[----:B------:R-:W-:Y:S01]  /*6f70*/  @!PT LDS RZ, [RZ] ;  /* 0x00000000fffff984 */ /* 0x000fe20000000800 */
[----:B------:R1:W-:Y:S01]  /*6f80*/  LDGSTS.E [R2+0x38000], desc[UR24][R220.64], P6 ;  /* 0x38000000dc027fae */ /* 0x0003e2000b1a1018 */
[----:B------:R-:W-:-:S04]  /*6f90*/  ISETP.GE.AND P6, PT, R252, UR4, PT ;  /* 0x00000004fc007c0c */ /* 0x000fc8000bfc6270 */
[----:B------:R-:W-:Y:S02]  /*6fa0*/  SEL R252, RZ, 0x4, P6 ;  /* 0x00000004fffc7807 */ /* 0x000fe40003000000 */
[----:B------:R-:W-:-:S04]  /*6fb0*/  PLOP3.LUT P6, PT, PT, PT, UP1, 0x80, 0x8 ;  /* 0x000000000008781c */ /* 0x000fc80003fcf018 */
[----:B------:R-:W-:Y:S01]  /*6fc0*/  SEL R252, R252, RZ, P6 ;  /* 0x000000fffcfc7207 */ /* 0x000fe20003000000 */
[----:B-1----:R-:W1:Y:S03]  /*6fd0*/  S2R R2, SR_TID.X ;  /* 0x0000000000027919 */ /* 0x002e660000002100 */
[----:B------:R-:W-:Y:S02]  /*6fe0*/  ISETP.NE.U32.AND P6, PT, R252, RZ, PT ;  /* 0x000000fffc00720c */ /* 0x000fe40003fc5070 */
[----:B-1----:R-:W-:-:S04]  /*6ff0*/  SHF.R.U32.HI R2, RZ, 0x6, R2 ;  /* 0x00000006ff027819 */ /* 0x002fc80000011602 */
[----:B------:R-:W-:-:S04]  /*7000*/  SGXT.U32 R2, R2, 0x2 ;  /* 0x000000020202781a */ /* 0x000fc80000000000 */
[----:B------:R-:W-:Y:S01]  /*7010*/  LOP3.LUT R252, R2, 0x64, RZ, 0xfc, !PT ;  /* 0x0000006402fc7812 */ /* 0x000fe200078efcff */
[----:B------:R-:W-:-:S05]  /*7020*/  VIADD R2, R3, UR7 ;  /* 0x0000000703027c36 */ /* 0x000fca0008000000 */
        /* <DEDUP_REMOVED lines=23> */
[----:B------:R-:W-:-:S03]  /*71a0*/  ISETP.GE.AND P5, PT, R252, UR4, PT ;  /* 0x00000004fc007c0c */ /* 0x000fc6000bfa6270 */
[----:B------:R-:W-:Y:S01]  /*71b0*/  LDGSTS.E [R18+0x38000], desc[UR24][R108.64], P3 ;  /* 0x380000006c127fae */ /* 0x000fe200099a1018 */
[----:B------:R-:W-:Y:S02]  /*71c0*/  SEL R252, RZ, 0x4, P5 ;  /* 0x00000004fffc7807 */ /* 0x000fe40002800000 */
[----:B------:R-:W-:Y:S01]  /*71d0*/  PLOP3.LUT P5, PT, PT, PT, UP1, 0x80, 0x8 ;  /* 0x000000000008781c */ /* 0x000fe20003faf018 */
[----:B------:R-:W-:Y:S03]  /*71e0*/  LDGSTS.E [R18+0x3a000], desc[UR24][R92.64], P2 ;  /* 0x3a0000005c127fae */ /* 0x000fe600091a1018 */
[----:B------:R-:W-:Y:S01]  /*71f0*/  SEL R252, R252, RZ, P5 ;  /* 0x000000fffcfc7207 */ /* 0x000fe20002800000 */
[----:B-1----:R-:W1:Y:S03]  /*7200*/  S2R R2, SR_TID.X ;  /* 0x0000000000027919 */ /* 0x002e660000002100 */
[----:B------:R-:W-:Y:S01]  /*7210*/  ISETP.NE.U32.AND P5, PT, R252, RZ, PT ;  /* 0x000000fffc00720c */ /* 0x000fe20003fa5070 */
[----:B------:R-:W-:Y:S04]  /*7220*/  LDGSTS.E [R18+0x3c000], desc[UR24][R76.64], P6 ;  /* 0x3c0000004c127fae */ /* 0x000fe8000b1a1018 */
[----:B------:R-:W-:Y:S04]  /*7230*/  LDGSTS.E [R18+0x3e000], desc[UR24][R60.64], P1 ;  /* 0x3e0000003c127fae */ /* 0x000fe800089a1018 */
[----:B------:R-:W-:Y:S04]  /*7240*/  LDGSTS.E [R19+0x38000], desc[UR24][R106.64], P0 ;  /* 0x380000006a137fae */ /* 0x000fe800081a1018 */
[----:B------:R-:W-:Y:S01]  /*7250*/  LDGSTS.E [R19+0x3a000], desc[UR24][R90.64], P5 ;  /* 0x3a0000005a137fae */ /* 0x000fe2000a9a1018 */
[----:B-1----:R-:W-:-:S04]  /*7260*/  SHF.R.U32.HI R2, RZ, 0x6, R2 ;  /* 0x00000006ff027819 */ /* 0x002fc80000011602 */
[----:B------:R-:W-:-:S04]  /*7270*/  SGXT.U32 R2, R2, 0x2 ;  /* 0x000000020202781a */ /* 0x000fc80000000000 */
[----:B------:R-:W-:-:S04]  /*7280*/  LOP3.LUT R252, R2, 0x48, RZ, 0xfc, !PT ;  /* 0x0000004802fc7812 */ /* 0x000fc800078efcff */
[----:B------:R-:W-:-:S04]  /*7290*/  ISETP.GE.AND P3, PT, R252, UR4, PT ;  /* 0x00000004fc007c0c */ /* 0x000fc8000bf66270 */
[----:B------:R-:W-:Y:S02]  /*72a0*/  SEL R252, RZ, 0x4, P3 ;  /* 0x00000004fffc7807 */ /* 0x000fe40001800000 */
[----:B------:R-:W-:-:S04]  /*72b0*/  PLOP3.LUT P3, PT, PT, PT, UP1, 0x80, 0x8 ;  /* 0x000000000008781c */ /* 0x000fc80003f6f018 */
[----:B------:R-:W-:-:S04]  /*72c0*/  SEL R252, R252, RZ, P3 ;  /* 0x000000fffcfc7207 */ /* 0x000fc80001800000 */
[----:B------:R-:W-:Y:S02]  /*72d0*/  ISETP.NE.U32.AND P3, PT, R252, RZ, PT ;  /* 0x000000fffc00720c */ /* 0x000fe40003f65070 */
[----:B------:R-:W-:-:S04]  /*72e0*/  LOP3.LUT R252, R2, 0x68, RZ, 0xfc, !PT ;  /* 0x0000006802fc7812 */ /* 0x000fc800078efcff */
[----:B------:R-:W-:-:S04]  /*72f0*/  ISETP.GE.AND P2, PT, R252, UR4, PT ;  /* 0x00000004fc007c0c */ /* 0x000fc8000bf46270 */
[----:B------:R-:W-:Y:S02]  /*7300*/  SEL R252, RZ, 0x4, P2 ;  /* 0x00000004fffc7807 */ /* 0x000fe40001000000 */
[----:B------:R-:W-:Y:S01]  /*7310*/  PLOP3.LUT P2, PT, PT, PT, UP1, 0x80, 0x8 ;  /* 0x000000000008781c */ /* 0x000fe20003f4f018 */
[----:B------:R-:W-:Y:S03]  /*7320*/  LDGSTS.E [R19+0x3c000], desc[UR24][R74.64], P3 ;  /* 0x3c0000004a137fae */ /* 0x000fe600099a1018 */
        /* <DEDUP_REMOVED lines=142> */
[----:B------:R-:W1:Y:S11]  /*7c10*/  S2R R252, SR_TID.X ;  /* 0x0000000000fc7919 */ /* 0x000e760000002100 */
[----:B------:R-:W-:Y:S01]  /*7c20*/  LDGSTS.E [R24+0x3e000], desc[UR24][R48.64], P1 ;  /* 0x3e00000030187fae */ /* 0x000fe200089a1018 */
[----:B------:R-:W-:-:S03]  /*7c30*/  PLOP3.LUT P1, PT, PT, PT, UP3, 0x80, 0x8 ;  /* 0x000000000008781c */ /* 0x000fc60003f2f038 */
[----:B------:R-:W0:Y:S01]  /*7c40*/  LDGDEPBAR ;  /* 0x00000000000079af */ /* 0x000e220000000000 */
[----:B-1----:R-:W-:-:S04]  /*7c50*/  LOP3.LUT R252, R252, 0x7f, RZ, 0xc0, !PT ;  /* 0x0000007ffcfc7812 */ /* 0x002fc800078ec0ff */
[----:B------:R-:W-:Y:S01]  /*7c60*/  ISETP.GE.AND P0, PT, R252, UR4, PT ;  /* 0x00000004fc007c0c */ /* 0x000fe2000bf06270 */
[----:B------:R-:W-:-:S03]  /*7c70*/  USHF.R.S32.HI UR4, URZ, 0x1f, UR6 ;  /* 0x0000001fff047899 */ /* 0x000fc60008011406 */
[----:B------:R-:W-:Y:S01]  /*7c80*/  SEL R252, RZ, 0x4, P0 ;  /* 0x00000004fffc7807 */ /* 0x000fe20000000000 */
[----:B------:R-:W-:Y:S01]  /*7c90*/  USHF.L.U64.HI UR11, UR6, 0x2, UR4 ;  /* 0x00000002060b7899 */ /* 0x000fe20008010204 */
[----:B------:R-:W-:Y:S01]  /*7ca0*/  PLOP3.LUT P0, PT, PT, PT, UP1, 0x80, 0x8 ;  /* 0x000000000008781c */ /* 0x000fe20003f0f018 */
[----:B------:R-:W-:-:S03]  /*7cb0*/  UISETP.NE.U32.AND UP1, UPT, UR12, URZ, UPT ;  /* 0x000000ff0c00728c */ /* 0x000fc6000bf25070 */
[----:B------:R-:W-:Y:S01]  /*7cc0*/  SEL R252, R252, RZ, P0 ;  /* 0x000000fffcfc7207 */ /* 0x000fe20000000000 */
[----:B------:R-:W-:-:S03]  /*7cd0*/  UISETP.LT.OR UP2, UPT, UR18, 0x80, UP1 ;  /* 0x000000801200788c */ /* 0x000fc60008f41670 */
[----:B------:R-:W-:Y:S01]  /*7ce0*/  ISETP.NE.U32.AND P0, PT, R252, RZ, PT ;  /* 0x000000fffc00720c */ /* 0x000fe20003f05070 */
[----:B------:R-:W-:-:S04]  /*7cf0*/  IMAD.U32 R252, RZ, RZ, UR5 ;  /* 0x00000005fffc7e24 */ /* 0x000fc8000f8e00ff */
[----:B------:R-:W-:-:S04]  /*7d00*/  IMAD.WIDE R30, R252, 0x4, R30 ;  /* 0x00000004fc1e7825 */ /* 0x000fc800078e021e */
[----:B------:R-:W-:-:S05]  /*7d10*/  VIADD R252, R4, UR7 ;  /* 0x0000000704fc7c36 */ /* 0x000fca0008000000 */
[----:B------:R-:W-:Y:S04]  /*7d20*/  LDGSTS.E [R252+0x10000], desc[UR24][R218.64], P0 ;  /* 0x10000000dafc7fae */ /* 0x000fe800081a1018 */
        /* <DEDUP_REMOVED lines=62> */
[----:B------:R2:W-:Y:S01]  /*8110*/  LDGSTS.E [R29+0x13f00], desc[UR24][R30.64], P0 ;  /* 0x13f000001e1d7fae */ /* 0x0005e200081a1018 */
[----:B------:R-:W-:-:S03]  /*8120*/  IADD3 R220, P0, PT, R220, UR10, RZ ;  /* 0x0000000adcdc7c10 */ /* 0x000fc6000ff1e0ff */
[----:B------:R-:W0:Y:S01]  /*8130*/  LDGDEPBAR ;  /* 0x00000000000079af */ /* 0x000e220000000000 */
[----:B------:R-:W-:Y:S02]  /*8140*/  IADD3.X R221, PT, PT, R221, UR11, RZ, P0, !PT ;  /* 0x0000000bdddd7c10 */ /* 0x000fe400087fe4ff */
[----:B------:R-:W-:-:S04]  /*8150*/  ISETP.GE.AND P0, PT, R2, UR16, PT ;  /* 0x0000001002007c0c */ /* 0x000fc8000bf06270 */
[----:B-1----:R-:W-:-:S04]  /*8160*/  SEL R252, RZ, 0x4, P0 ;  /* 0x00000004fffc7807 */ /* 0x002fc80000000000 */
[----:B------:R-:W-:-:S04]  /*8170*/  SEL R252, R252, RZ, P1 ;  /* 0x000000fffcfc7207 */ /* 0x000fc80000800000 */
[----:B------:R-:W-:Y:S01]  /*8180*/  ISETP.NE.U32.AND P0, PT, R252, RZ, PT ;  /* 0x000000fffc00720c */ /* 0x000fe20003f05070 */
[----:B------:R-:W-:-:S04]  /*8190*/  DEPBAR.LE SB0, 0x2 ;  /* 0x000080800000791a */ /* 0x000fc80000000000 */
[----:B------:R-:W-:Y:S06]  /*81a0*/  BAR.SYNC.DEFER_BLOCKING 0x0 ;  /* 0x0000000000007b1d */ /* 0x000fec0000010000 */
[----:B--2---:R-:W-:Y:S05]  /*81b0*/  BRA.U UP2, `(.L_x_6) ;  /* 0x0000000502607547 */ /* 0x004fea000b800000 */
[----:B------:R-:W-:Y:S02]  /*81c0*/  USHF.R.U32.HI UR76, URZ, 0x4, UR7 ;  /* 0x00000004ff4c7899 */ /* 0x000fe40008011607 */
[----:B------:R-:W-:Y:S02]  /*81d0*/  UIADD3 UR13, UPT, UPT, UR7, 0x30000, URZ ;  /* 0x00030000070d7890 */ /* 0x000fe4000fffe0ff */
[----:B------:R-:W-:Y:S02]  /*81e0*/  USGXT.U32 UR76, UR76, 0xe ;  /* 0x0000000e4c4c789a */ /* 0x000fe40008000000 */
[----:B------:R-:W-:Y:S02]  /*81f0*/  USHF.R.U32.HI UR13, URZ, 0x4, UR13 ;  /* 0x00000004ff0d7899 */ /* 0x000fe4000801160d */
[----:B------:R-:W-:Y:S02]  /*8200*/  UIADD3 UR30, UP2, UPT, UR76, 0x2, URZ ;  /* 0x000000024c1e7890 */ /* 0x000fe4000ff5e0ff */
[----:B------:R-:W-:Y:S01]  /*8210*/  USGXT.U32 UR52, UR13, 0xe ;  /* 0x0000000e0d34789a */ /* 0x000fe20008000000 */
[----:B------:R-:W-:Y:S01]  /*8220*/  UMOV UR12, URZ ;  /* 0x000000ff000c7c82 */ /* 0x000fe20008000000 */
[----:B------:R-:W-:Y:S01]  /*8230*/  UMOV UR17, URZ ;  /* 0x000000ff00117c82 */ /* 0x000fe20008000000 */
[----:B------:R-:W-:-:S02]  /*8240*/  UIADD3.X UR31, UPT, UPT, UR12, 0x40004040, URZ, UP2, !UPT ;  /* 0x400040400c1f7890 */ /* 0x000fc400097fe4ff */
[----:B------:R-:W-:Y:S02]  /*8250*/  UIADD3 UR36, UP2, UPT, UR52, 0x2, URZ ;  /* 0x0000000234247890 */ /* 0x000fe4000ff5e0ff */
[----:B------:R-:W-:Y:S02]  /*8260*/  UIADD3.64 UR70, UPT, UPT, UR30, 0x2, URZ ;  /* 0x000000021e467897 */ /* 0x000fe4000fffe0ff */
[----:B------:R-:W-:Y:S02]  /*8270*/  UIADD3.X UR37, UPT, UPT, UR17, 0x40004040, URZ, UP2, !UPT ;  /* 0x4000404011257890 */ /* 0x000fe400097fe4ff */
[----:B------:R-:W-:Y:S02]  /*8280*/  UIADD3.64 UR40, UPT, UPT, UR30, 0x4, URZ ;  /* 0x000000041e287897 */ /* 0x000fe4000fffe0ff */
[----:B------:R-:W-:Y:S02]  /*8290*/  UIADD3.64 UR72, UPT, UPT, UR36, 0x2, URZ ;  /* 0x0000000224487897 */ /* 0x000fe4000fffe0ff */
[----:B------:R-:W-:-:S02]  /*82a0*/  UIADD3.64 UR54, UPT, UPT, UR36, 0x4, URZ ;  /* 0x0000000424367897 */ /* 0x000fc4000fffe0ff */
[----:B------:R-:W-:Y:S02]  /*82b0*/  UIADD3.64 UR42, UPT, UPT, UR30, 0x3fe, URZ ;  /* 0x000003fe1e2a7897 */ /* 0x000fe4000fffe0ff */
[----:B------:R-:W-:Y:S01]  /*82c0*/  UIADD3.64 UR64, UPT, UPT, UR36, 0x1fe, URZ ;  /* 0x000001fe24407897 */ /* 0x000fe2000fffe0ff */
[----:B------:R-:W-:Y:S01]  /*82d0*/  UMOV UR74, 0x0 ;  /* 0x00000000004a7882 */ /* 0x000fe20000000000 */
[----:B------:R-:W-:Y:S01]  /*82e0*/  UMOV UR75, 0x4200910 ;  /* 0x04200910004b7882 */ /* 0x000fe20000000000 */
[----:B------:R-:W-:Y:S01]  /*82f0*/  UMOV UR77, 0x40004040 ;  /* 0x40004040004d7882 */ /* 0x000fe20000000000 */
[----:B------:R-:W-:Y:S01]  /*8300*/  UMOV UR53, 0x40004040 ;  /* 0x4000404000357882 */ /* 0x000fe20000000000 */
[----:B------:R-:W-:Y:S01]  /*8310*/  UMOV UR58, 0x0 ;  /* 0x00000000003a7882 */ /* 0x000fe20000000000 */
[----:B------:R-:W-:Y:S01]  /*8320*/  UMOV UR59, 0x4200910 ;  /* 0x04200910003b7882 */ /* 0x000fe20000000000 */
[----:B------:R-:W-:Y:S01]  /*8330*/  UMOV UR68, 0x0 ;  /* 0x0000000000447882 */ /* 0x000fe20000000000 */
[----:B------:R-:W-:Y:S01]  /*8340*/  UMOV UR69, 0x4200910 ;  /* 0x0420091000457882 */ /* 0x000fe20000000000 */
[----:B------:R1:W-:Y:S01]  /*8350*/  UTCHMMA gdesc[UR52], gdesc[UR76], tmem[UR8], tmem[UR74], idesc[UR75], !UPT ;  /* 0x00ff4a4c340075ea */ /* 0x0003e2000f800008 */
[----:B------:R-:W-:Y:S01]  /*8360*/  UMOV UR22, 0x0 ;  /* 0x0000000000167882 */ /* 0x000fe20000000000 */
[----:B------:R-:W-:Y:S01]  /*8370*/  UMOV UR23, 0x4200910 ;  /* 0x0420091000177882 */ /* 0x000fe20000000000 */
[----:B------:R-:W-:Y:S01]  /*8380*/  UTCHMMA gdesc[UR36], gdesc[UR30], tmem[UR8], tmem[UR58], idesc[UR59], UPT ;  /* 0x00ff3a1e240075ea */ /* 0x000fe2000b800008 */
[----:B------:R-:W-:Y:S01]  /*8390*/  UTCHMMA gdesc[UR72], gdesc[UR70], tmem[UR8], tmem[UR68], idesc[UR69], UPT ;  /* 0x00ff4446480075ea */ /* 0x000fe2000b800008 */
[----:B------:R-:W-:Y:S01]  /*83a0*/  UIADD3.64 UR44, UPT, UPT, UR30, 0x400, URZ ;  /* 0x000004001e2c7897 */ /* 0x000fe2000fffe0ff */
[----:B------:R2:W-:Y:S01]  /*83b0*/  UTCHMMA gdesc[UR54], gdesc[UR40], tmem[UR8], tmem[UR22], idesc[UR23], UPT ;  /* 0x00ff1628360075ea */ /* 0x0005e2000b800008 */
[----:B------:R-:W-:Y:S01]  /*83c0*/  UMOV UR26, 0x0 ;  /* 0x00000000001a7882 */ /* 0x000fe20000000000 */
[----:B------:R-:W-:Y:S01]  /*83d0*/  UMOV UR27, 0x4200910 ;  /* 0x04200910001b7882 */ /* 0x000fe20000000000 */
[----:B------:R-:W-:Y:S01]  /*83e0*/  UIADD3.64 UR46, UPT, UPT, UR30, 0x402, URZ ;  /* 0x000004021e2e7897 */ /* 0x000fe2000fffe0ff */
[----:B------:R3:W-:Y:S01]  /*83f0*/  UTCHMMA gdesc[UR64], gdesc[UR42], tmem[UR8], tmem[UR26], idesc[UR27], UPT ;  /* 0x00ff1a2a400075ea */ /* 0x0007e2000b800008 */
[----:B-1----:R-:W-:-:S02]  /*8400*/  UIADD3.64 UR76, UPT, UPT, UR36, 0x200, URZ ;  /* 0x00000200244c7897 */ /* 0x002fc4000fffe0ff */
[----:B------:R-:W-:Y:S02]  /*8410*/  UIADD3.64 UR48, UPT, UPT, UR30, 0x404, URZ ;  /* 0x000004041e307897 */ /* 0x000fe4000fffe0ff */
[----:B------:R-:W-:Y:S02]  /*8420*/  UIADD3.64 UR50, UPT, UPT, UR30, 0x7fe, URZ ;  /* 0x000007fe1e327897 */ /* 0x000fe4000fffe0ff */
[----:B--2---:R-:W-:Y:S02]  /*8430*/  UIADD3.64 UR22, UPT, UPT, UR36, 0x202, URZ ;  /* 0x0000020224167897 */ /* 0x004fe4000fffe0ff */
[----:B------:R-:W-:Y:S02]  /*8440*/  UIADD3.64 UR70, UPT, UPT, UR36, 0x3fe, URZ ;  /* 0x000003fe24467897 */ /* 0x000fe4000fffe0ff */
[----:B---3--:R-:W-:Y:S02]  /*8450*/  UIADD3.64 UR26, UPT, UPT, UR36, 0x204, URZ ;  /* 0x00000204241a7897 */ /* 0x008fe4000fffe0ff */
[----:B------:R-:W-:-:S02]  /*8460*/  UIADD3.64 UR52, UPT, UPT, UR30, 0x800, URZ ;  /* 0x000008001e347897 */ /* 0x000fc4000fffe0ff */
[----:B------:R-:W-:Y:S01]  /*8470*/  UIADD3.64 UR68, UPT, UPT, UR36, 0x400, URZ ;  /* 0x0000040024447897 */ /* 0x000fe2000fffe0ff */
[----:B------:R-:W-:Y:S01]  /*8480*/  UMOV UR28, 0x0 ;  /* 0x00000000001c7882 */ /* 0x000fe20000000000 */
[----:B------:R-:W-:Y:S01]  /*8490*/  UMOV UR29, 0x4200910 ;  /* 0x04200910001d7882 */ /* 0x000fe20000000000 */
[----:B------:R-:W-:Y:S01]  /*84a0*/  UIADD3.64 UR56, UPT, UPT, UR30, 0x802, URZ ;  /* 0x000008021e387897 */ /* 0x000fe2000fffe0ff */
[----:B------:R1:W-:Y:S01]  /*84b0*/  UTCHMMA gdesc[UR76], gdesc[UR44], tmem[UR8], tmem[UR28], idesc[UR29], UPT ;  /* 0x00ff1c2c4c0075ea */ /* 0x0003e2000b800008 */
[----:B------:R-:W-:Y:S02]  /*84c0*/  UIADD3.64 UR72, UPT, UPT, UR36, 0x402, URZ ;  /* 0x0000040224487897 */ /* 0x000fe4000fffe0ff */
[----:B------:R-:W-:Y:S01]  /*84d0*/  UIADD3.64 UR58, UPT, UPT, UR30, 0x804, URZ ;  /* 0x000008041e3a7897 */ /* 0x000fe2000fffe0ff */
[----:B------:R-:W-:Y:S01]  /*84e0*/  UMOV UR42, 0x0 ;  /* 0x00000000002a7882 */ /* 0x000fe20000000000 */
[----:B------:R-:W-:Y:S01]  /*84f0*/  UMOV UR43, 0x4200910 ;  /* 0x04200910002b7882 */ /* 0x000fe20000000000 */
[----:B------:R-:W-:Y:S01]  /*8500*/  UIADD3.64 UR40, UPT, UPT, UR36, 0x404, URZ ;  /* 0x0000040424287897 */ /* 0x000fe2000fffe0ff */
[----:B------:R2:W-:Y:S01]  /*8510*/  UTCHMMA gdesc[UR22], gdesc[UR46], tmem[UR8], tmem[UR42], idesc[UR43], UPT ;  /* 0x00ff2a2e160075ea */ /* 0x0005e2000b800008 */
[----:B------:R-:W-:-:S02]  /*8520*/  UIADD3.64 UR62, UPT, UPT, UR30, 0xbfe, URZ ;  /* 0x00000bfe1e3e7897 */ /* 0x000fc4000fffe0ff */
[----:B------:R-:W-:Y:S02]  /*8530*/  UIADD3.64 UR54, UPT, UPT, UR36, 0x5fe, URZ ;  /* 0x000005fe24367897 */ /* 0x000fe4000fffe0ff */
[----:B------:R-:W-:Y:S02]  /*8540*/  UIADD3.64 UR60, UPT, UPT, UR30, 0xc00, URZ ;  /* 0x00000c001e3c7897 */ /* 0x000fe4000fffe0ff */
[----:B-1----:R-:W-:Y:S02]  /*8550*/  UIADD3.64 UR28, UPT, UPT, UR36, 0x600, URZ ;  /* 0x00000600241c7897 */ /* 0x002fe4000fffe0ff */
[----:B------:R-:W-:Y:S01]  /*8560*/  UIADD3.64 UR74, UPT, UPT, UR30, 0xc02, URZ ;  /* 0x00000c021e4a7897 */ /* 0x000fe2000fffe0ff */
[----:B------:R-:W-:Y:S01]  /*8570*/  UMOV UR64, 0x0 ;  /* 0x0000000000407882 */ /* 0x000fe20000000000 */
[----:B------:R-:W-:Y:S01]  /*8580*/  UMOV UR65, 0x4200910 ;  /* 0x0420091000417882 */ /* 0x000fe20000000000 */
[----:B--2---:R-:W-:Y:S01]  /*8590*/  UIADD3.64 UR22, UPT, UPT, UR36, 0x602, URZ ;  /* 0x0000060224167897 */ /* 0x004fe2000fffe0ff */
[----:B------:R1:W-:Y:S01]  /*85a0*/  UTCHMMA gdesc[UR26], gdesc[UR48], tmem[UR8], tmem[UR64], idesc[UR65], UPT ;  /* 0x00ff40301a0075ea */ /* 0x0003e2000b800008 */
[----:B------:R-:W-:Y:S01]  /*85b0*/  UIADD3.64 UR30, UPT, UPT, UR30, 0xc04, URZ ;  /* 0x00000c041e1e7897 */ /* 0x000fe2000fffe0ff */
[----:B------:R1:W-:Y:S01]  /*85c0*/  UTCHMMA gdesc[UR70], gdesc[UR50], tmem[UR8], tmem[UR42], idesc[UR43], UPT ;  /* 0x00ff2a32460075ea */ /* 0x0003e2000b800008 */
[----:B------:R-:W-:Y:S01]  /*85d0*/  UIADD3.64 UR36, UPT, UPT, UR36, 0x604, URZ ;  /* 0x0000060424247897 */ /* 0x000fe2000fffe0ff */
[----:B------:R-:W-:Y:S01]  /*85e0*/  UMOV UR76, 0x0 ;  /* 0x00000000004c7882 */ /* 0x000fe20000000000 */
[----:B------:R-:W-:Y:S01]  /*85f0*/  UMOV UR77, 0x4200910 ;  /* 0x04200910004d7882 */ /* 0x000fe20000000000 */
[----:B------:R-:W-:Y:S01]  /*8600*/  UMOV UR44, 0x0 ;  /* 0x00000000002c7882 */ /* 0x000fe20000000000 */
[----:B------:R-:W-:Y:S01]  /*8610*/  UMOV UR45, 0x4200910 ;  /* 0x04200910002d7882 */ /* 0x000fe20000000000 */
[----:B------:R1:W-:Y:S01]  /*8620*/  UTCHMMA gdesc[UR68], gdesc[UR52], tmem[UR8], tmem[UR76], idesc[UR77], UPT ;  /* 0x00ff4c34440075ea */ /* 0x0003e2000b800008 */
[----:B------:R1:W-:Y:S01]  /*8630*/  UTCHMMA gdesc[UR72], gdesc[UR56], tmem[UR8], tmem[UR44], idesc[UR45], UPT ;  /* 0x00ff2c38480075ea */ /* 0x0003e2000b800008 */
[----:B------:R-:W-:Y:S01]  /*8640*/  UMOV UR32, 0x0 ;  /* 0x0000000000207882 */ /* 0x000fe20000000000 */
[----:B------:R-:W-:Y:S01]  /*8650*/  UMOV UR33, 0x4200910 ;  /* 0x0420091000217882 */ /* 0x000fe20000000000 */
[----:B------:R1:W-:Y:S01]  /*8660*/  UTCHMMA gdesc[UR40], gdesc[UR58], tmem[UR8], tmem[UR64], idesc[UR65], UPT ;  /* 0x00ff403a280075ea */ /* 0x0003e2000b800008 */
[----:B------:R-:W-:Y:S01]  /*8670*/  UMOV UR34, 0x0 ;  /* 0x0000000000227882 */ /* 0x000fe20000000000 */
[----:B------:R-:W-:Y:S01]  /*8680*/  UMOV UR35, 0x4200910 ;  /* 0x0420091000237882 */ /* 0x000fe20000000000 */
[----:B------:R-:W-:Y:S01]  /*8690*/  UMOV UR12, UR15 ;  /* 0x0000000f000c7c82 */ /* 0x000fe20008000000 */
[----:B------:R-:W-:Y:S01]  /*86a0*/  UMOV UR13, URZ ;  /* 0x000000ff000d7c82 */ /* 0x000fe20008000000 */
[----:B------:R1:W-:Y:S01]  /*86b0*/  UTCHMMA gdesc[UR54], gdesc[UR62], tmem[UR8], tmem[UR42], idesc[UR43], UPT ;  /* 0x00ff2a3e360075ea */ /* 0x0003e2000b800008 */
[----:B------:R-:W-:Y:S01]  /*86c0*/  UMOV UR38, 0x0 ;  /* 0x0000000000267882 */ /* 0x000fe20000000000 */
[----:B------:R-:W-:Y:S01]  /*86d0*/  UMOV UR39, 0x4200910 ;  /* 0x0420091000277882 */ /* 0x000fe20000000000 */
[----:B------:R1:W-:Y:S01]  /*86e0*/  UTCHMMA gdesc[UR28], gdesc[UR60], tmem[UR8], tmem[UR32], idesc[UR33], UPT ;  /* 0x00ff203c1c0075ea */ /* 0x0003e2000b800008 */
[----:B------:R-:W-:Y:S01]  /*86f0*/  UMOV UR12, UR12 ;  /* 0x0000000c000c7c82 */ /* 0x000fe20008000000 */
[----:B------:R1:W-:Y:S01]  /*8700*/  UTCHMMA gdesc[UR22], gdesc[UR74], tmem[UR8], tmem[UR34], idesc[UR35], UPT ;  /* 0x00ff224a160075ea */ /* 0x0003e2000b800008 */
[----:B------:R1:W-:Y:S01]  /*8710*/  UTCHMMA gdesc[UR36], gdesc[UR30], tmem[UR8], tmem[UR38], idesc[UR39], UPT ;  /* 0x00ff261e240075ea */ /* 0x0003e2000b800008 */
[----:B------:R1:W-:Y:S01]  /*8720*/  UTCBAR [UR12], URZ ;  /* 0x000000ff0c0073e9 */ /* 0x0003e200080000ff */
[----:B------:R-:W-:Y:S01]  /*8730*/  NOP ;  /* 0x0000000000007918 */ /* 0x000fe20000000000 */
.L_x_6:
[----:B------:R-:W-:Y:S01]  /*8740*/  BAR.SYNC.DEFER_BLOCKING 0x0 ;  /* 0x0000000000007b1d */ /* 0x000fe20000010000 */
[----:B------:R-:W-:Y:S01]  /*8750*/  LOP3.LUT R252, R2, 0x20, RZ, 0xfc, !PT ;  /* 0x0000002002fc7812 */ /* 0x000fe200078efcff */
[----:B------:R-:W-:Y:S01]  /*8760*/  VIADD R2, R3, UR7 ;  /* 0x0000000703027c36 */ /* 0x000fe20008000000 */
[----:B------:R-:W-:Y:S01]  /*8770*/  IADD3 R94, P1, PT, R94, UR10, RZ ;  /* 0x0000000a5e5e7c10 */ /* 0x000fe2000ff3e0ff */
[----:B------:R-:W-:Y:S01]  /*8780*/  USHF.R.S32.HI UR17, URZ, 0x1f, UR5 ;  /* 0x0000001fff117899 */ /* 0x000fe20008011405 */
[----:B------:R-:W-:Y:S01]  /*8790*/  PLOP3.LUT P2, PT, PT, PT, UP3, 0x80, 0x8 ;  /* 0x000000000008781c */ /* 0x000fe20003f4f038 */
[----:B-1----:R-:W-:Y:S01]  /*87a0*/  USHF.L.U32 UR12, UR5, 0x2, URZ ;  /* 0x00000002050c7899 */ /* 0x002fe200080006ff */
[----:B------:R-:W-:Y:S01]  /*87b0*/  IADD3.X R95, PT, PT, R95, UR11, RZ, P1, !PT ;  /* 0x0000000b5f5f7c10 */ /* 0x000fe20008ffe4ff */
[----:B------:R-:W-:Y:S01]  /*87c0*/  USHF.L.U64.HI UR13, UR5, 0x2, UR17 ;  /* 0x00000002050d7899 */ /* 0x000fe20008010211 */
[----:B------:R-:W-:Y:S01]  /*87d0*/  PLOP3.LUT P1, PT, PT, PT, UP3, 0x80, 0x8 ;  /* 0x000000000008781c */ /* 0x000fe20003f2f038 */
[----:B------:R-:W-:Y:S01]  /*87e0*/  UISETP.GE.AND UP2, UPT, UR18, 0x80, UPT ;  /* 0x000000801200788c */ /* 0x000fe2000bf46270 */
[----:B------:R-:W-:Y:S01]  /*87f0*/  PLOP3.LUT P3, PT, PT, PT, UP3, 0x80, 0x8 ;  /* 0x000000000008781c */ /* 0x000fe20003f6f038 */
[----:B------:R-:W-:Y:S01]  /*8800*/  UMOV UR26, URZ ;  /* 0x000000ff001a7c82 */ /* 0x000fe20008000000 */
[----:B------:R-:W-:Y:S01]  /*8810*/  PLOP3.LUT P5, PT, PT, PT, UP3, 0x80, 0x8 ;  /* 0x000000000008781c */ /* 0x000fe20003faf038 */
[----:B------:R-:W-:Y:S01]  /*8820*/  @!PT LDS RZ, [RZ] ;  /* 0x00000000fffff984 */ /* 0x000fe20000000800 */
[----:B------:R-:W-:Y:S01]  /*8830*/  @!PT LDS RZ, [RZ] ;  /* 0x00000000fffff984 */ /* 0x000fe20000000800 */
[----:B------:R-:W-:Y:S01]  /*8840*/  @!PT LDS RZ, [RZ] ;  /* 0x00000000fffff984 */ /* 0x000fe20000000800 */
[----:B------:R1:W-:Y:S01]  /*8850*/  LDGSTS.E [R2+0x40000], desc[UR24][R220.64], P0 ;  /* 0x40000000dc027fae */ /* 0x0003e200081a1018 */
[----:B------:R-:W-:Y:S01]  /*8860*/  ISETP.GE.AND P0, PT, R252, UR16, PT ;  /* 0x00000010fc007c0c */ /* 0x000fe2000bf06270 */
[----:B-1----:R-:W1:Y:S03]  /*8870*/  S2R R2, SR_TID.X ;  /* 0x0000000000027919 */ /* 0x002e660000002100 */
[----:B------:R-:W-:-:S04]  /*8880*/  SEL R220, RZ, 0x4, P0 ;  /* 0x00000004ffdc7807 */ /* 0x000fc80000000000 */
[----:B------:R-:W-:-:S04]  /*8890*/  SEL R220, R220, RZ, P1 ;  /* 0x000000ffdcdc7207 */ /* 0x000fc80000800000 */
[----:B------:R-:W-:Y:S01]  /*88a0*/  ISETP.NE.U32.AND P0, PT, R220, RZ, PT ;  /* 0x000000ffdc00720c */ /* 0x000fe20003f05070 */
[----:B------:R-:W-:-:S12]  /*88b0*/  VIADD R220, R3, UR7 ;  /* 0x0000000703dc7c36 */ /* 0x000fd80008000000 */
[----:B------:R2:W-:Y:S01]  /*88c0*/  LDGSTS.E [R220+0x42000], desc[UR24][R94.64], P0 ;  /* 0x420000005edc7fae */ /* 0x0005e200081a1018 */
[----:B-1----:R-:W-:-:S04]  /*88d0*/  SHF.R.U32.HI R2, RZ, 0x6, R2 ;  /* 0x00000006ff027819 */ /* 0x002fc80000011602 */
[----:B------:R-:W-:-:S04]  /*88e0*/  SGXT.U32 R2, R2, 0x2 ;  /* 0x000000020202781a */ /* 0x000fc80000000000 */
[C---:B------:R-:W-:Y:S02]  /*88f0*/  LOP3.LUT R221, R2.reuse, 0x40, RZ, 0xfc, !PT ;  /* 0x0000004002dd7812 */ /* 0x040fe400078efcff */
[----:B------:R-:W-:Y:S02]  /*8900*/  LOP3.LUT R252, R2, 0x60, RZ, 0xfc, !PT ;  /* 0x0000006002fc7812 */ /* 0x000fe400078efcff */
[----:B------:R-:W-:Y:S02]  /*8910*/  ISETP.GE.AND P0, PT, R221, UR16, PT ;  /* 0x00000010dd007c0c */ /* 0x000fe4000bf06270 */
[----:B------:R-:W-:Y:S02]  /*8920*/  ISETP.GE.AND P1, PT, R252, UR16, PT ;  /* 0x00000010fc007c0c */ /* 0x000fe4000bf26270 */
[----:B--2---:R-:W-:Y:S02]  /*8930*/  SEL R95, RZ, 0x4, P0 ;  /* 0x00000004ff5f7807 */ /* 0x004fe40000000000 */
[----:B------:R-:W-:-:S02]  /*8940*/  SEL R94, RZ, 0x4, P1 ;  /* 0x00000004ff5e7807 */ /* 0x000fc40000800000 */
[----:B------:R-:W-:Y:S02]  /*8950*/  SEL R95, R95, RZ, P2 ;  /* 0x000000ff5f5f7207 */ /* 0x000fe40001000000 */
[----:B------:R-:W-:Y:S02]  /*8960*/  SEL R94, R94, RZ, P3 ;  /* 0x000000ff5e5e7207 */ /* 0x000fe40001800000 */
[----:B------:R-:W-:Y:S02]  /*8970*/  ISETP.NE.U32.AND P0, PT, R95, RZ, PT ;  /* 0x000000ff5f00720c */ /* 0x000fe40003f05070 */
[----:B------:R-:W-:Y:S02]  /*8980*/  IADD3 R78, P2, PT, R78, UR10, RZ ;  /* 0x0000000a4e4e7c10 */ /* 0x000fe4000ff5e0ff */
[----:B------:R-:W-:Y:S02]  /*8990*/  ISETP.NE.U32.AND P1, PT, R94, RZ, PT ;  /* 0x000000ff5e00720c */ /* 0x000fe40003f25070 */
[----:B------:R-:W-:-:S02]  /*89a0*/  IADD3.X R79, PT, PT, R79, UR11, RZ, P2, !PT ;  /* 0x0000000b4f4f7c10 */ /* 0x000fc400097fe4ff */
[----:B------:R-:W-:Y:S02]  /*89b0*/  IADD3 R62, P2, PT, R62, UR10, RZ ;  /* 0x0000000a3e3e7c10 */ /* 0x000fe4000ff5e0ff */
[C---:B------:R-:W-:Y:S02]  /*89c0*/  LOP3.LUT R221, R2.reuse, 0x4, RZ, 0xfc, !PT ;  /* 0x0000000402dd7812 */ /* 0x040fe400078efcff */
[----:B------:R-:W-:Y:S01]  /*89d0*/  IADD3.X R63, PT, PT, R63, UR11, RZ, P2, !PT ;  /* 0x0000000b3f3f7c10 */ /* 0x000fe200097fe4ff */
[----:B------:R-:W-:Y:S01]  /*89e0*/  LDGSTS.E [R220+0x44000], desc[UR24][R78.64], P0 ;  /* 0x440000004edc7fae */ /* 0x000fe200081a1018 */
[----:B------:R-:W-:Y:S02]  /*89f0*/  LOP3.LUT R252, R2, 0x24, RZ, 0xfc, !PT ;  /* 0x0000002402fc7812 */ /* 0x000fe400078efcff */
[----:B------:R-:W-:Y:S01]  /*8a00*/  ISETP.GE.AND P0, PT, R221, UR16, PT ;  /* 0x00000010dd007c0c */ /* 0x000fe2000bf06270 */
[----:B------:R1:W-:Y:S01]  /*8a10*/  LDGSTS.E [R220+0x46000], desc[UR24][R62.64], P1 ;  /* 0x460000003edc7fae */ /* 0x0003e200089a1018 */
[----:B------:R-:W-:-:S02]  /*8a20*/  ISETP.GE.AND P1, PT, R252, UR16, PT ;  /* 0x00000010fc007c0c */ /* 0x000fc4000bf26270 */
[----:B------:R-:W-:Y:S02]  /*8a30*/  PLOP3.LUT P2, PT, PT, PT, UP3, 0x80, 0x8 ;  /* 0x000000000008781c */ /* 0x000fe40003f4f038 */
[----:B------:R-:W-:Y:S02]  /*8a40*/  PLOP3.LUT P3, PT, PT, PT, UP3, 0x80, 0x8 ;  /* 0x000000000008781c */ /* 0x000fe40003f6f038 */
[C---:B------:R-:W-:Y:S02]  /*8a50*/  LOP3.LUT R221, R2.reuse, 0x44, RZ, 0xfc, !PT ;  /* 0x0000004402dd7812 */ /* 0x040fe400078efcff */
[----:B------:R-:W-:Y:S02]  /*8a60*/  LOP3.LUT R252, R2, 0x64, RZ, 0xfc, !PT ;  /* 0x0000006402fc7812 */ /* 0x000fe400078efcff */
[----:B-1----:R-:W-:Y:S02]  /*8a70*/  SEL R63, RZ, 0x4, P0 ;  /* 0x00000004ff3f7807 */ /* 0x002fe40000000000 */
[----:B------:R-:W-:-:S02]  /*8a80*/  SEL R62, RZ, 0x4, P1 ;  /* 0x00000004ff3e7807 */ /* 0x000fc40000800000 */
[----:B------:R-:W-:Y:S02]  /*8a90*/  SEL R63, R63, RZ, P2 ;  /* 0x000000ff3f3f7207 */ /* 0x000fe40001000000 */
[----:B------:R-:W-:Y:S02]  /*8aa0*/  SEL R62, R62, RZ, P3 ;  /* 0x000000ff3e3e7207 */ /* 0x000fe40001800000 */
[----:B------:R-:W-:Y:S02]  /*8ab0*/  ISETP.NE.U32.AND P0, PT, R63, RZ, PT ;  /* 0x000000ff3f00720c */ /* 0x000fe40003f05070 */
[----:B------:R-:W-:Y:S02]  /*8ac0*/  ISETP.NE.U32.AND P1, PT, R62, RZ, PT ;  /* 0x000000ff3e00720c */ /* 0x000fe40003f25070 */
[----:B------:R-:W-:Y:S02]  /*8ad0*/  IADD3 R62, P2, PT, R108, UR10, RZ ;  /* 0x0000000a6c3e7c10 */ /* 0x000fe4000ff5e0ff */
[----:B------:R-:W-:-:S02]  /*8ae0*/  PLOP3.LUT P3, PT, PT, PT, UP3, 0x80, 0x8 ;  /* 0x000000000008781c */ /* 0x000fc40003f6f038 */
[----:B------:R-:W-:Y:S02]  /*8af0*/  IADD3.X R63, PT, PT, R109, UR11, RZ, P2, !PT ;  /* 0x0000000b6d3f7c10 */ /* 0x000fe400097fe4ff */
[----:B------:R-:W-:Y:S02]  /*8b00*/  IADD3 R78, P2, PT, R92, UR10, RZ ;  /* 0x0000000a5c4e7c10 */ /* 0x000fe4000ff5e0ff */
[----:B------:R-:W-:Y:S01]  /*8b10*/  LOP3.LUT R220, R2, 0x34, RZ, 0xfc, !PT ;  /* 0x0000003402dc7812 */ /* 0x000fe200078efcff */
[----:B------:R1:W-:Y:S01]  /*8b20*/  LDGSTS.E [R18+0x40000], desc[UR24][R62.64], P0 ;  /* 0x400000003e127fae */ /* 0x0003e200081a1018 */
[----:B------:R-:W-:Y:S02]  /*8b30*/  IADD3.X R79, PT, PT, R93, UR11, RZ, P2, !PT ;  /* 0x0000000b5d4f7c10 */ /* 0x000fe400097fe4ff */
[----:B------:R-:W-:Y:S02]  /*8b40*/  ISETP.GE.AND P0, PT, R221, UR16, PT ;  /* 0x00000010dd007c0c */ /* 0x000fe4000bf06270 */
[----:B------:R-:W-:Y:S01]  /*8b50*/  PLOP3.LUT P2, PT, PT, PT, UP3, 0x80, 0x8 ;  /* 0x000000000008781c */ /* 0x000fe20003f4f038 */
[----:B------:R-:W-:Y:S01]  /*8b60*/  LDGSTS.E [R18+0x42000], desc[UR24][R78.64], P1 ;  /* 0x420000004e127fae */ /* 0x000fe200089a1018 */
[----:B------:R-:W-:-:S02]  /*8b70*/  ISETP.GE.AND P1, PT, R252, UR16, PT ;  /* 0x00000010fc007c0c */ /* 0x000fc4000bf26270 */
[C---:B------:R-:W-:Y:S02]  /*8b80*/  LOP3.LUT R221, R2.reuse, 0x8, RZ, 0xfc, !PT ;  /* 0x0000000802dd7812 */ /* 0x040fe400078efcff */
[----:B------:R-:W-:Y:S02]  /*8b90*/  LOP3.LUT R252, R2, 0x28, RZ, 0xfc, !PT ;  /* 0x0000002802fc7812 */ /* 0x000fe400078efcff */
[----:B-1----:R-:W-:Y:S02]  /*8ba0*/  SEL R63, RZ, 0x4, P0 ;  /* 0x00000004ff3f7807 */ /* 0x002fe40000000000 */
[----:B------:R-:W-:Y:S02]  /*8bb0*/  SEL R62, RZ, 0x4, P1 ;  /* 0x00000004ff3e7807 */ /* 0x000fe40000800000 */
[----:B------:R-:W-:Y:S02]  /*8bc0*/  SEL R63, R63, RZ, P2 ;  /* 0x000000ff3f3f7207 */ /* 0x000fe40001000000 */
[----:B------:R-:W-:-:S02]  /*8bd0*/  SEL R62, R62, RZ, P3 ;  /* 0x000000ff3e3e7207 */ /* 0x000fc40001800000 */
[----:B------:R-:W-:Y:S02]  /*8be0*/  ISETP.NE.U32.AND P0, PT, R63, RZ, PT ;  /* 0x000000ff3f00720c */ /* 0x000fe40003f05070 */
[----:B------:R-:W-:Y:S02]  /*8bf0*/  ISETP.NE.U32.AND P1, PT, R62, RZ, PT ;  /* 0x000000ff3e00720c */ /* 0x000fe40003f25070 */
[----:B------:R-:W-:Y:S02]  /*8c00*/  IADD3 R62, P2, PT, R76, UR10, RZ ;  /* 0x0000000a4c3e7c10 */ /* 0x000fe4000ff5e0ff */
[----:B------:R-:W-:Y:S02]  /*8c10*/  PLOP3.LUT P3, PT, PT, PT, UP3, 0x80, 0x8 ;  /* 0x000000000008781c */ /* 0x000fe40003f6f038 */
[----:B------:R-:W-:Y:S02]  /*8c20*/  IADD3.X R63, PT, PT, R77, UR11, RZ, P2, !PT ;  /* 0x0000000b4d3f7c10 */ /* 0x000fe400097fe4ff */
[----:B------:R-:W-:-:S03]  /*8c30*/  IADD3 R60, P2, PT, R60, UR10, RZ ;  /* 0x0000000a3c3c7c10 */ /* 0x000fc6000ff5e0ff */
[----:B------:R-:W-:Y:S01]  /*8c40*/  LDGSTS.E [R18+0x44000], desc[UR24][R62.64], P0 ;  /* 0x440000003e127fae */ /* 0x000fe200081a1018 */
[----:B------:R-:W-:Y:S02]  /*8c50*/  IADD3.X R61, PT, PT, R61, UR11, RZ, P2, !PT ;  /* 0x0000000b3d3d7c10 */ /* 0x000fe400097fe4ff */
[----:B------:R-:W-:Y:S02]  /*8c60*/  ISETP.GE.AND P0, PT, R221, UR16, PT ;  /* 0x00000010dd007c0c */ /* 0x000fe4000bf06270 */
[----:B------:R-:W-:Y:S01]  /*8c70*/  PLOP3.LUT P2, PT, PT, PT, UP3, 0x80, 0x8 ;  /* 0x000000000008781c */ /* 0x000fe20003f4f038 */
[----:B------:R1:W-:Y:S01]  /*8c80*/  LDGSTS.E [R18+0x46000], desc[UR24][R60.64], P1 ;  /* 0x460000003c127fae */ /* 0x0003e200089a1018 */
[----:B------:R-:W-:Y:S02]  /*8c90*/  ISETP.GE.AND P1, PT, R252, UR16, PT ;  /* 0x00000010fc007c0c */ /* 0x000fe4000bf26270 */
[C---:B------:R-:W-:Y:S02]  /*8ca0*/  LOP3.LUT R252, R2.reuse, 0x48, RZ, 0xfc, !PT ;  /* 0x0000004802fc7812 */ /* 0x040fe400078efcff */
[----:B------:R-:W-:-:S02]  /*8cb0*/  LOP3.LUT R221, R2, 0x68, RZ, 0xfc, !PT ;  /* 0x0000006802dd7812 */ /* 0x000fc400078efcff */
[----:B-1----:R-:W-:Y:S02]  /*8cc0*/  SEL R60, RZ, 0x4, P0 ;  /* 0x00000004ff3c7807 */ /* 0x002fe40000000000 */
[----:B------:R-:W-:Y:S02]  /*8cd0*/  SEL R18, RZ, 0x4, P1 ;  /* 0x00000004ff127807 */ /* 0x000fe40000800000 */
[----:B------:R-:W-:Y:S02]  /*8ce0*/  SEL R60, R60, RZ, P2 ;  /* 0x000000ff3c3c7207 */ /* 0x000fe40001000000 */
[----:B------:R-:W-:Y:S02]  /*8cf0*/  SEL R18, R18, RZ, P3 ;  /* 0x000000ff12127207 */ /* 0x000fe40001800000 */
[----:B------:R-:W-:Y:S02]  /*8d00*/  ISETP.NE.U32.AND P0, PT, R60, RZ, PT ;  /* 0x000000ff3c00720c */ /* 0x000fe40003f05070 */
[----:B------:R-:W-:-:S02]  /*8d10*/  IADD3 R60, P2, PT, R106, UR10, RZ ;  /* 0x0000000a6a3c7c10 */ /* 0x000fc4000ff5e0ff */
[----:B------:R-:W-:Y:S02]  /*8d20*/  ISETP.NE.U32.AND P1, PT, R18, RZ, PT ;  /* 0x000000ff1200720c */ /* 0x000fe40003f25070 */
[----:B------:R-:W-:Y:S02]  /*8d30*/  IADD3.X R61, PT, PT, R107, UR11, RZ, P2, !PT ;  /* 0x0000000b6b3d7c10 */ /* 0x000fe400097fe4ff */
[----:B------:R-:W-:Y:S02]  /*8d40*/  IADD3 R62, P2, PT, R90, UR10, RZ ;  /* 0x0000000a5a3e7c10 */ /* 0x000fe4000ff5e0ff */
[----:B------:R-:W-:Y:S02]  /*8d50*/  PLOP3.LUT P3, PT, PT, PT, UP3, 0x80, 0x8 ;  /* 0x000000000008781c */ /* 0x000fe40003f6f038 */
[----:B------:R-:W-:Y:S01]  /*8d60*/  IADD3.X R63, PT, PT, R91, UR11, RZ, P2, !PT ;  /* 0x0000000b5b3f7c10 */ /* 0x000fe200097fe4ff */
[----:B------:R1:W-:Y:S01]  /*8d70*/  LDGSTS.E [R19+0x40000], desc[UR24][R60.64], P0 ;  /* 0x400000003c137fae */ /* 0x0003e200081a1018 */
[----:B------:R-:W-:-:S02]  /*8d80*/  ISETP.GE.AND P0, PT, R252, UR16, PT ;  /* 0x00000010fc007c0c */ /* 0x000fc4000bf06270 */
[----:B------:R-:W-:Y:S01]  /*8d90*/  LOP3.LUT R252, R2, 0xc, RZ, 0xfc, !PT ;  /* 0x0000000c02fc7812 */ /* 0x000fe200078efcff */
[----:B------:R2:W-:Y:S01]  /*8da0*/  LDGSTS.E [R19+0x42000], desc[UR24][R62.64], P1 ;  /* 0x420000003e137fae */ /* 0x0005e200089a1018 */
[----:B------:R-:W-:Y:S02]  /*8db0*/  PLOP3.LUT P1, PT, PT, PT, UP3, 0x80, 0x8 ;  /* 0x000000000008781c */ /* 0x000fe40003f2f038 */
[----:B------:R-:W-:Y:S02]  /*8dc0*/  SEL R18, RZ, 0x4, P0 ;  /* 0x00000004ff127807 */ /* 0x000fe40000000000 */
[----:B------:R-:W-:Y:S02]  /*8dd0*/  ISETP.GE.AND P2, PT, R221, UR16, PT ;  /* 0x00000010dd007c0c */ /* 0x000fe4000bf46270 */
[----:B------:R-:W-:Y:S02]  /*8de0*/  SEL R18, R18, RZ, P1 ;  /* 0x000000ff12127207 */ /* 0x000fe40000800000 */
[----:B------:R-:W-:-:S02]  /*8df0*/  ISETP.GE.AND P0, PT, R252, UR16, PT ;  /* 0x00000010fc007c0c */ /* 0x000fc4000bf06270 */
[----:B-1----:R-:W-:Y:S02]  /*8e00*/  SEL R60, RZ, 0x4, P2 ;  /* 0x00000004ff3c7807 */ /* 0x002fe40001000000 */
[----:B------:R-:W-:Y:S02]  /*8e10*/  LOP3.LUT R221, R2, 0x2c, RZ, 0xfc, !PT ;  /* 0x0000002c02dd7812 */ /* 0x000fe400078efcff */
[----:B------:R-:W-:Y:S02]  /*8e20*/  ISETP.NE.U32.AND P1, PT, R18, RZ, PT ;  /* 0x000000ff1200720c */ /* 0x000fe40003f25070 */
[----:B------:R-:W-:Y:S02]  /*8e30*/  SEL R18, RZ, 0x4, P0 ;  /* 0x00000004ff127807 */ /* 0x000fe40000000000 */
[----:B------:R-:W-:Y:S02]  /*8e40*/  SEL R60, R60, RZ, P3 ;  /* 0x000000ff3c3c7207 */ /* 0x000fe40001800000 */
[----:B------:R-:W-:-:S02]  /*8e50*/  LOP3.LUT R252, R2, 0x4c, RZ, 0xfc, !PT ;  /* 0x0000004c02fc7812 */ /* 0x000fc400078efcff */
[----:B------:R-:W-:Y:S02]  /*8e60*/  ISETP.GE.AND P6, PT, R221, UR16, PT ;  /* 0x00000010dd007c0c */ /* 0x000fe4000bfc6270 */
[----:B------:R-:W-:Y:S02]  /*8e70*/  SEL R18, R18, RZ, P5 ;  /* 0x000000ff12127207 */ /* 0x000fe40002800000 */
[----:B------:R-:W-:Y:S02]  /*8e80*/  ISETP.NE.U32.AND P3, PT, R60, RZ, PT ;  /* 0x000000ff3c00720c */ /* 0x000fe40003f65070 */
[----:B------:R-:W-:Y:S02]  /*8e90*/  ISETP.GE.AND P2, PT, R252, UR16, PT ;  /* 0x00000010fc007c0c */ /* 0x000fe4000bf46270 */
[----:B------:R-:W-:Y:S02]  /*8ea0*/  PLOP3.LUT P0, PT, PT, PT, UP3, 0x80, 0x8 ;  /* 0x000000000008781c */ /* 0x000fe40003f0f038 */
[----:B------:R-:W-:-:S02]  /*8eb0*/  SEL R60, RZ, 0x4, P6 ;  /* 0x00000004ff3c7807 */ /* 0x000fc40003000000 */
[----:B------:R-:W-:Y:S02]  /*8ec0*/  ISETP.NE.U32.AND P5, PT, R18, RZ, PT ;  /* 0x000000ff1200720c */ /* 0x000fe40003fa5070 */
[----:B------:R-:W-:Y:S02]  /*8ed0*/  PLOP3.LUT P6, PT, PT, PT, UP3, 0x80, 0x8 ;  /* 0x000000000008781c */ /* 0x000fe40003fcf038 */
[----:B------:R-:W-:Y:S02]  /*8ee0*/  SEL R18, RZ, 0x4, P2 ;  /* 0x00000004ff127807 */ /* 0x000fe40001000000 */
[----:B------:R-:W-:Y:S02]  /*8ef0*/  SEL R60, R60, RZ, P0 ;  /* 0x000000ff3c3c7207 */ /* 0x000fe40000000000 */
[----:B------:R-:W-:Y:S02]  /*8f00*/  SEL R18, R18, RZ, P6 ;  /* 0x000000ff12127207 */ /* 0x000fe40003000000 */
[----:B------:R-:W-:-:S02]  /*8f10*/  ISETP.NE.U32.AND P2, PT, R60, RZ, PT ;  /* 0x000000ff3c00720c */ /* 0x000fc40003f45070 */
[----:B------:R-:W-:Y:S02]  /*8f20*/  IADD3 R60, P6, PT, R74, UR10, RZ ;  /* 0x0000000a4a3c7c10 */ /* 0x000fe4000ffde0ff */
[----:B------:R-:W-:Y:S02]  /*8f30*/  LOP3.LUT R221, R2, 0x6c, RZ, 0xfc, !PT ;  /* 0x0000006c02dd7812 */ /* 0x000fe400078efcff */
[----:B------:R-:W-:Y:S02]  /*8f40*/  IADD3.X R61, PT, PT, R75, UR11, RZ, P6, !PT ;  /* 0x0000000b4b3d7c10 */ /* 0x000fe4000b7fe4ff */
[----:B------:R-:W-:Y:S02]  /*8f50*/  IADD3 R58, P6, PT, R58, UR10, RZ ;  /* 0x0000000a3a3a7c10 */ /* 0x000fe4000ffde0ff */
[----:B------:R-:W-:Y:S01]  /*8f60*/  ISETP.NE.U32.AND P0, PT, R18, RZ, PT ;  /* 0x000000ff1200720c */ /* 0x000fe20003f05070 */
[----:B------:R-:W-:Y:S01]  /*8f70*/  LDGSTS.E [R19+0x44000], desc[UR24][R60.64], P1 ;  /* 0x440000003c137fae */ /* 0x000fe200089a1018 */
[----:B------:R-:W-:-:S02]  /*8f80*/  IADD3.X R59, PT, PT, R59, UR11, RZ, P6, !PT ;  /* 0x0000000b3b3b7c10 */ /* 0x000fc4000b7fe4ff */
[----:B--2---:R-:W-:Y:S02]  /*8f90*/  IADD3 R62, P6, PT, R104, UR10, RZ ;  /* 0x0000000a683e7c10 */ /* 0x004fe4000ffde0ff */
[----:B------:R-:W-:Y:S01]  /*8fa0*/  IADD3 R18, P1, PT, R146, UR12, RZ ;  /* 0x0000000c92127c10 */ /* 0x000fe2000ff3e0ff */
[----:B------:R1:W-:Y:S01]  /*8fb0*/  LDGSTS.E [R19+0x46000], desc[UR24][R58.64], P3 ;  /* 0x460000003a137fae */ /* 0x0003e200099a1018 */
[----:B------:R-:W-:Y:S02]  /*8fc0*/  IADD3.X R63, PT, PT, R105, UR11, RZ, P6, !PT ;  /* 0x0000000b693f7c10 */ /* 0x000fe4000b7fe4ff */
[----:B------:R-:W-:Y:S02]  /*8fd0*/  IADD3 R74, P6, PT, R88, UR10, RZ ;  /* 0x0000000a584a7c10 */ /* 0x000fe4000ffde0ff */
[----:B------:R-:W-:Y:S01]  /*8fe0*/  LOP3.LUT R252, R2, 0x10, RZ, 0xfc, !PT ;  /* 0x0000001002fc7812 */ /* 0x000fe200078efcff */
[----:B------:R2:W-:Y:S01]  /*8ff0*/  LDGSTS.E [R20+0x40000], desc[UR24][R62.64], P5 ;  /* 0x400000003e147fae */ /* 0x0005e2000a9a1018 */
[----:B------:R-:W-:-:S02]  /*9000*/  IADD3.X R75, PT, PT, R89, UR11, RZ, P6, !PT ;  /* 0x0000000b594b7c10 */ /* 0x000fc4000b7fe4ff */
[----:B------:R-:W-:Y:S02]  /*9010*/  IADD3 R72, P6, PT, R72, UR10, RZ ;  /* 0x0000000a48487c10 */ /* 0x000fe4000ffde0ff */
[----:B------:R-:W-:Y:S01]  /*9020*/  IADD3 R36, P5, PT, R36, UR12, RZ ;  /* 0x0000000c24247c10 */ /* 0x000fe2000ffbe0ff */
[----:B------:R3:W-:Y:S01]  /*9030*/  LDGSTS.E [R20+0x42000], desc[UR24][R74.64], P2 ;  /* 0x420000004a147fae */ /* 0x0007e200091a1018 */
[----:B------:R-:W-:Y:S02]  /*9040*/  IADD3.X R73, PT, PT, R73, UR11, RZ, P6, !PT ;  /* 0x0000000b49497c10 */ /* 0x000fe4000b7fe4ff */
[----:B------:R-:W-:Y:S02]  /*9050*/  IADD3 R56, P6, PT, R56, UR10, RZ ;  /* 0x0000000a38387c10 */ /* 0x000fe4000ffde0ff */
[----:B-1----:R-:W-:Y:S01]  /*9060*/  IADD3 R58, P3, PT, R138, UR12, RZ ;  /* 0x0000000c8a3a7c10 */ /* 0x002fe2000ff7e0ff */
[----:B------:R1:W-:Y:S01]  /*9070*/  LDGSTS.E [R20+0x44000], desc[UR24][R72.64], P0 ;  /* 0x4400000048147fae */ /* 0x0003e200081a1018 */
[----:B------:R-:W-:-:S02]  /*9080*/  IADD3.X R57, PT, PT, R57, UR11, RZ, P6, !PT ;  /* 0x0000000b39397c10 */ /* 0x000fc4000b7fe4ff */
[----:B------:R-:W-:Y:S02]  /*9090*/  IADD3 R76, P6, PT, R102, UR10, RZ ;  /* 0x0000000a664c7c10 */ /* 0x000fe4000ffde0ff */
[----:B------:R-:W-:Y:S02]  /*90a0*/  IADD3.X R59, PT, PT, R139, UR13, RZ, P3, !PT ;  /* 0x0000000d8b3b7c10 */ /* 0x000fe40009ffe4ff */
[----:B------:R-:W-:Y:S02]  /*90b0*/  IADD3.X R77, PT, PT, R103, UR11, RZ, P6, !PT ;  /* 0x0000000b674d7c10 */ /* 0x000fe4000b7fe4ff */
[----:B------:R-:W-:Y:S02]  /*90c0*/  IADD3 R78, P6, PT, R86, UR10, RZ ;  /* 0x0000000a564e7c10 */ /* 0x000fe4000ffde0ff */
[----:B------:R-:W-:Y:S02]  /*90d0*/  IADD3 R60, P3, PT, R130, UR12, RZ ;  /* 0x0000000c823c7c10 */ /* 0x000fe4000ff7e0ff */
[----:B------:R-:W-:-:S02]  /*90e0*/  IADD3.X R79, PT, PT, R87, UR11, RZ, P6, !PT ;  /* 0x0000000b574f7c10 */ /* 0x000fc4000b7fe4ff */
[----:B------:R-:W-:Y:S02]  /*90f0*/  IADD3 R70, P6, PT, R70, UR10, RZ ;  /* 0x0000000a46467c10 */ /* 0x000fe4000ffde0ff */
[----:B------:R-:W-:Y:S02]  /*9100*/  IADD3.X R19, PT, PT, R147, UR13, RZ, P1, !PT ;  /* 0x0000000d93137c10 */ /* 0x000fe40008ffe4ff */
[----:B------:R-:W-:Y:S02]  /*9110*/  IADD3.X R71, PT, PT, R71, UR11, RZ, P6, !PT ;  /* 0x0000000b47477c10 */ /* 0x000fe4000b7fe4ff */
[----:B------:R-:W-:Y:S02]  /*9120*/  IADD3 R54, P6, PT, R54, UR10, RZ ;  /* 0x0000000a36367c10 */ /* 0x000fe4000ffde0ff */
[----:B------:R-:W-:Y:S02]  /*9130*/  ISETP.GE.AND P1, PT, R252, UR16, PT ;  /* 0x00000010fc007c0c */ /* 0x000fe4000bf26270 */
[----:B------:R-:W-:-:S02]  /*9140*/  IADD3.X R55, PT, PT, R55, UR11, RZ, P6, !PT ;  /* 0x0000000b37377c10 */ /* 0x000fc4000b7fe4ff */
[----:B------:R-:W-:Y:S02]  /*9150*/  IADD3 R86, P6, PT, R100, UR10, RZ ;  /* 0x0000000a64567c10 */ /* 0x000fe4000ffde0ff */
[----:B------:R-:W-:Y:S02]  /*9160*/  IADD3.X R61, PT, PT, R131, UR13, RZ, P3, !PT ;  /* 0x0000000d833d7c10 */ /* 0x000fe40009ffe4ff */
[----:B------:R-:W-:Y:S02]  /*9170*/  IADD3.X R87, PT, PT, R101, UR11, RZ, P6, !PT ;  /* 0x0000000b65577c10 */ /* 0x000fe4000b7fe4ff */
[----:B------:R-:W-:Y:S02]  /*9180*/  IADD3 R84, P6, PT, R84, UR10, RZ ;  /* 0x0000000a54547c10 */ /* 0x000fe4000ffde0ff */
[----:B------:R-:W-:Y:S02]  /*9190*/  SEL R130, RZ, 0x4, P1 ;  /* 0x00000004ff827807 */ /* 0x000fe40000800000 */
[----:B------:R-:W-:-:S02]  /*91a0*/  IADD3.X R85, PT, PT, R85, UR11, RZ, P6, !PT ;  /* 0x0000000b55557c10 */ /* 0x000fc4000b7fe4ff */
[----:B------:R-:W-:Y:S02]  /*91b0*/  IADD3 R68, P6, PT, R68, UR10, RZ ;  /* 0x0000000a44447c10 */ /* 0x000fe4000ffde0ff */
[----:B------:R-:W-:Y:S02]  /*91c0*/  PLOP3.LUT P3, PT, PT, PT, UP3, 0x80, 0x8 ;  /* 0x000000000008781c */ /* 0x000fe40003f6f038 */
[----:B------:R-:W-:Y:S02]  /*91d0*/  IADD3.X R69, PT, PT, R69, UR11, RZ, P6, !PT ;  /* 0x0000000b45457c10 */ /* 0x000fe4000b7fe4ff */
[----:B------:R-:W-:Y:S02]  /*91e0*/  IADD3 R52, P6, PT, R52, UR10, RZ ;  /* 0x0000000a34347c10 */ /* 0x000fe4000ffde0ff */
[----:B------:R-:W-:Y:S02]  /*91f0*/  IADD3 R122, P1, PT, R122, UR12, RZ ;  /* 0x0000000c7a7a7c10 */ /* 0x000fe4000ff3e0ff */
[----:B------:R-:W-:-:S02]  /*9200*/  IADD3.X R53, PT, PT, R53, UR11, RZ, P6, !PT ;  /* 0x0000000b35357c10 */ /* 0x000fc4000b7fe4ff */
[----:B------:R-:W-:Y:S02]  /*9210*/  IADD3 R88, P6, PT, R98, UR10, RZ ;  /* 0x0000000a62587c10 */ /* 0x000fe4000ffde0ff */
[----:B--2---:R-:W-:Y:S02]  /*9220*/  IADD3 R62, P2, PT, R212, UR12, RZ ;  /* 0x0000000cd43e7c10 */ /* 0x004fe4000ff5e0ff */
[----:B------:R-:W-:Y:S02]  /*9230*/  IADD3.X R89, PT, PT, R99, UR11, RZ, P6, !PT ;  /* 0x0000000b63597c10 */ /* 0x000fe4000b7fe4ff */
[----:B------:R-:W-:Y:S02]  /*9240*/  IADD3 R82, P6, PT, R82, UR10, RZ ;  /* 0x0000000a52527c10 */ /* 0x000fe4000ffde0ff */
[----:B------:R-:W-:Y:S02]  /*9250*/  SEL R130, R130, RZ, P3 ;  /* 0x000000ff82827207 */ /* 0x000fe40001800000 */
[----:B------:R-:W-:-:S02]  /*9260*/  IADD3.X R83, PT, PT, R83, UR11, RZ, P6, !PT ;  /* 0x0000000b53537c10 */ /* 0x000fc4000b7fe4ff */
[----:B------:R-:W-:Y:S02]  /*9270*/  IADD3 R66, P6, PT, R66, UR10, RZ ;  /* 0x0000000a42427c10 */ /* 0x000fe4000ffde0ff */
[----:B------:R-:W-:Y:S02]  /*9280*/  IADD3.X R123, PT, PT, R123, UR13, RZ, P1, !PT ;  /* 0x0000000d7b7b7c10 */ /* 0x000fe40008ffe4ff */
[----:B------:R-:W-:Y:S02]  /*9290*/  IADD3.X R67, PT, PT, R67, UR11, RZ, P6, !PT ;  /* 0x0000000b43437c10 */ /* 0x000fe4000b7fe4ff */
[----:B------:R-:W-:Y:S02]  /*92a0*/  IADD3 R50, P6, PT, R50, UR10, RZ ;  /* 0x0000000a32327c10 */ /* 0x000fe4000ffde0ff */
[----:B------:R-:W-:Y:S02]  /*92b0*/  IADD3.X R63, PT, PT, R213, UR13, RZ, P2, !PT ;  /* 0x0000000dd53f7c10 */ /* 0x000fe400097fe4ff */
[----:B------:R-:W-:-:S02]  /*92c0*/  IADD3.X R51, PT, PT, R51, UR11, RZ, P6, !PT ;  /* 0x0000000b33337c10 */ /* 0x000fc4000b7fe4ff */
[----:B------:R-:W-:Y:S02]  /*92d0*/  IADD3 R90, P6, PT, R96, UR10, RZ ;  /* 0x0000000a605a7c10 */ /* 0x000fe4000ffde0ff */
[----:B------:R-:W-:Y:S02]  /*92e0*/  IADD3 R114, P1, PT, R114, UR12, RZ ;  /* 0x0000000c72727c10 */ /* 0x000fe4000ff3e0ff */
[----:B------:R-:W-:Y:S02]  /*92f0*/  IADD3.X R91, PT, PT, R97, UR11, RZ, P6, !PT ;  /* 0x0000000b615b7c10 */ /* 0x000fe4000b7fe4ff */
[----:B------:R-:W-:Y:S02]  /*9300*/  IADD3 R80, P6, PT, R80, UR10, RZ ;  /* 0x0000000a50507c10 */ /* 0x000fe4000ffde0ff */
[----:B------:R-:W-:Y:S02]  /*9310*/  IADD3.X R37, PT, PT, R37, UR13, RZ, P5, !PT ;  /* 0x0000000d25257c10 */ /* 0x000fe4000affe4ff */
[----:B------:R-:W-:-:S02]  /*9320*/  IADD3.X R81, PT, PT, R81, UR11, RZ, P6, !PT ;  /* 0x0000000b51517c10 */ /* 0x000fc4000b7fe4ff */
[----:B------:R-:W-:Y:S02]  /*9330*/  IADD3 R64, P6, PT, R64, UR10, RZ ;  /* 0x0000000a40407c10 */ /* 0x000fe4000ffde0ff */
[----:B---3--:R-:W-:Y:S02]  /*9340*/  IADD3 R74, P2, PT, R210, UR12, RZ ;  /* 0x0000000cd24a7c10 */ /* 0x008fe4000ff5e0ff */
[----:B------:R-:W-:Y:S02]  /*9350*/  IADD3.X R65, PT, PT, R65, UR11, RZ, P6, !PT ;  /* 0x0000000b41417c10 */ /* 0x000fe4000b7fe4ff */
[----:B------:R-:W-:Y:S02]  /*9360*/  IADD3 R48, P6, PT, R48, UR10, RZ ;  /* 0x0000000a30307c10 */ /* 0x000fe4000ffde0ff */
[----:B------:R-:W-:Y:S02]  /*9370*/  IADD3.X R115, PT, PT, R115, UR13, RZ, P1, !PT ;  /* 0x0000000d73737c10 */ /* 0x000fe40008ffe4ff */
[----:B------:R-:W-:-:S02]  /*9380*/  IADD3.X R49, PT, PT, R49, UR11, RZ, P6, !PT ;  /* 0x0000000b31317c10 */ /* 0x000fc4000b7fe4ff */
[----:B------:R-:W-:Y:S02]  /*9390*/  IADD3 R92, P6, PT, R218, UR12, RZ ;  /* 0x0000000cda5c7c10 */ /* 0x000fe4000ffde0ff */
[----:B------:R-:W-:Y:S02]  /*93a0*/  LOP3.LUT R218, R2, 0x50, RZ, 0xfc, !PT ;  /* 0x0000005002da7812 */ /* 0x000fe400078efcff */
        /* <DEDUP_REMOVED lines=8> */
[----:B------:R-:W-:Y:S02]  /*9430*/  ISETP.NE.U32.AND P1, PT, R130, RZ, PT ;  /* 0x000000ff8200720c */ /* 0x000fe40003f25070 */
[----:B------:R-:W-:-:S02]  /*9440*/  IADD3.X R99, PT, PT, R197, UR13, RZ, P6, !PT ;  /* 0x0000000dc5637c10 */ /* 0x000fc4000b7fe4ff */
[----:B------:R-:W-:Y:S01]  /*9450*/  IADD3 R100, P6, PT, R186, UR12, RZ ;  /* 0x0000000cba647c10 */ /* 0x000fe2000ffde0ff */
[----:B------:R-:W2:Y:S01]  /*9460*/  S2R R197, SR_TID.X ;  /* 0x0000000000c57919 */ /* 0x000ea20000002100 */
[----:B------:R-:W-:Y:S02]  /*9470*/  SEL R139, RZ, 0x4, P5 ;  /* 0x00000004ff8b7807 */ /* 0x000fe40002800000 */
[----:B------:R-:W-:Y:S02]  /*9480*/  IADD3.X R101, PT, PT, R187, UR13, RZ, P6, !PT ;  /* 0x0000000dbb657c10 */ /* 0x000fe4000b7fe4ff */
[----:B------:R-:W-:Y:S02]  /*9490*/  IADD3 R102, P6, PT, R178, UR12, RZ ;  /* 0x0000000cb2667c10 */ /* 0x000fe4000ffde0ff */
[----:B------:R-:W-:Y:S02]  /*94a0*/  PLOP3.LUT P2, PT, PT, PT, UP3, 0x80, 0x8 ;  /* 0x000000000008781c */ /* 0x000fe40003f4f038 */
[----:B------:R-:W-:-:S02]  /*94b0*/  IADD3.X R103, PT, PT, R179, UR13, RZ, P6, !PT ;  /* 0x0000000db3677c10 */ /* 0x000fc4000b7fe4ff */
[----:B------:R-:W-:Y:S02]  /*94c0*/  IADD3 R104, P6, PT, R170, UR12, RZ ;  /* 0x0000000caa687c10 */ /* 0x000fe4000ffde0ff */
[----:B------:R-:W-:Y:S02]  /*94d0*/  IADD3 R130, P5, PT, R200, UR12, RZ ;  /* 0x0000000cc8827c10 */ /* 0x000fe4000ffbe0ff */
[----:B------:R-:W-:Y:S02]  /*94e0*/  IADD3.X R105, PT, PT, R171, UR13, RZ, P6, !PT ;  /* 0x0000000dab697c10 */ /* 0x000fe4000b7fe4ff */
[----:B------:R-:W-:Y:S02]  /*94f0*/  IADD3 R106, P6, PT, R162, UR12, RZ ;  /* 0x0000000ca26a7c10 */ /* 0x000fe4000ffde0ff */
[----:B-1----:R-:W-:Y:S02]  /*9500*/  IADD3 R72, P0, PT, R176, UR12, RZ ;  /* 0x0000000cb0487c10 */ /* 0x002fe4000ff1e0ff */
[----:B------:R-:W-:-:S02]  /*9510*/  IADD3.X R107, PT, PT, R163, UR13, RZ, P6, !PT ;  /* 0x0000000da36b7c10 */ /* 0x000fc4000b7fe4ff */
[----:B------:R-:W-:Y:S02]  /*9520*/  IADD3 R108, P6, PT, R154, UR12, RZ ;  /* 0x0000000c9a6c7c10 */ /* 0x000fe4000ffde0ff */
[----:B------:R-:W-:Y:S02]  /*9530*/  SEL R154, R139, RZ, P2 ;  /* 0x000000ff8b9a7207 */ /* 0x000fe40001000000 */
[----:B------:R-:W-:Y:S02]  /*9540*/  IADD3.X R109, PT, PT, R155, UR13, RZ, P6, !PT ;  /* 0x0000000d9b6d7c10 */ /* 0x000fe4000b7fe4ff */
[----:B------:R-:W-:Y:S02]  /*9550*/  ISETP.GE.AND P6, PT, R221, UR16, PT ;  /* 0x00000010dd007c0c */ /* 0x000fe4000bfc6270 */
[----:B------:R-:W-:Y:S02]  /*9560*/  LOP3.LUT R221, R2, 0x30, RZ, 0xfc, !PT ;  /* 0x0000003002dd7812 */ /* 0x000fe400078efcff */
[----:B------:R-:W-:-:S02]  /*9570*/  SEL R138, RZ, 0x4, P6 ;  /* 0x00000004ff8a7807 */ /* 0x000fc40003000000 */
[----:B------:R-:W-:Y:S02]  /*9580*/  PLOP3.LUT P6, PT, PT, PT, UP3, 0x80, 0x8 ;  /* 0x000000000008781c */ /* 0x000fe40003fcf038 */
[----:B------:R-:W-:Y:S02]  /*9590*/  LOP3.LUT R252, R2, 0x14, RZ, 0xfc, !PT ;  /* 0x0000001402fc7812 */ /* 0x000fe400078efcff */
[----:B------:R-:W-:Y:S02]  /*95a0*/  SEL R131, R138, RZ, P6 ;  /* 0x000000ff8a837207 */ /* 0x000fe40003000000 */
[----:B------:R-:W-:Y:S02]  /*95b0*/  IADD3 R44, P6, PT, R44, UR12, RZ ;  /* 0x0000000c2c2c7c10 */ /* 0x000fe4000ffde0ff */
[----:B------:R-:W-:Y:S02]  /*95c0*/  ISETP.NE.U32.AND P3, PT, R131, RZ, PT ;  /* 0x000000ff8300720c */ /* 0x000fe40003f65070 */
[----:B------:R-:W-:-:S02]  /*95d0*/  IADD3.X R45, PT, PT, R45, UR13, RZ, P6, !PT ;  /* 0x0000000d2d2d7c10 */ /* 0x000fc4000b7fe4ff */
[----:B------:R-:W-:Y:S02]  /*95e0*/  ISETP.GE.AND P6, PT, R221, UR16, PT ;  /* 0x00000010dd007c0c */ /* 0x000fe4000bfc6270 */
[----:B------:R-:W-:Y:S02]  /*95f0*/  IADD3.X R131, PT, PT, R201, UR13, RZ, P5, !PT ;  /* 0x0000000dc9837c10 */ /* 0x000fe4000affe4ff */
[----:B------:R-:W-:Y:S02]  /*9600*/  SEL R147, RZ, 0x4, P6 ;  /* 0x00000004ff937807 */ /* 0x000fe40003000000 */
[----:B------:R-:W-:Y:S02]  /*9610*/  PLOP3.LUT P6, PT, PT, PT, UP3, 0x80, 0x8 ;  /* 0x000000000008781c */ /* 0x000fe40003fcf038 */
[----:B------:R-:W-:Y:S01]  /*9620*/  IADD3 R138, P5, PT, R192, UR12, RZ ;  /* 0x0000000cc08a7c10 */ /* 0x000fe2000ffbe0ff */
[----:B------:R1:W-:Y:S01]  /*9630*/  LDGSTS.E [R20+0x46000], desc[UR24][R56.64], P3 ;  /* 0x4600000038147fae */ /* 0x0003e200099a1018 */
[----:B------:R-:W-:-:S02]  /*9640*/  SEL R147, R147, RZ, P6 ;  /* 0x000000ff93937207 */ /* 0x000fc40003000000 */
[----:B------:R-:W-:Y:S01]  /*9650*/  IADD3 R146, P6, PT, R184, UR12, RZ ;  /* 0x0000000cb8927c10 */ /* 0x000fe2000ffde0ff */
[----:B------:R3:W-:Y:S01]  /*9660*/  LDGSTS.E [R21+0x40000], desc[UR24][R76.64], P1 ;  /* 0x400000004c157fae */ /* 0x0007e200089a1018 */
[----:B------:R-:W-:Y:S02]  /*9670*/  ISETP.NE.U32.AND P2, PT, R147, RZ, PT ;  /* 0x000000ff9300720c */ /* 0x000fe40003f45070 */
[----:B------:R-:W-:Y:S02]  /*9680*/  LOP3.LUT R214, R2, 0x70, RZ, 0xfc, !PT ;  /* 0x0000007002d67812 */ /* 0x000fe400078efcff */
[----:B------:R-:W-:Y:S02]  /*9690*/  IADD3.X R73, PT, PT, R177, UR13, RZ, P0, !PT ;  /* 0x0000000db1497c10 */ /* 0x000fe400087fe4ff */
[----:B------:R-:W-:Y:S02]  /*96a0*/  IADD3.X R139, PT, PT, R193, UR13, RZ, P5, !PT ;  /* 0x0000000dc18b7c10 */ /* 0x000fe4000affe4ff */
[----:B-1----:R-:W-:-:S02]  /*96b0*/  IADD3 R56, P3, PT, R168, UR12, RZ ;  /* 0x0000000ca8387c10 */ /* 0x002fc4000ff7e0ff */
[----:B------:R-:W-:Y:S02]  /*96c0*/  ISETP.GE.AND P0, PT, R252, UR16, PT ;  /* 0x00000010fc007c0c */ /* 0x000fe4000bf06270 */
[----:B------:R-:W-:Y:S01]  /*96d0*/  ISETP.NE.U32.AND P5, PT, R154, RZ, PT ;  /* 0x000000ff9a00720c */ /* 0x000fe20003fa5070 */
[----:B------:R1:W-:Y:S01]  /*96e0*/  LDGSTS.E [R21+0x42000], desc[UR24][R78.64], P2 ;  /* 0x420000004e157fae */ /* 0x0003e200091a1018 */
[----:B------:R-:W-:Y:S02]  /*96f0*/  IADD3.X R57, PT, PT, R169, UR13, RZ, P3, !PT ;  /* 0x0000000da9397c10 */ /* 0x000fe40009ffe4ff */
[----:B------:R-:W-:Y:S02]  /*9700*/  IADD3.X R147, PT, PT, R185, UR13, RZ, P6, !PT ;  /* 0x0000000db9937c10 */ /* 0x000fe4000b7fe4ff */
[----:B------:R-:W-:Y:S02]  /*9710*/  IADD3 R154, P3, PT, R160, UR12, RZ ;  /* 0x0000000ca09a7c10 */ /* 0x000fe4000ff7e0ff */
[----:B------:R-:W-:-:S02]  /*9720*/  ISETP.GE.AND P6, PT, R214, UR16, PT ;  /* 0x00000010d6007c0c */ /* 0x000fc4000bfc6270 */
[----:B------:R-:W-:Y:S02]  /*9730*/  SEL R20, RZ, 0x4, P0 ;  /* 0x00000004ff147807 */ /* 0x000fe40000000000 */
[----:B------:R-:W-:Y:S01]  /*9740*/  IADD3 R152, P0, PT, R152, UR12, RZ ;  /* 0x0000000c98987c10 */ /* 0x000fe2000ff1e0ff */
[----:B------:R-:W-:Y:S01]  /*9750*/  LDGSTS.E [R21+0x44000], desc[UR24][R70.64], P5 ;  /* 0x4400000046157fae */ /* 0x000fe2000a9a1018 */
[----:B------:R-:W-:Y:S02]  /*9760*/  IADD3.X R155, PT, PT, R161, UR13, RZ, P3, !PT ;  /* 0x0000000da19b7c10 */ /* 0x000fe40009ffe4ff */
[----:B------:R-:W-:Y:S02]  /*9770*/  SEL R162, RZ, 0x4, P6 ;  /* 0x00000004ffa27807 */ /* 0x000fe40003000000 */
[----:B------:R-:W-:Y:S02]  /*9780*/  PLOP3.LUT P3, PT, PT, PT, UP3, 0x80, 0x8 ;  /* 0x000000000008781c */ /* 0x000fe40003f6f038 */
[----:B---3--:R-:W-:-:S02]  /*9790*/  IADD3 R76, P1, PT, R128, UR12, RZ ;  /* 0x0000000c804c7c10 */ /* 0x008fc4000ff3e0ff */
[----:B------:R-:W-:Y:S02]  /*97a0*/  PLOP3.LUT P6, PT, PT, PT, UP3, 0x80, 0x8 ;  /* 0x000000000008781c */ /* 0x000fe40003fcf038 */
[----:B------:R-:W-:Y:S02]  /*97b0*/  LOP3.LUT R217, R2, 0x54, RZ, 0xfc, !PT ;  /* 0x0000005402d97812 */ /* 0x000fe400078efcff */
[----:B------:R-:W-:Y:S02]  /*97c0*/  IADD3.X R153, PT, PT, R153, UR13, RZ, P0, !PT ;  /* 0x0000000d99997c10 */ /* 0x000fe400087fe4ff */
[----:B-1----:R-:W-:Y:S02]  /*97d0*/  IADD3 R78, P2, PT, R120, UR12, RZ ;  /* 0x0000000c784e7c10 */ /* 0x002fe4000ff5e0ff */
[----:B------:R-:W-:Y:S02]  /*97e0*/  IADD3 R144, P0, PT, R144, UR12, RZ ;  /* 0x0000000c90907c10 */ /* 0x000fe4000ff1e0ff */
[----:B------:R-:W-:-:S02]  /*97f0*/  SEL R20, R20, RZ, P3 ;  /* 0x000000ff14147207 */ /* 0x000fc40001800000 */
[----:B------:R-:W-:Y:S02]  /*9800*/  IADD3.X R77, PT, PT, R129, UR13, RZ, P1, !PT ;  /* 0x0000000d814d7c10 */ /* 0x000fe40008ffe4ff */
[----:B------:R-:W-:Y:S02]  /*9810*/  SEL R160, R162, RZ, P6 ;  /* 0x000000ffa2a07207 */ /* 0x000fe40003000000 */
[----:B------:R-:W-:Y:S02]  /*9820*/  ISETP.GE.AND P1, PT, R217, UR16, PT ;  /* 0x00000010d9007c0c */ /* 0x000fe4000bf26270 */
[----:B------:R-:W-:Y:S02]  /*9830*/  IADD3 R136, P6, PT, R136, UR12, RZ ;  /* 0x0000000c88887c10 */ /* 0x000fe4000ffde0ff */
[----:B------:R-:W-:Y:S02]  /*9840*/  IADD3.X R79, PT, PT, R121, UR13, RZ, P2, !PT ;  /* 0x0000000d794f7c10 */ /* 0x000fe400097fe4ff */
[----:B------:R-:W-:-:S02]  /*9850*/  IADD3.X R145, PT, PT, R145, UR13, RZ, P0, !PT ;  /* 0x0000000d91917c10 */ /* 0x000fc400087fe4ff */
[----:B------:R-:W-:Y:S02]  /*9860*/  IADD3 R112, P2, PT, R112, UR12, RZ ;  /* 0x0000000c70707c10 */ /* 0x000fe4000ff5e0ff */
[----:B------:R-:W-:Y:S02]  /*9870*/  ISETP.NE.U32.AND P0, PT, R20, RZ, PT ;  /* 0x000000ff1400720c */ /* 0x000fe40003f05070 */
[----:B------:R-:W-:Y:S02]  /*9880*/  SEL R20, RZ, 0x4, P1 ;  /* 0x00000004ff147807 */ /* 0x000fe40000800000 */
[----:B------:R-:W-:Y:S02]  /*9890*/  ISETP.NE.U32.AND P3, PT, R160, RZ, PT ;  /* 0x000000ffa000720c */ /* 0x000fe40003f65070 */
[----:B------:R-:W-:Y:S02]  /*98a0*/  IADD3.X R137, PT, PT, R137, UR13, RZ, P6, !PT ;  /* 0x0000000d89897c10 */ /* 0x000fe4000b7fe4ff */
[----:B------:R-:W-:-:S02]  /*98b0*/  IADD3 R42, P1, PT, R42, UR12, RZ ;  /* 0x0000000c2a2a7c10 */ /* 0x000fc4000ff3e0ff */
[----:B------:R-:W-:Y:S02]  /*98c0*/  ISETP.GE.AND P6, PT, R220, UR16, PT ;  /* 0x00000010dc007c0c */ /* 0x000fe4000bfc6270 */
[----:B------:R-:W-:Y:S02]  /*98d0*/  IADD3.X R113, PT, PT, R113, UR13, RZ, P2, !PT ;  /* 0x0000000d71717c10 */ /* 0x000fe400097fe4ff */
[----:B------:R-:W-:Y:S02]  /*98e0*/  PLOP3.LUT P2, PT, PT, PT, UP3, 0x80, 0x8 ;  /* 0x000000000008781c */ /* 0x000fe40003f4f038 */
[----:B------:R-:W-:Y:S01]  /*98f0*/  IADD3.X R43, PT, PT, R43, UR13, RZ, P1, !PT ;  /* 0x0000000d2b2b7c10 */ /* 0x000fe20008ffe4ff */
[----:B------:R1:W-:Y:S01]  /*9900*/  LDGSTS.E [R21+0x46000], desc[UR24][R54.64], P3 ;  /* 0x4600000036157fae */ /* 0x0003e200099a1018 */
[----:B------:R-:W-:Y:S02]  /*9910*/  SEL R121, RZ, 0x4, P6 ;  /* 0x00000004ff797807 */ /* 0x000fe40003000000 */
[----:B------:R-:W-:Y:S01]  /*9920*/  IADD3 R34, P1, PT, R34, UR12, RZ ;  /* 0x0000000c22227c10 */ /* 0x000fe2000ff3e0ff */
[----:B------:R3:W-:Y:S01]  /*9930*/  LDGSTS.E [R22+0x40000], desc[UR24][R86.64], P0 ;  /* 0x4000000056167fae */ /* 0x0007e200081a1018 */
[----:B------:R-:W-:-:S02]  /*9940*/  PLOP3.LUT P6, PT, PT, PT, UP3, 0x80, 0x8 ;  /* 0x000000000008781c */ /* 0x000fc40003fcf038 */
[----:B------:R-:W-:Y:S02]  /*9950*/  SEL R20, R20, RZ, P2 ;  /* 0x000000ff14147207 */ /* 0x000fe40001000000 */
[----:B------:R-:W-:Y:S02]  /*9960*/  IADD3.X R35, PT, PT, R35, UR13, RZ, P1, !PT ;  /* 0x0000000d23237c10 */ /* 0x000fe40008ffe4ff */
[----:B------:R-:W-:Y:S02]  /*9970*/  SEL R121, R121, RZ, P6 ;  /* 0x000000ff79797207 */ /* 0x000fe40003000000 */
[----:B------:R-:W-:Y:S02]  /*9980*/  ISETP.NE.U32.AND P1, PT, R20, RZ, PT ;  /* 0x000000ff1400720c */ /* 0x000fe40003f25070 */
[----:B------:R-:W-:Y:S02]  /*9990*/  IADD3 R120, P6, PT, R208, UR12, RZ ;  /* 0x0000000cd0787c10 */ /* 0x000fe4000ffde0ff */
[----:B------:R-:W-:-:S02]  /*99a0*/  IADD3 R20, P5, PT, R206, UR12, RZ ;  /* 0x0000000cce147c10 */ /* 0x000fc4000ffbe0ff */
[C---:B------:R-:W-:Y:S02]  /*99b0*/  LOP3.LUT R213, R2.reuse, 0x74, RZ, 0xfc, !PT ;  /* 0x0000007402d57812 */ /* 0x040fe400078efcff */
[----:B------:R-:W-:Y:S02]  /*99c0*/  LOP3.LUT R252, R2, 0x18, RZ, 0xfc, !PT ;  /* 0x0000001802fc7812 */ /* 0x000fe400078efcff */
[----:B------:R-:W-:Y:S02]  /*99d0*/  ISETP.NE.U32.AND P2, PT, R121, RZ, PT ;  /* 0x000000ff7900720c */ /* 0x000fe40003f45070 */
[----:B-1----:R-:W-:Y:S02]  /*99e0*/  IADD3 R54, P3, PT, R198, UR12, RZ ;  /* 0x0000000cc6367c10 */ /* 0x002fe4000ff7e0ff */
[----:B------:R-:W-:Y:S02]  /*99f0*/  IADD3.X R121, PT, PT, R209, UR13, RZ, P6, !PT ;  /* 0x0000000dd1797c10 */ /* 0x000fe4000b7fe4ff */
[----:B------:R-:W-:-:S02]  /*9a00*/  IADD3.X R21, PT, PT, R207, UR13, RZ, P5, !PT ;  /* 0x0000000dcf157c10 */ /* 0x000fc4000affe4ff */
[----:B------:R-:W-:Y:S02]  /*9a10*/  ISETP.GE.AND P6, PT, R213, UR16, PT ;  /* 0x00000010d5007c0c */ /* 0x000fe4000bfc6270 */
[----:B------:R-:W-:Y:S02]  /*9a20*/  ISETP.GE.AND P5, PT, R252, UR16, PT ;  /* 0x00000010fc007c0c */ /* 0x000fe4000bfa6270 */
[----:B------:R-:W-:Y:S01]  /*9a30*/  IADD3.X R55, PT, PT, R199, UR13, RZ, P3, !PT ;  /* 0x0000000dc7377c10 */ /* 0x000fe20009ffe4ff */
[----:B------:R1:W-:Y:S01]  /*9a40*/  LDGSTS.E [R22+0x42000], desc[UR24][R84.64], P2 ;  /* 0x4200000054167fae */ /* 0x0003e200091a1018 */
[----:B------:R-:W-:Y:S02]  /*9a50*/  IADD3 R70, P3, PT, R190, UR12, RZ ;  /* 0x0000000cbe467c10 */ /* 0x000fe4000ff7e0ff */
[----:B------:R-:W-:Y:S01]  /*9a60*/  SEL R163, RZ, 0x4, P6 ;  /* 0x00000004ffa37807 */ /* 0x000fe20003000000 */
[----:B------:R4:W-:Y:S01]  /*9a70*/  LDGSTS.E [R22+0x44000], desc[UR24][R68.64], P1 ;  /* 0x4400000044167fae */ /* 0x0009e200089a1018 */
[----:B------:R-:W-:-:S02]  /*9a80*/  SEL R161, RZ, 0x4, P5 ;  /* 0x00000004ffa17807 */ /* 0x000fc40002800000 */
[----:B------:R-:W-:Y:S02]  /*9a90*/  IADD3 R128, P6, PT, R182, UR12, RZ ;  /* 0x0000000cb6807c10 */ /* 0x000fe4000ffde0ff */
[----:B------:R-:W-:Y:S02]  /*9aa0*/  PLOP3.LUT P5, PT, PT, PT, UP3, 0x80, 0x8 ;  /* 0x000000000008781c */ /* 0x000fe40003faf038 */
[----:B------:R-:W-:Y:S02]  /*9ab0*/  IADD3.X R71, PT, PT, R191, UR13, RZ, P3, !PT ;  /* 0x0000000dbf477c10 */ /* 0x000fe40009ffe4ff */
[----:B------:R-:W-:Y:S02]  /*9ac0*/  PLOP3.LUT P3, PT, PT, PT, UP3, 0x80, 0x8 ;  /* 0x000000000008781c */ /* 0x000fe40003f6f038 */
[----:B------:R-:W-:Y:S02]  /*9ad0*/  IADD3.X R129, PT, PT, R183, UR13, RZ, P6, !PT ;  /* 0x0000000db7817c10 */ /* 0x000fe4000b7fe4ff */
[----:B------:R-:W-:-:S02]  /*9ae0*/  SEL R163, R163, RZ, P5 ;  /* 0x000000ffa3a37207 */ /* 0x000fc40002800000 */
[----:B------:R-:W-:Y:S02]  /*9af0*/  IADD3 R162, P6, PT, R166, UR12, RZ ;  /* 0x0000000ca6a27c10 */ /* 0x000fe4000ffde0ff */
[----:B------:R-:W-:Y:S02]  /*9b00*/  SEL R168, R161, RZ, P3 ;  /* 0x000000ffa1a87207 */ /* 0x000fe40001800000 */
[----:B------:R-:W-:Y:S02]  /*9b10*/  LOP3.LUT R219, R2, 0x38, RZ, 0xfc, !PT ;  /* 0x0000003802db7812 */ /* 0x000fe400078efcff */
[----:B------:R-:W-:Y:S02]  /*9b20*/  ISETP.NE.U32.AND P3, PT, R163, RZ, PT ;  /* 0x000000ffa300720c */ /* 0x000fe40003f65070 */
[----:B---3--:R-:W-:Y:S02]  /*9b30*/  IADD3 R86, P0, PT, R158, UR12, RZ ;  /* 0x0000000c9e567c10 */ /* 0x008fe4000ff1e0ff */
[----:B------:R-:W-:-:S02]  /*9b40*/  IADD3.X R163, PT, PT, R167, UR13, RZ, P6, !PT ;  /* 0x0000000da7a37c10 */ /* 0x000fc4000b7fe4ff */
[----:B------:R-:W-:Y:S02]  /*9b50*/  LOP3.LUT R216, R2, 0x58, RZ, 0xfc, !PT ;  /* 0x0000005802d87812 */ /* 0x000fe400078efcff */
[----:B-1----:R-:W-:Y:S02]  /*9b60*/  IADD3 R84, P6, PT, R150, UR12, RZ ;  /* 0x0000000c96547c10 */ /* 0x002fe4000ffde0ff */
[----:B------:R-:W-:Y:S02]  /*9b70*/  ISETP.GE.AND P2, PT, R219, UR16, PT ;  /* 0x00000010db007c0c */ /* 0x000fe4000bf46270 */
[----:B------:R-:W-:Y:S01]  /*9b80*/  IADD3.X R87, PT, PT, R159, UR13, RZ, P0, !PT ;  /* 0x0000000d9f577c10 */ /* 0x000fe200087fe4ff */
[----:B------:R1:W-:Y:S01]  /*9b90*/  LDGSTS.E [R22+0x46000], desc[UR24][R52.64], P3 ;  /* 0x4600000034167fae */ /* 0x0003e200099a1018 */
[----:B------:R-:W-:Y:S02]  /*9ba0*/  ISETP.GE.AND P0, PT, R216, UR16, PT ;  /* 0x00000010d8007c0c */ /* 0x000fe4000bf06270 */
[----:B------:R-:W-:-:S02]  /*9bb0*/  IADD3.X R85, PT, PT, R151, UR13, RZ, P6, !PT ;  /* 0x0000000d97557c10 */ /* 0x000fc4000b7fe4ff */
[----:B------:R-:W-:Y:S02]  /*9bc0*/  SEL R151, RZ, 0x4, P2 ;  /* 0x00000004ff977807 */ /* 0x000fe40001000000 */
[----:B------:R-:W-:Y:S02]  /*9bd0*/  IADD3 R142, P2, PT, R142, UR12, RZ ;  /* 0x0000000c8e8e7c10 */ /* 0x000fe4000ff5e0ff */
[----:B------:R-:W-:Y:S02]  /*9be0*/  SEL R150, RZ, 0x4, P0 ;  /* 0x00000004ff967807 */ /* 0x000fe40000000000 */
[----:B------:R-:W-:Y:S02]  /*9bf0*/  PLOP3.LUT P0, PT, PT, PT, UP3, 0x80, 0x8 ;  /* 0x000000000008781c */ /* 0x000fe40003f0f038 */
[----:B------:R-:W-:Y:S02]  /*9c00*/  IADD3 R160, P5, PT, R174, UR12, RZ ;  /* 0x0000000caea07c10 */ /* 0x000fe4000ffbe0ff */
[----:B------:R-:W-:-:S02]  /*9c10*/  IADD3.X R143, PT, PT, R143, UR13, RZ, P2, !PT ;  /* 0x0000000d8f8f7c10 */ /* 0x000fc400097fe4ff */
[----:B------:R-:W-:Y:S02]  /*9c20*/  PLOP3.LUT P2, PT, PT, PT, UP3, 0x80, 0x8 ;  /* 0x000000000008781c */ /* 0x000fe40003f4f038 */
[----:B------:R-:W-:Y:S02]  /*9c30*/  SEL R151, R151, RZ, P0 ;  /* 0x000000ff97977207 */ /* 0x000fe40000000000 */
[----:B------:R-:W-:Y:S02]  /*9c40*/  IADD3.X R161, PT, PT, R175, UR13, RZ, P5, !PT ;  /* 0x0000000dafa17c10 */ /* 0x000fe4000affe4ff */
[----:B------:R-:W-:Y:S02]  /*9c50*/  ISETP.NE.U32.AND P5, PT, R168, RZ, PT ;  /* 0x000000ffa800720c */ /* 0x000fe40003fa5070 */
[----:B------:R-:W-:Y:S02]  /*9c60*/  IADD3 R134, P6, PT, R134, UR12, RZ ;  /* 0x0000000c86867c10 */ /* 0x000fe4000ffde0ff */
[----:B------:R-:W-:-:S02]  /*9c70*/  LOP3.LUT R212, R2, 0x78, RZ, 0xfc, !PT ;  /* 0x0000007802d47812 */ /* 0x000fc400078efcff */
[----:B------:R-:W-:Y:S02]  /*9c80*/  SEL R150, R150, RZ, P2 ;  /* 0x000000ff96967207 */ /* 0x000fe40001000000 */
[----:B------:R-:W-:Y:S02]  /*9c90*/  ISETP.NE.U32.AND P2, PT, R151, RZ, PT ;  /* 0x000000ff9700720c */ /* 0x000fe40003f45070 */
[----:B----4-:R-:W-:Y:S02]  /*9ca0*/  IADD3 R68, P1, PT, R110, UR12, RZ ;  /* 0x0000000c6e447c10 */ /* 0x010fe4000ff3e0ff */
[----:B------:R-:W-:Y:S01]  /*9cb0*/  LOP3.LUT R252, R2, 0x1c, RZ, 0xfc, !PT ;  /* 0x0000001c02fc7812 */ /* 0x000fe200078efcff */
[----:B------:R3:W-:Y:S01]  /*9cc0*/  LDGSTS.E [R23+0x40000], desc[UR24][R88.64], P5 ;  /* 0x4000000058177fae */ /* 0x0007e2000a9a1018 */
[----:B------:R-:W-:Y:S02]  /*9cd0*/  IADD3.X R135, PT, PT, R135, UR13, RZ, P6, !PT ;  /* 0x0000000d87877c10 */ /* 0x000fe4000b7fe4ff */
[----:B------:R-:W-:-:S02]  /*9ce0*/  ISETP.GE.AND P3, PT, R212, UR16, PT ;  /* 0x00000010d4007c0c */ /* 0x000fc4000bf66270 */
[----:B------:R-:W-:Y:S02]  /*9cf0*/  IADD3 R118, P6, PT, R118, UR12, RZ ;  /* 0x0000000c76767c10 */ /* 0x000fe4000ffde0ff */
[----:B------:R-:W-:Y:S01]  /*9d00*/  IADD3.X R69, PT, PT, R111, UR13, RZ, P1, !PT ;  /* 0x0000000d6f457c10 */ /* 0x000fe20008ffe4ff */
[----:B------:R4:W-:Y:S01]  /*9d10*/  LDGSTS.E [R23+0x42000], desc[UR24][R82.64], P2 ;  /* 0x4200000052177fae */ /* 0x0009e200091a1018 */
[----:B------:R-:W-:Y:S02]  /*9d20*/  ISETP.GE.AND P1, PT, R252, UR16, PT ;  /* 0x00000010fc007c0c */ /* 0x000fe4000bf26270 */
[----:B------:R-:W-:Y:S02]  /*9d30*/  SEL R111, RZ, 0x4, P3 ;  /* 0x00000004ff6f7807 */ /* 0x000fe40001800000 */
[----:B------:R-:W-:Y:S02]  /*9d40*/  IADD3.X R119, PT, PT, R119, UR13, RZ, P6, !PT ;  /* 0x0000000d77777c10 */ /* 0x000fe4000b7fe4ff */
[----:B------:R-:W-:-:S02]  /*9d50*/  IADD3 R32, P3, PT, R32, UR12, RZ ;  /* 0x0000000c20207c10 */ /* 0x000fc4000ff7e0ff */
[----:B------:R-:W-:Y:S02]  /*9d60*/  IADD3 R40, P6, PT, R40, UR12, RZ ;  /* 0x0000000c28287c10 */ /* 0x000fe4000ffde0ff */
[----:B-1----:R-:W-:Y:S02]  /*9d70*/  SEL R22, RZ, 0x4, P1 ;  /* 0x00000004ff167807 */ /* 0x002fe40000800000 */
[----:B------:R-:W-:Y:S02]  /*9d80*/  PLOP3.LUT P1, PT, PT, PT, UP3, 0x80, 0x8 ;  /* 0x000000000008781c */ /* 0x000fe40003f2f038 */
[----:B------:R-:W-:Y:S02]  /*9d90*/  LOP3.LUT R252, R2, 0x3c, RZ, 0xfc, !PT ;  /* 0x0000003c02fc7812 */ /* 0x000fe400078efcff */
[----:B------:R-:W-:Y:S02]  /*9da0*/  IADD3.X R33, PT, PT, R33, UR13, RZ, P3, !PT ;  /* 0x0000000d21217c10 */ /* 0x000fe40009ffe4ff */
[----:B------:R-:W-:-:S02]  /*9db0*/  IADD3 R126, P0, PT, R126, UR12, RZ ;  /* 0x0000000c7e7e7c10 */ /* 0x000fc4000ff1e0ff */
[----:B------:R-:W-:Y:S02]  /*9dc0*/  IADD3.X R41, PT, PT, R41, UR13, RZ, P6, !PT ;  /* 0x0000000d29297c10 */ /* 0x000fe4000b7fe4ff */
[----:B------:R-:W-:Y:S02]  /*9dd0*/  PLOP3.LUT P3, PT, PT, PT, UP3, 0x80, 0x8 ;  /* 0x000000000008781c */ /* 0x000fe40003f6f038 */
[----:B---3--:R-:W-:Y:S02]  /*9de0*/  IADD3 R88, P5, PT, R188, UR12, RZ ;  /* 0x0000000cbc587c10 */ /* 0x008fe4000ffbe0ff */
[----:B------:R-:W-:Y:S02]  /*9df0*/  IADD3 R52, P6, PT, R204, UR12, RZ ;  /* 0x0000000ccc347c10 */ /* 0x000fe4000ffde0ff */
[----:B------:R-:W-:Y:S02]  /*9e00*/  LOP3.LUT R215, R2, 0x5c, RZ, 0xfc, !PT ;  /* 0x0000005c02d77812 */ /* 0x000fe400078efcff */
[----:B------:R-:W-:-:S02]  /*9e10*/  SEL R111, R111, RZ, P1 ;  /* 0x000000ff6f6f7207 */ /* 0x000fc40000800000 */
[----:B------:R-:W-:Y:S02]  /*9e20*/  ISETP.GE.AND P2, PT, R252, UR16, PT ;  /* 0x00000010fc007c0c */ /* 0x000fe4000bf46270 */
[----:B------:R-:W-:Y:S02]  /*9e30*/  IADD3 R110, P1, PT, R202, UR12, RZ ;  /* 0x0000000cca6e7c10 */ /* 0x000fe4000ff3e0ff */
[----:B------:R-:W-:Y:S02]  /*9e40*/  IADD3.X R127, PT, PT, R127, UR13, RZ, P0, !PT ;  /* 0x0000000d7f7f7c10 */ /* 0x000fe400087fe4ff */
[----:B------:R-:W-:Y:S02]  /*9e50*/  SEL R22, R22, RZ, P3 ;  /* 0x000000ff16167207 */ /* 0x000fe40001800000 */
[----:B------:R-:W-:Y:S02]  /*9e60*/  IADD3.X R89, PT, PT, R189, UR13, RZ, P5, !PT ;  /* 0x0000000dbd597c10 */ /* 0x000fe4000affe4ff */
[----:B------:R-:W-:-:S02]  /*9e70*/  ISETP.NE.U32.AND P0, PT, R150, RZ, PT ;  /* 0x000000ff9600720c */ /* 0x000fc40003f05070 */
[----:B------:R-:W-:Y:S02]  /*9e80*/  IADD3.X R53, PT, PT, R205, UR13, RZ, P6, !PT ;  /* 0x0000000dcd357c10 */ /* 0x000fe4000b7fe4ff */
[----:B------:R-:W-:Y:S02]  /*9e90*/  ISETP.GE.AND P5, PT, R215, UR16, PT ;  /* 0x00000010d7007c0c */ /* 0x000fe4000bfa6270 */
[----:B------:R-:W-:Y:S02]  /*9ea0*/  IADD3 R150, P6, PT, R194, UR12, RZ ;  /* 0x0000000cc2967c10 */ /* 0x000fe4000ffde0ff */
[----:B------:R-:W-:Y:S02]  /*9eb0*/  ISETP.NE.U32.AND P3, PT, R111, RZ, PT ;  /* 0x000000ff6f00720c */ /* 0x000fe40003f65070 */
[----:B------:R-:W-:Y:S02]  /*9ec0*/  SEL R166, RZ, 0x4, P2 ;  /* 0x00000004ffa67807 */ /* 0x000fe40001000000 */
[----:B------:R-:W-:Y:S01]  /*9ed0*/  IADD3.X R111, PT, PT, R203, UR13, RZ, P1, !PT ;  /* 0x0000000dcb6f7c10 */ /* 0x000fe20008ffe4ff */
[----:B------:R-:W-:Y:S01]  /*9ee0*/  LDGSTS.E [R23+0x44000], desc[UR24][R66.64], P0 ;  /* 0x4400000042177fae */ /* 0x000fe200081a1018 */
[----:B------:R-:W-:-:S02]  /*9ef0*/  IADD3 R158, P2, PT, R172, UR12, RZ ;  /* 0x0000000cac9e7c10 */ /* 0x000fc4000ff5e0ff */
[----:B------:R-:W-:Y:S02]  /*9f00*/  ISETP.NE.U32.AND P1, PT, R22, RZ, PT ;  /* 0x000000ff1600720c */ /* 0x000fe40003f25070 */
[----:B------:R-:W-:Y:S02]  /*9f10*/  SEL R22, RZ, 0x4, P5 ;  /* 0x00000004ff167807 */ /* 0x000fe40002800000 */
[----:B------:R-:W-:Y:S01]  /*9f20*/  IADD3.X R151, PT, PT, R195, UR13, RZ, P6, !PT ;  /* 0x0000000dc3977c10 */ /* 0x000fe2000b7fe4ff */
[----:B------:R1:W-:Y:S01]  /*9f30*/  LDGSTS.E [R23+0x46000], desc[UR24][R50.64], P3 ;  /* 0x4600000032177fae */ /* 0x0003e200099a1018 */
[----:B------:R-:W-:Y:S02]  /*9f40*/  PLOP3.LUT P5, PT, PT, PT, UP3, 0x80, 0x8 ;  /* 0x000000000008781c */ /* 0x000fe40003faf038 */
[----:B----4-:R-:W-:Y:S02]  /*9f50*/  IADD3 R82, P6, PT, R180, UR12, RZ ;  /* 0x0000000cb4527c10 */ /* 0x010fe4000ffde0ff */
[----:B------:R-:W-:-:S02]  /*9f60*/  IADD3.X R159, PT, PT, R173, UR13, RZ, P2, !PT ;  /* 0x0000000dad9f7c10 */ /* 0x000fc400097fe4ff */
[----:B------:R-:W-:Y:S01]  /*9f70*/  PLOP3.LUT P2, PT, PT, PT, UP3, 0x80, 0x8 ;  /* 0x000000000008781c */ /* 0x000fe20003f4f038 */
[----:B------:R3:W-:Y:S01]  /*9f80*/  LDGSTS.E [R24+0x40000], desc[UR24][R90.64], P1 ;  /* 0x400000005a187fae */ /* 0x0007e200089a1018 */
[----:B------:R-:W-:Y:S02]  /*9f90*/  SEL R166, R166, RZ, P5 ;  /* 0x000000ffa6a67207 */ /* 0x000fe40002800000 */
[----:B------:R-:W-:Y:S02]  /*9fa0*/  IADD3.X R83, PT, PT, R181, UR13, RZ, P6, !PT ;  /* 0x0000000db5537c10 */ /* 0x000fe4000b7fe4ff */
[----:B------:R-:W-:Y:S02]  /*9fb0*/  IADD3 R156, P5, PT, R156, UR12, RZ ;  /* 0x0000000c9c9c7c10 */ /* 0x000fe4000ffbe0ff */
[----:B------:R-:W-:Y:S02]  /*9fc0*/  IADD3 R164, P6, PT, R164, UR12, RZ ;  /* 0x0000000ca4a47c10 */ /* 0x000fe4000ffde0ff */
[----:B------:R-:W-:-:S02]  /*9fd0*/  SEL R22, R22, RZ, P2 ;  /* 0x000000ff16167207 */ /* 0x000fc40001000000 */
[----:B------:R-:W-:Y:S02]  /*9fe0*/  IADD3.X R157, PT, PT, R157, UR13, RZ, P5, !PT ;  /* 0x0000000d9d9d7c10 */ /* 0x000fe4000affe4ff */
[----:B--2---:R-:W-:Y:S02]  /*9ff0*/  LOP3.LUT R197, R197, 0x7f, RZ, 0xc0, !PT ;  /* 0x0000007fc5c57812 */ /* 0x004fe400078ec0ff */
[----:B------:R-:W-:Y:S02]  /*a000*/  IADD3.X R165, PT, PT, R165, UR13, RZ, P6, !PT ;  /* 0x0000000da5a57c10 */ /* 0x000fe4000b7fe4ff */
[----:B------:R-:W-:Y:S02]  /*a010*/  ISETP.NE.U32.AND P5, PT, R22, RZ, PT ;  /* 0x000000ff1600720c */ /* 0x000fe40003fa5070 */
[----:B------:R-:W-:Y:S02]  /*a020*/  IADD3 R148, P6, PT, R148, UR12, RZ ;  /* 0x0000000c94947c10 */ /* 0x000fe4000ffde0ff */
[----:B------:R-:W-:-:S02]  /*a030*/  IADD3 R22, P0, PT, R140, UR12, RZ ;  /* 0x0000000c8c167c10 */ /* 0x000fc4000ff1e0ff */
[----:B------:R-:W-:Y:S02]  /*a040*/  LOP3.LUT R211, R2, 0x7c, RZ, 0xfc, !PT ;  /* 0x0000007c02d37812 */ /* 0x000fe400078efcff */
[----:B------:R-:W-:Y:S01]  /*a050*/  ISETP.GE.AND P3, PT, R197, UR16, PT ;  /* 0x00000010c5007c0c */ /* 0x000fe2000bf66270 */
[----:B------:R-:W-:Y:S01]  /*a060*/  VIADD R197, R4, UR7 ;  /* 0x0000000704c57c36 */ /* 0x000fe20008000000 */
[----:B------:R-:W-:Y:S02]  /*a070*/  IADD3.X R149, PT, PT, R149, UR13, RZ, P6, !PT ;  /* 0x0000000d95957c10 */ /* 0x000fe4000b7fe4ff */
[----:B-1----:R-:W-:Y:S02]  /*a080*/  IADD3.X R23, PT, PT, R141, UR13, RZ, P0, !PT ;  /* 0x0000000d8d177c10 */ /* 0x002fe400087fe4ff */
[----:B------:R-:W-:Y:S02]  /*a090*/  IADD3 R50, P6, PT, R132, UR12, RZ ;  /* 0x0000000c84327c10 */ /* 0x000fe4000ffde0ff */
[----:B------:R-:W-:-:S02]  /*a0a0*/  ISETP.GE.AND P0, PT, R211, UR16, PT ;  /* 0x00000010d3007c0c */ /* 0x000fc4000bf06270 */
[----:B------:R-:W-:Y:S02]  /*a0b0*/  SEL R132, RZ, 0x4, P3 ;  /* 0x00000004ff847807 */ /* 0x000fe40001800000 */
[----:B------:R-:W-:Y:S02]  /*a0c0*/  IADD3 R66, P3, PT, R124, UR12, RZ ;  /* 0x0000000c7c427c10 */ /* 0x000fe4000ff7e0ff */
[----:B------:R-:W-:Y:S02]  /*a0d0*/  IADD3.X R51, PT, PT, R133, UR13, RZ, P6, !PT ;  /* 0x0000000d85337c10 */ /* 0x000fe4000b7fe4ff */
[----:B------:R-:W-:Y:S02]  /*a0e0*/  SEL R124, RZ, 0x4, P0 ;  /* 0x00000004ff7c7807 */ /* 0x000fe40000000000 */
[----:B------:R-:W-:Y:S02]  /*a0f0*/  IADD3 R116, P6, PT, R116, UR12, RZ ;  /* 0x0000000c74747c10 */ /* 0x000fe4000ffde0ff */
[----:B------:R-:W-:-:S02]  /*a100*/  PLOP3.LUT P0, PT, PT, PT, UP3, 0x80, 0x8 ;  /* 0x000000000008781c */ /* 0x000fc40003f0f038 */
[----:B------:R-:W-:Y:S02]  /*a110*/  IADD3.X R67, PT, PT, R125, UR13, RZ, P3, !PT ;  /* 0x0000000d7d437c10 */ /* 0x000fe40009ffe4ff */
[----:B------:R-:W-:Y:S01]  /*a120*/  PLOP3.LUT P3, PT, PT, PT, UP3, 0x80, 0x8 ;  /* 0x000000000008781c */ /* 0x000fe20003f6f038 */
[----:B------:R-:W-:Y:S01]  /*a130*/  UISETP.GE.AND UP3, UPT, UR18, 0x100, UPT ;  /* 0x000001001200788c */ /* 0x000fe2000bf66270 */
[----:B------:R-:W-:Y:S02]  /*a140*/  IADD3.X R117, PT, PT, R117, UR13, RZ, P6, !PT ;  /* 0x0000000d75757c10 */ /* 0x000fe4000b7fe4ff */
[----:B------:R-:W-:Y:S02]  /*a150*/  SEL R124, R124, RZ, P0 ;  /* 0x000000ff7c7c7207 */ /* 0x000fe40000000000 */
[----:B------:R-:W-:Y:S02]  /*a160*/  IADD3 R38, P6, PT, R38, UR12, RZ ;  /* 0x0000000c26267c10 */ /* 0x000fe4000ffde0ff */
[----:B------:R-:W-:-:S02]  /*a170*/  ISETP.NE.U32.AND P2, PT, R166, RZ, PT ;  /* 0x000000ffa600720c */ /* 0x000fc40003f45070 */
[----:B------:R-:W-:Y:S02]  /*a180*/  SEL R132, R132, RZ, P3 ;  /* 0x000000ff84847207 */ /* 0x000fe40001800000 */
[----:B------:R-:W-:Y:S02]  /*a190*/  ISETP.NE.U32.AND P3, PT, R124, RZ, PT ;  /* 0x000000ff7c00720c */ /* 0x000fe40003f65070 */
[----:B------:R-:W-:Y:S02]  /*a1a0*/  IADD3.X R39, PT, PT, R39, UR13, RZ, P6, !PT ;  /* 0x0000000d27277c10 */ /* 0x000fe4000b7fe4ff */
[----:B------:R-:W-:Y:S02]  /*a1b0*/  ISETP.NE.U32.AND P6, PT, R132, RZ, PT ;  /* 0x000000ff8400720c */ /* 0x000fe40003fc5070 */
[----:B------:R-:W-:-:S03]  /*a1c0*/  IADD3 R46, P0, PT, R46, UR12, RZ ;  /* 0x0000000c2e2e7c10 */ /* 0x000fc6000ff1e0ff */
[----:B------:R3:W-:Y:S01]  /*a1d0*/  LDGSTS.E [R24+0x42000], desc[UR24][R80.64], P2 ;  /* 0x4200000050187fae */ /* 0x0007e200091a1018 */
[----:B------:R-:W-:Y:S02]  /*a1e0*/  IADD3.X R47, PT, PT, R47, UR13, RZ, P0, !PT ;  /* 0x0000000d2f2f7c10 */ /* 0x000fe400087fe4ff */
[----:B------:R-:W-:Y:S01]  /*a1f0*/  IADD3 R30, P0, PT, R30, UR12, RZ ;  /* 0x0000000c1e1e7c10 */ /* 0x000fe2000ff1e0ff */
[----:B------:R3:W-:Y:S03]  /*a200*/  LDGSTS.E [R24+0x44000], desc[UR24][R64.64], P5 ;  /* 0x4400000040187fae */ /* 0x0007e6000a9a1018 */
[----:B------:R-:W-:Y:S01]  /*a210*/  IADD3.X R31, PT, PT, R31, UR13, RZ, P0, !PT ;  /* 0x0000000d1f1f7c10 */ /* 0x000fe200087fe4ff */
[----:B------:R3:W-:Y:S04]  /*a220*/  LDGSTS.E [R24+0x46000], desc[UR24][R48.64], P3 ;  /* 0x4600000030187fae */ /* 0x0007e800099a1018 */
[----:B------:R-:W0:Y:S04]  /*a230*/  LDGDEPBAR ;  /* 0x00000000000079af */ /* 0x000e280000000000 */
        /* <DEDUP_REMOVED lines=64> */
[----:B------:R-:W0:Y:S01]  /*a640*/  LDGDEPBAR ;  /* 0x00000000000079af */ /* 0x000e220000000000 */
[----:B------:R-:W-:Y:S05]  /*a650*/  BRA.U !UP3, `(.L_x_7) ;  /* 0x000000450bb07547 */ /* 0x000fea000b800000 */
[----:B------:R-:W2:Y:S01]  /*a660*/  LDL.LU R133, [R1] ;  /* 0x0000000001857983 */ /* 0x000ea20000300800 */
[----:B---3--:R-:W-:Y:S02]  /*a670*/  SHF.R.S32.HI R59, RZ, 0x1f, R6 ;  /* 0x0000001fff3b7819 */ /* 0x008fe40000011406 */
[C---:B------:R-:W-:Y:S01]  /*a680*/  IADD3 R197, P1, PT, R6.reuse, R230, RZ ;  /* 0x000000e606c57210 */ /* 0x040fe20007f3e0ff */
[----:B------:R-:W3:Y:S01]  /*a690*/  LDL.LU R140, [R1+0x4] ;  /* 0x00000400018c7983 */ /* 0x000ee20000300800 */
[C---:B------:R-:W-:Y:S02]  /*a6a0*/  IADD3 R195, P2, PT, R6.reuse, R222, RZ ;  /* 0x000000de06c37210 */ /* 0x040fe40007f5e0ff */
[C---:B------:R-:W-:Y:S01]  /*a6b0*/  IADD3 R193, P3, PT, R6.reuse, R28, RZ ;  /* 0x0000001c06c17210 */ /* 0x040fe20007f7e0ff */
[----:B------:R-:W4:Y:S01]  /*a6c0*/  LDL.LU R202, [R1+0x8] ;  /* 0x0000080001ca7983 */ /* 0x000f220000300800 */
[C---:B------:R-:W-:Y:S02]  /*a6d0*/  IADD3 R191, P5, PT, R6.reuse, R26, RZ ;  /* 0x0000001a06bf7210 */ /* 0x040fe40007fbe0ff */
[C---:B------:R-:W-:Y:S01]  /*a6e0*/  IADD3 R189, P6, PT, R6.reuse, R226, RZ ;  /* 0x000000e206bd7210 */ /* 0x040fe20007fde0ff */
[----:B------:R-:W5:Y:S01]  /*a6f0*/  LDL.LU R203, [R1+0xc] ;  /* 0x00000c0001cb7983 */ /* 0x000f620000300800 */
[----:B------:R-:W-:Y:S01]  /*a700*/  IADD3 R187, P0, PT, R6, R224, RZ ;  /* 0x000000e006bb7210 */ /* 0x000fe20007f1e0ff */
[----:B------:R-:W-:Y:S01]  /*a710*/  IMAD R85, R211, UR20, RZ ;  /* 0x00000014d3557c24 */ /* 0x000fe2000f8e02ff */
[----:B------:R-:W1:Y:S01]  /*a720*/  LDCU.128 UR28, c[0x0][0x380] ;  /* 0x00007000ff1c77ac */ /* 0x000e620008000c00 */
[----:B------:R-:W5:Y:S04]  /*a730*/  LDL.LU R204, [R1+0x10] ;  /* 0x0000100001cc7983 */ /* 0x000f680000300800 */
        /* <DEDUP_REMOVED lines=8> */
[----:B------:R-:W5:Y:S01]  /*a7c0*/  LDL.LU R210, [R1+0x34] ;  /* 0x0000340001d27983 */ /* 0x000f620000300800 */
[----:B------:R-:W-:-:S02]  /*a7d0*/  LEA.HI.X.SX32 R198, R230, R59, 0x1, P1 ;  /* 0x0000003be6c67211 */ /* 0x000fc400008f0eff */
[----:B------:R-:W-:Y:S01]  /*a7e0*/  IADD3 R185, P1, PT, R6, R227, RZ ;  /* 0x000000e306b97210 */ /* 0x000fe20007f3e0ff */
[----:B------:R-:W5:Y:S01]  /*a7f0*/  LDL.LU R64, [R1+0x38] ;  /* 0x0000380001407983 */ /* 0x000f620000300800 */
[----:B------:R-:W-:Y:S02]  /*a800*/  LEA.HI.X.SX32 R196, R222, R59, 0x1, P2 ;  /* 0x0000003bdec47211 */ /* 0x000fe400010f0eff */
[----:B------:R-:W-:Y:S01]  /*a810*/  IADD3 R183, P2, PT, R6, R229, RZ ;  /* 0x000000e506b77210 */ /* 0x000fe20007f5e0ff */
[----:B------:R-:W5:Y:S01]  /*a820*/  LDL.LU R65, [R1+0x3c] ;  /* 0x00003c0001417983 */ /* 0x000f620000300800 */
[----:B------:R-:W-:Y:S02]  /*a830*/  LEA.HI.X.SX32 R194, R28, R59, 0x1, P3 ;  /* 0x0000003b1cc27211 */ /* 0x000fe400018f0eff */
[----:B------:R-:W-:Y:S01]  /*a840*/  IADD3 R181, P3, PT, R6, R223, RZ ;  /* 0x000000df06b57210 */ /* 0x000fe20007f7e0ff */
[----:B------:R-:W5:Y:S01]  /*a850*/  LDL.LU R80, [R1+0x40] ;  /* 0x0000400001507983 */ /* 0x000f620000300800 */
[----:B------:R-:W-:-:S02]  /*a860*/  LEA.HI.X.SX32 R192, R26, R59, 0x1, P5 ;  /* 0x0000003b1ac07211 */ /* 0x000fc400028f0eff */
[----:B------:R-:W-:Y:S01]  /*a870*/  IADD3 R179, P5, PT, R6, R232, RZ ;  /* 0x000000e806b37210 */ /* 0x000fe20007fbe0ff */
[----:B------:R-:W5:Y:S01]  /*a880*/  LDL.LU R81, [R1+0x44] ;  /* 0x0000440001517983 */ /* 0x000f620000300800 */
[-C--:B------:R-:W-:Y:S02]  /*a890*/  LEA.HI.X.SX32 R190, R226, R59.reuse, 0x1, P6 ;  /* 0x0000003be2be7211 */ /* 0x080fe400030f0eff */
[-C--:B------:R-:W-:Y:S01]  /*a8a0*/  LEA.HI.X.SX32 R188, R224, R59.reuse, 0x1, P0 ;  /* 0x0000003be0bc7211 */ /* 0x080fe200000f0eff */
[----:B------:R-:W5:Y:S01]  /*a8b0*/  LDL.LU R90, [R1+0x48] ;  /* 0x00004800015a7983 */ /* 0x000f620000300800 */
[C---:B------:R-:W-:Y:S02]  /*a8c0*/  IADD3 R177, P6, PT, R6.reuse, R234, RZ ;  /* 0x000000ea06b17210 */ /* 0x040fe40007fde0ff */
[----:B------:R-:W-:Y:S01]  /*a8d0*/  IADD3 R175, P0, PT, R6, R236, RZ ;  /* 0x000000ec06af7210 */ /* 0x000fe20007f1e0ff */
[----:B------:R-:W5:Y:S01]  /*a8e0*/  LDL.LU R124, [R1+0x4c] ;  /* 0x00004c00017c7983 */ /* 0x000f620000300800 */
[----:B------:R-:W-:-:S02]  /*a8f0*/  LEA.HI.X.SX32 R186, R227, R59, 0x1, P1 ;  /* 0x0000003be3ba7211 */ /* 0x000fc400008f0eff */
[C---:B------:R-:W-:Y:S02]  /*a900*/  IADD3 R173, P1, PT, R6.reuse, R225, RZ ;  /* 0x000000e106ad7210 */ /* 0x040fe40007f3e0ff */
[-C--:B------:R-:W-:Y:S02]  /*a910*/  LEA.HI.X.SX32 R184, R229, R59.reuse, 0x1, P2 ;  /* 0x0000003be5b87211 */ /* 0x080fe400010f0eff */
[C---:B------:R-:W-:Y:S02]  /*a920*/  IADD3 R171, P2, PT, R6.reuse, R238, RZ ;  /* 0x000000ee06ab7210 */ /* 0x040fe40007f5e0ff */
[-C--:B------:R-:W-:Y:S02]  /*a930*/  LEA.HI.X.SX32 R182, R223, R59.reuse, 0x1, P3 ;  /* 0x0000003bdfb67211 */ /* 0x080fe400018f0eff */
[----:B------:R-:W-:Y:S02]  /*a940*/  IADD3 R169, P3, PT, R6, R240, RZ ;  /* 0x000000f006a97210 */ /* 0x000fe40007f7e0ff */
[----:B------:R-:W-:-:S02]  /*a950*/  LEA.HI.X.SX32 R180, R232, R59, 0x1, P5 ;  /* 0x0000003be8b47211 */ /* 0x000fc400028f0eff */
[----:B------:R-:W-:Y:S02]  /*a960*/  IADD3 R167, P5, PT, R6, R242, RZ ;  /* 0x000000f206a77210 */ /* 0x000fe40007fbe0ff */
[-C--:B------:R-:W-:Y:S02]  /*a970*/  LEA.HI.X.SX32 R178, R234, R59.reuse, 0x1, P6 ;  /* 0x0000003beab27211 */ /* 0x080fe400030f0eff */
[-C--:B------:R-:W-:Y:S02]  /*a980*/  LEA.HI.X.SX32 R176, R236, R59.reuse, 0x1, P0 ;  /* 0x0000003becb07211 */ /* 0x080fe400000f0eff */
[C---:B------:R-:W-:Y:S02]  /*a990*/  IADD3 R165, P6, PT, R6.reuse, R228, RZ ;  /* 0x000000e406a57210 */ /* 0x040fe40007fde0ff */
[----:B------:R-:W-:Y:S02]  /*a9a0*/  IADD3 R163, P0, PT, R6, R244, RZ ;  /* 0x000000f406a37210 */ /* 0x000fe40007f1e0ff */
[----:B------:R-:W-:-:S02]  /*a9b0*/  LEA.HI.X.SX32 R174, R225, R59, 0x1, P1 ;  /* 0x0000003be1ae7211 */ /* 0x000fc400008f0eff */
[----:B------:R-:W-:Y:S02]  /*a9c0*/  IADD3 R161, P1, PT, R6, R247, RZ ;  /* 0x000000f706a17210 */ /* 0x000fe40007f3e0ff */
[-C--:B------:R-:W-:Y:S02]  /*a9d0*/  LEA.HI.X.SX32 R172, R238, R59.reuse, 0x1, P2 ;  /* 0x0000003beeac7211 */ /* 0x080fe400010f0eff */
[----:B------:R-:W-:Y:S02]  /*a9e0*/  IADD3 R159, P2, PT, R6, R248, RZ ;  /* 0x000000f8069f7210 */ /* 0x000fe40007f5e0ff */
[----:B------:R-:W-:Y:S02]  /*a9f0*/  LEA.HI.X.SX32 R170, R240, R59, 0x1, P3 ;  /* 0x0000003bf0aa7211 */ /* 0x000fe400018f0eff */
[----:B------:R-:W-:Y:S02]  /*aa00*/  IADD3 R157, P3, PT, R6, R231, RZ ;  /* 0x000000e7069d7210 */ /* 0x000fe40007f7e0ff */
[----:B------:R-:W-:-:S02]  /*aa10*/  LEA.HI.X.SX32 R168, R242, R59, 0x1, P5 ;  /* 0x0000003bf2a87211 */ /* 0x000fc400028f0eff */
[----:B------:R-:W-:Y:S02]  /*aa20*/  IADD3 R155, P5, PT, R6, R249, RZ ;  /* 0x000000f9069b7210 */ /* 0x000fe40007fbe0ff */
[-C--:B------:R-:W-:Y:S02]  /*aa30*/  LEA.HI.X.SX32 R166, R228, R59.reuse, 0x1, P6 ;  /* 0x0000003be4a67211 */ /* 0x080fe400030f0eff */
[----:B------:R-:W-:Y:S02]  /*aa40*/  LEA.HI.X.SX32 R164, R244, R59, 0x1, P0 ;  /* 0x0000003bf4a47211 */ /* 0x000fe400000f0eff */
[C---:B------:R-:W-:Y:S02]  /*aa50*/  IADD3 R153, P6, PT, R6.reuse, R250, RZ ;  /* 0x000000fa06997210 */ /* 0x040fe40007fde0ff */
[----:B------:R-:W-:Y:S02]  /*aa60*/  IADD3 R151, P0, PT, R6, R251, RZ ;  /* 0x000000fb06977210 */ /* 0x000fe40007f1e0ff */
[----:B------:R-:W-:-:S02]  /*aa70*/  LEA.HI.X.SX32 R162, R247, R59, 0x1, P1 ;  /* 0x0000003bf7a27211 */ /* 0x000fc400008f0eff */
[----:B------:R-:W-:Y:S02]  /*aa80*/  IADD3 R149, P1, PT, R6, R233, RZ ;  /* 0x000000e906957210 */ /* 0x000fe40007f3e0ff */
[-C--:B------:R-:W-:Y:S02]  /*aa90*/  LEA.HI.X.SX32 R160, R248, R59.reuse, 0x1, P2 ;  /* 0x0000003bf8a07211 */ /* 0x080fe400010f0eff */
[-C--:B------:R-:W-:Y:S02]  /*aaa0*/  LEA.HI.X.SX32 R158, R231, R59.reuse, 0x1, P3 ;  /* 0x0000003be79e7211 */ /* 0x080fe400018f0eff */
[-C--:B------:R-:W-:Y:S02]  /*aab0*/  LEA.HI.X.SX32 R156, R249, R59.reuse, 0x1, P5 ;  /* 0x0000003bf99c7211 */ /* 0x080fe400028f0eff */
[-C--:B------:R-:W-:Y:S02]  /*aac0*/  LEA.HI.X.SX32 R154, R250, R59.reuse, 0x1, P6 ;  /* 0x0000003bfa9a7211 */ /* 0x080fe400030f0eff */
[----:B------:R-:W-:-:S02]  /*aad0*/  LEA.HI.X.SX32 R152, R251, R59, 0x1, P0 ;  /* 0x0000003bfb987211 */ /* 0x000fc400000f0eff */
[C---:B------:R-:W-:Y:S02]  /*aae0*/  IADD3 R141, P6, PT, R6.reuse, R235, RZ ;  /* 0x000000eb068d7210 */ /* 0x040fe40007fde0ff */
[-C--:B------:R-:W-:Y:S02]  /*aaf0*/  LEA.HI.X.SX32 R150, R233, R59.reuse, 0x1, P1 ;  /* 0x0000003be9967211 */ /* 0x080fe400008f0eff */
[----:B------:R-:W-:Y:S02]  /*ab00*/  LEA.HI.X.SX32 R142, R235, R59, 0x1, P6 ;  /* 0x0000003beb8e7211 */ /* 0x000fe400030f0eff */
[C---:B--2---:R-:W-:Y:S02]  /*ab10*/  IADD3 R147, P2, PT, R6.reuse, R133, RZ ;  /* 0x0000008506937210 */ /* 0x044fe40007f5e0ff */
[----:B---3--:R-:W-:Y:S02]  /*ab20*/  IADD3 R145, P3, PT, R6, R140, RZ ;  /* 0x0000008c06917210 */ /* 0x008fe40007f7e0ff */
[----:B------:R-:W-:-:S02]  /*ab30*/  LEA.HI.X.SX32 R148, R133, R59, 0x1, P2 ;  /* 0x0000003b85947211 */ /* 0x000fc400010f0eff */
[----:B----4-:R-:W-:Y:S02]  /*ab40*/  IADD3 R143, P5, PT, R6, R202, RZ ;  /* 0x000000ca068f7210 */ /* 0x010fe40007fbe0ff */
[----:B------:R-:W-:Y:S02]  /*ab50*/  LEA.HI.X.SX32 R146, R140, R59, 0x1, P3 ;  /* 0x0000003b8c927211 */ /* 0x000fe400018f0eff */
[C---:B-----5:R-:W-:Y:S02]  /*ab60*/  IADD3 R139, P0, PT, R6.reuse, R203, RZ ;  /* 0x000000cb068b7210 */ /* 0x060fe40007f1e0ff */
[C---:B------:R-:W-:Y:S02]  /*ab70*/  IADD3 R133, P3, PT, R6.reuse, R237, RZ ;  /* 0x000000ed06857210 */ /* 0x040fe40007f7e0ff */
[----:B------:R-:W-:Y:S02]  /*ab80*/  IADD3 R137, P1, PT, R6, R204, RZ ;  /* 0x000000cc06897210 */ /* 0x000fe40007f3e0ff */
[----:B------:R-:W-:-:S02]  /*ab90*/  LEA.HI.X.SX32 R144, R202, R59, 0x1, P5 ;  /* 0x0000003bca907211 */ /* 0x000fc400028f0eff */
[C---:B------:R-:W-:Y:S01]  /*aba0*/  IADD3 R135, P2, PT, R6.reuse, R205, RZ ;  /* 0x000000cd06877210 */ /* 0x040fe20007f5e0ff */
[----:B------:R-:W2:Y:S01]  /*abb0*/  LDL.LU R202, [R1+0x50] ;  /* 0x0000500001ca7983 */ /* 0x000ea20000300800 */
[----:B------:R-:W-:Y:S02]  /*abc0*/  LEA.HI.X.SX32 R140, R203, R59, 0x1, P0 ;  /* 0x0000003bcb8c7211 */ /* 0x000fe400000f0eff */
[----:B------:R-:W-:Y:S01]  /*abd0*/  IADD3 R131, P5, PT, R6, R199, RZ ;  /* 0x000000c706837210 */ /* 0x000fe20007fbe0ff */
[----:B------:R-:W3:Y:S01]  /*abe0*/  LDL.LU R203, [R1+0x54] ;  /* 0x0000540001cb7983 */ /* 0x000ee20000300800 */
[----:B------:R-:W-:Y:S02]  /*abf0*/  LEA.HI.X.SX32 R138, R204, R59, 0x1, P1 ;  /* 0x0000003bcc8a7211 */ /* 0x000fe400008f0eff */
[C---:B------:R-:W-:Y:S01]  /*ac00*/  IADD3 R129, P6, PT, R6.reuse, R206, RZ ;  /* 0x000000ce06817210 */ /* 0x040fe20007fde0ff */
[----:B------:R-:W4:Y:S01]  /*ac10*/  LDL.LU R204, [R1+0x60] ;  /* 0x0000600001cc7983 */ /* 0x000f220000300800 */
[----:B------:R-:W-:-:S02]  /*ac20*/  IADD3 R91, P1, PT, R6, R239, RZ ;  /* 0x000000ef065b7210 */ /* 0x000fc40007f3e0ff */
[C---:B------:R-:W-:Y:S02]  /*ac30*/  IADD3 R125, P0, PT, R6.reuse, R207, RZ ;  /* 0x000000cf067d7210 */ /* 0x040fe40007f1e0ff */
[-C--:B------:R-:W-:Y:S02]  /*ac40*/  LEA.HI.X.SX32 R136, R205, R59.reuse, 0x1, P2 ;  /* 0x0000003bcd887211 */ /* 0x080fe400010f0eff */
[C---:B------:R-:W-:Y:S01]  /*ac50*/  IADD3 R89, P2, PT, R6.reuse, R208, RZ ;  /* 0x000000d006597210 */ /* 0x040fe20007f5e0ff */
[----:B------:R-:W5:Y:S01]  /*ac60*/  LDL.LU R205, [R1+0x64] ;  /* 0x0000640001cd7983 */ /* 0x000f620000300800 */
[----:B------:R-:W-:Y:S02]  /*ac70*/  LEA.HI.X.SX32 R134, R237, R59, 0x1, P3 ;  /* 0x0000003bed867211 */ /* 0x000fe400018f0eff */
[----:B------:R-:W-:Y:S02]  /*ac80*/  IADD3 R83, P3, PT, R6, R209, RZ ;  /* 0x000000d106537210 */ /* 0x000fe40007f7e0ff */
[----:B------:R-:W-:-:S02]  /*ac90*/  LEA.HI.X.SX32 R132, R199, R59, 0x1, P5 ;  /* 0x0000003bc7847211 */ /* 0x000fc400028f0eff */
[----:B------:R-:W-:Y:S01]  /*aca0*/  IADD3 R23, P5, PT, R6, R200, RZ ;  /* 0x000000c806177210 */ /* 0x000fe20007fbe0ff */
[----:B------:R-:W5:Y:S01]  /*acb0*/  LDL.LU R199, [R1+0x58] ;  /* 0x0000580001c77983 */ /* 0x000f620000300800 */
[-C--:B------:R-:W-:Y:S02]  /*acc0*/  LEA.HI.X.SX32 R130, R206, R59.reuse, 0x1, P6 ;  /* 0x0000003bce827211 */ /* 0x080fe400030f0eff */
[----:B------:R-:W-:Y:S01]  /*acd0*/  LEA.HI.X.SX32 R128, R207, R59, 0x1, P0 ;  /* 0x0000003bcf807211 */ /* 0x000fe200000f0eff */
[----:B------:R-:W5:Y:S01]  /*ace0*/  LDL.LU R206, [R1+0x68] ;  /* 0x0000680001ce7983 */ /* 0x000f620000300800 */
[C---:B------:R-:W-:Y:S02]  /*acf0*/  IADD3 R19, P0, PT, R6.reuse, R201, RZ ;  /* 0x000000c906137210 */ /* 0x040fe40007f1e0ff */
[----:B------:R-:W-:Y:S01]  /*ad00*/  LEA.HI.X.SX32 R239, R239, R59, 0x1, P1 ;  /* 0x0000003befef7211 */ /* 0x000fe200008f0eff */
[----:B------:R-:W5:Y:S01]  /*ad10*/  LDL.LU R207, [R1+0x6c] ;  /* 0x00006c0001cf7983 */ /* 0x000f620000300800 */
[----:B------:R-:W-:-:S02]  /*ad20*/  IADD3 R18, P1, PT, R6, R210, RZ ;  /* 0x000000d206127210 */ /* 0x000fc40007f3e0ff */
[-C--:B------:R-:W-:Y:S02]  /*ad30*/  LEA.HI.X.SX32 R103, R208, R59.reuse, 0x1, P2 ;  /* 0x0000003bd0677211 */ /* 0x080fe400010f0eff */
[-C--:B------:R-:W-:Y:S01]  /*ad40*/  LEA.HI.X.SX32 R101, R209, R59.reuse, 0x1, P3 ;  /* 0x0000003bd1657211 */ /* 0x080fe200018f0eff */
[----:B------:R-:W5:Y:S01]  /*ad50*/  LDL.LU R208, [R1+0x70] ;  /* 0x0000700001d07983 */ /* 0x000f620000300800 */
[-C--:B------:R-:W-:Y:S02]  /*ad60*/  LEA.HI.X.SX32 R99, R200, R59.reuse, 0x1, P5 ;  /* 0x0000003bc8637211 */ /* 0x080fe400028f0eff */
[-C--:B------:R-:W-:Y:S01]  /*ad70*/  LEA.HI.X.SX32 R97, R201, R59.reuse, 0x1, P0 ;  /* 0x0000003bc9617211 */ /* 0x080fe200000f0eff */
[----:B------:R-:W5:Y:S01]  /*ad80*/  LDL.LU R209, [R1+0x5c] ;  /* 0x00005c0001d17983 */ /* 0x000f620000300800 */
[----:B------:R-:W-:-:S03]  /*ad90*/  LEA.HI.X.SX32 R95, R210, R59, 0x1, P1 ;  /* 0x0000003bd25f7211 */ /* 0x000fc600008f0eff */
[----:B------:R-:W5:Y:S04]  /*ada0*/  LDL.LU R200, [R1+0x74] ;  /* 0x0000740001c87983 */ /* 0x000f680000300800 */
[----:B------:R-:W5:Y:S04]  /*adb0*/  LDL.LU R201, [R1+0x78] ;  /* 0x0000780001c97983 */ /* 0x000f680000300800 */
[----:B------:R-:W5:Y:S01]  /*adc0*/  LDL.LU R210, [R1+0x7c] ;  /* 0x00007c0001d27983 */ /* 0x000f620000300800 */
[C---:B------:R-:W-:Y:S02]  /*add0*/  IADD3 R21, P6, PT, R6.reuse, R241, RZ ;  /* 0x000000f106157210 */ /* 0x040fe40007fde0ff */
[----:B------:R-:W-:-:S02]  /*ade0*/  IADD3 R20, P2, PT, R6, R64, RZ ;  /* 0x0000004006147210 */ /* 0x000fc40007f5e0ff */
[C---:B------:R-:W-:Y:S02]  /*adf0*/  IADD3 R22, P3, PT, R6.reuse, R243, RZ ;  /* 0x000000f306167210 */ /* 0x040fe40007f7e0ff */
[----:B------:R-:W-:Y:S02]  /*ae00*/  IADD3 R24, P5, PT, R6, R65, RZ ;  /* 0x0000004106187210 */ /* 0x000fe40007fbe0ff */
[-C--:B------:R-:W-:Y:S02]  /*ae10*/  LEA.HI.X.SX32 R241, R241, R59.reuse, 0x1, P6 ;  /* 0x0000003bf1f17211 */ /* 0x080fe400030f0eff */
[-C--:B------:R-:W-:Y:S02]  /*ae20*/  LEA.HI.X.SX32 R93, R64, R59.reuse, 0x1, P2 ;  /* 0x0000003b405d7211 */ /* 0x080fe400010f0eff */
[----:B------:R-:W-:Y:S02]  /*ae30*/  LEA.HI.X.SX32 R243, R243, R59, 0x1, P3 ;  /* 0x0000003bf3f37211 */ /* 0x000fe400018f0eff */
[----:B------:R-:W-:-:S02]  /*ae40*/  IADD3 R26, P6, PT, R6, R80, RZ ;  /* 0x00000050061a7210 */ /* 0x000fc40007fde0ff */
[C---:B------:R-:W-:Y:S02]  /*ae50*/  IADD3 R28, P0, PT, R6.reuse, R81, RZ ;  /* 0x00000051061c7210 */ /* 0x040fe40007f1e0ff */
[C---:B------:R-:W-:Y:S02]  /*ae60*/  IADD3 R30, P1, PT, R6.reuse, R245, RZ ;  /* 0x000000f5061e7210 */ /* 0x040fe40007f3e0ff */
[C---:B------:R-:W-:Y:S02]  /*ae70*/  IADD3 R32, P2, PT, R6.reuse, R90, RZ ;  /* 0x0000005a06207210 */ /* 0x040fe40007f5e0ff */
[----:B------:R-:W-:Y:S02]  /*ae80*/  IADD3 R34, P3, PT, R6, R124, RZ ;  /* 0x0000007c06227210 */ /* 0x000fe40007f7e0ff */
[-C--:B------:R-:W-:Y:S02]  /*ae90*/  LEA.HI.X.SX32 R87, R65, R59.reuse, 0x1, P5 ;  /* 0x0000003b41577211 */ /* 0x080fe400028f0eff */
[----:B------:R-:W-:-:S02]  /*aea0*/  LEA.HI.X.SX32 R25, R80, R59, 0x1, P6 ;  /* 0x0000003b50197211 */ /* 0x000fc400030f0eff */
[-C--:B------:R-:W-:Y:S02]  /*aeb0*/  LEA.HI.X.SX32 R27, R81, R59.reuse, 0x1, P0 ;  /* 0x0000003b511b7211 */ /* 0x080fe400000f0eff */
[-C--:B------:R-:W-:Y:S02]  /*aec0*/  LEA.HI.X.SX32 R29, R245, R59.reuse, 0x1, P1 ;  /* 0x0000003bf51d7211 */ /* 0x080fe400008f0eff */
[-C--:B------:R-:W-:Y:S02]  /*aed0*/  LEA.HI.X.SX32 R31, R90, R59.reuse, 0x1, P2 ;  /* 0x0000003b5a1f7211 */ /* 0x080fe400010f0eff */
[----:B------:R-:W-:Y:S02]  /*aee0*/  LEA.HI.X.SX32 R33, R124, R59, 0x1, P3 ;  /* 0x0000003b7c217211 */ /* 0x000fe400018f0eff */
[----:B------:R-:W-:-:S04]  /*aef0*/  IADD3 R38, P6, PT, R6, R246, RZ ;  /* 0x000000f606267210 */ /* 0x000fc80007fde0ff */
[----:B------:R-:W-:Y:S02]  /*af00*/  LEA.HI.X.SX32 R37, R246, R59, 0x1, P6 ;  /* 0x0000003bf6257211 */ /* 0x000fe400030f0eff */
[----:B------:R-:W-:Y:S01]  /*af10*/  LOP3.LUT R211, R2, 0x6c, RZ, 0xfc, !PT ;  /* 0x0000006c02d37812 */ /* 0x000fe200078efcff */
[----:B------:R-:W-:Y:S01]  /*af20*/  IMAD R105, R212, UR20, RZ ;  /* 0x00000014d4697c24 */ /* 0x000fe2000f8e02ff */
[C---:B------:R-:W-:Y:S01]  /*af30*/  LOP3.LUT R212, R2.reuse, 0x68, RZ, 0xfc, !PT ;  /* 0x0000006802d47812 */ /* 0x040fe200078efcff */
[----:B------:R-:W-:Y:S01]  /*af40*/  IMAD R107, R213, UR20, RZ ;  /* 0x00000014d56b7c24 */ /* 0x000fe2000f8e02ff */
[----:B------:R-:W-:Y:S01]  /*af50*/  LOP3.LUT R213, R2, 0x64, RZ, 0xfc, !PT ;  /* 0x0000006402d57812 */ /* 0x000fe200078efcff */
[----:B------:R-:W-:Y:S01]  /*af60*/  IMAD R109, R214, UR20, RZ ;  /* 0x00000014d66d7c24 */ /* 0x000fe2000f8e02ff */
[C---:B------:R-:W-:Y:S01]  /*af70*/  LOP3.LUT R214, R2.reuse, 0x60, RZ, 0xfc, !PT ;  /* 0x0000006002d67812 */ /* 0x040fe200078efcff */
[----:B------:R-:W-:Y:S02]  /*af80*/  IMAD R111, R211, UR20, RZ ;  /* 0x00000014d36f7c24 */ /* 0x000fe4000f8e02ff */
[----:B------:R-:W-:Y:S01]  /*af90*/  IMAD R121, R215, UR20, RZ ;  /* 0x00000014d7797c24 */ /* 0x000fe2000f8e02ff */
[----:B------:R-:W-:Y:S01]  /*afa0*/  LOP3.LUT R215, R2, 0x4c, RZ, 0xfc, !PT ;  /* 0x0000004c02d77812 */ /* 0x000fe200078efcff */
[----:B------:R-:W-:Y:S01]  /*afb0*/  IMAD R123, R216, UR20, RZ ;  /* 0x00000014d87b7c24 */ /* 0x000fe2000f8e02ff */
[----:B------:R-:W-:Y:S01]  /*afc0*/  LOP3.LUT R216, R2, 0x48, RZ, 0xfc, !PT ;  /* 0x0000004802d87812 */ /* 0x000fe200078efcff */
[----:B------:R-:W-:-:S02]  /*afd0*/  IMAD R113, R212, UR20, RZ ;  /* 0x00000014d4717c24 */ /* 0x000fc4000f8e02ff */
[----:B------:R-:W-:Y:S02]  /*afe0*/  IMAD R117, R213, UR20, RZ ;  /* 0x00000014d5757c24 */ /* 0x000fe4000f8e02ff */
[----:B------:R-:W-:Y:S02]  /*aff0*/  IMAD R119, R214, UR20, RZ ;  /* 0x00000014d6777c24 */ /* 0x000fe4000f8e02ff */
[----:B------:R-:W-:Y:S01]  /*b000*/  IMAD R126, R217, UR20, RZ ;  /* 0x00000014d97e7c24 */ /* 0x000fe2000f8e02ff */
[----:B------:R-:W-:Y:S01]  /*b010*/  LOP3.LUT R217, R2, 0x44, RZ, 0xfc, !PT ;  /* 0x0000004402d97812 */ /* 0x000fe200078efcff */
[----:B------:R-:W-:Y:S01]  /*b020*/  IMAD R127, R218, UR20, RZ ;  /* 0x00000014da7f7c24 */ /* 0x000fe2000f8e02ff */
[----:B------:R-:W-:Y:S01]  /*b030*/  LOP3.LUT R218, R2, 0x40, RZ, 0xfc, !PT ;  /* 0x0000004002da7812 */ /* 0x000fe200078efcff */
[----:B------:R-:W-:-:S04]  /*b040*/  USHF.R.S32.HI UR9, URZ, 0x1f, UR18 ;  /* 0x0000001fff097899 */ /* 0x000fc80008011412 */
[----:B------:R-:W-:Y:S02]  /*b050*/  ULEA.HI UR9, UR9, UR18, URZ, 0x7 ;  /* 0x0000001209097291 */ /* 0x000fe4000f8f38ff */
[----:B------:R-:W-:Y:S02]  /*b060*/  UIMAD UR19, UR17, 0xc, URZ ;  /* 0x0000000c111378a4 */ /* 0x000fe4000f8e02ff */
[----:B------:R-:W-:Y:S02]  /*b070*/  USHF.R.S32.HI UR9, URZ, 0x7, UR9 ;  /* 0x00000007ff097899 */ /* 0x000fe40008011409 */
[----:B-1----:R-:W-:Y:S02]  /*b080*/  UIMAD.WIDE.U32 UR26, UR6, 0xc, UR28 ;  /* 0x0000000c061a78a5 */ /* 0x002fe4000f8e001c */
[----:B------:R-:W-:Y:S02]  /*b090*/  UIMAD UR22, UR4, 0xc, URZ ;  /* 0x0000000c041678a4 */ /* 0x000fe4000f8e02ff */
[----:B------:R-:W-:Y:S01]  /*b0a0*/  UISETP.LT.AND UP3, UPT, UR9, 0x2, UPT ;  /* 0x000000020900788c */ /* 0x000fe2000bf61270 */
[C---:B------:R-:W-:Y:S01]  /*b0b0*/  SHF.L.U64.HI R198, R197.reuse, 0x2, R198 ;  /* 0x00000002c5c67819 */ /* 0x040fe200000102c6 */
[----:B------:R-:W-:Y:S01]  /*b0c0*/  IMAD.SHL.U32 R197, R197, 0x4, RZ ;  /* 0x00000004c5c57824 */ /* 0x000fe200078e00ff */
        /* <DEDUP_REMOVED lines=82> */
[----:B------:R-:W-:Y:S01]  /*b5f0*/  UIADD3 UR14, UPT, UPT, UR14, -0x180, URZ ;  /* 0xfffffe800e0e7890 */ /* 0x000fe2000fffe0ff */
[----:B------:R-:W-:Y:S01]  /*b600*/  UMOV UR16, 0x1 ;  /* 0x0000000100107882 */ /* 0x000fe20000000000 */
[----:B------:R-:W-:Y:S01]  /*b610*/  UMOV UR17, 0x2 ;  /* 0x0000000200117882 */ /* 0x000fe20000000000 */
[----:B------:R-:W-:Y:S01]  /*b620*/  UMOV UR4, URZ ;  /* 0x000000ff00047c82 */ /* 0x000fe20008000000 */
[----:B------:R-:W-:Y:S01]  /*b630*/  UMOV UR6, URZ ;  /* 0x000000ff00067c82 */ /* 0x000fe20008000000 */
[----:B------:R-:W-:Y:S01]  /*b640*/  UMOV UR23, UR26 ;  /* 0x0000001a00177c82 */ /* 0x000fe20008000000 */
[----:B--2---:R-:W-:-:S02]  /*b650*/  IADD3 R36, P5, PT, R6, R202, RZ ;  /* 0x000000ca06247210 */ /* 0x004fc40007fbe0ff */
[----:B---3--:R-:W-:Y:S02]  /*b660*/  IADD3 R40, P0, PT, R6, R203, RZ ;  /* 0x000000cb06287210 */ /* 0x008fe40007f1e0ff */
[-C--:B------:R-:W-:Y:S02]  /*b670*/  LEA.HI.X.SX32 R35, R202, R59.reuse, 0x1, P5 ;  /* 0x0000003bca237211 */ /* 0x080fe400028f0eff */
[----:B----4-:R-:W-:Y:S02]  /*b680*/  IADD3 R42, P1, PT, R6, R204, RZ ;  /* 0x000000cc062a7210 */ /* 0x010fe40007f3e0ff */
[-C--:B------:R-:W-:Y:S02]  /*b690*/  LEA.HI.X.SX32 R39, R203, R59.reuse, 0x1, P0 ;  /* 0x0000003bcb277211 */ /* 0x080fe400000f0eff */
[----:B------:R-:W-:Y:S02]  /*b6a0*/  LEA.HI.X.SX32 R41, R204, R59, 0x1, P1 ;  /* 0x0000003bcc297211 */ /* 0x000fe400008f0eff */
[----:B-----5:R-:W-:-:S04]  /*b6b0*/  IADD3 R44, P2, PT, R6, R205, RZ ;  /* 0x000000cd062c7210 */ /* 0x020fc80007f5e0ff */
[----:B------:R-:W-:Y:S02]  /*b6c0*/  LEA.HI.X.SX32 R43, R205, R59, 0x1, P2 ;  /* 0x0000003bcd2b7211 */ /* 0x000fe400010f0eff */
[C---:B------:R-:W-:Y:S02]  /*b6d0*/  IADD3 R46, P3, PT, R6.reuse, R199, RZ ;  /* 0x000000c7062e7210 */ /* 0x040fe40007f7e0ff */
[C---:B------:R-:W-:Y:S02]  /*b6e0*/  IADD3 R48, P5, PT, R6.reuse, R206, RZ ;  /* 0x000000ce06307210 */ /* 0x040fe40007fbe0ff */
[----:B------:R-:W-:Y:S02]  /*b6f0*/  LEA.HI.X.SX32 R45, R199, R59, 0x1, P3 ;  /* 0x0000003bc72d7211 */ /* 0x000fe400018f0eff */
[----:B------:R-:W-:Y:S02]  /*b700*/  IADD3 R50, P6, PT, R6, R207, RZ ;  /* 0x000000cf06327210 */ /* 0x000fe40007fde0ff */
[----:B------:R-:W-:-:S02]  /*b710*/  LEA.HI.X.SX32 R47, R206, R59, 0x1, P5 ;  /* 0x0000003bce2f7211 */ /* 0x000fc400028f0eff */
[C---:B------:R-:W-:Y:S02]  /*b720*/  IADD3 R52, P0, PT, R6.reuse, R208, RZ ;  /* 0x000000d006347210 */ /* 0x040fe40007f1e0ff */
[C---:B------:R-:W-:Y:S02]  /*b730*/  IADD3 R54, P1, PT, R6.reuse, R209, RZ ;  /* 0x000000d106367210 */ /* 0x040fe40007f3e0ff */
[C---:B------:R-:W-:Y:S02]  /*b740*/  IADD3 R56, P2, PT, R6.reuse, R200, RZ ;  /* 0x000000c806387210 */ /* 0x040fe40007f5e0ff */
[C---:B------:R-:W-:Y:S02]  /*b750*/  IADD3 R58, P3, PT, R6.reuse, R201, RZ ;  /* 0x000000c9063a7210 */ /* 0x040fe40007f7e0ff */
[----:B------:R-:W-:Y:S02]  /*b760*/  IADD3 R60, P5, PT, R6, R210, RZ ;  /* 0x000000d2063c7210 */ /* 0x000fe40007fbe0ff */
[----:B------:R-:W-:-:S02]  /*b770*/  LEA.HI.X.SX32 R49, R207, R59, 0x1, P6 ;  /* 0x0000003bcf317211 */ /* 0x000fc400030f0eff */
[-C--:B------:R-:W-:Y:S02]  /*b780*/  LEA.HI.X.SX32 R51, R208, R59.reuse, 0x1, P0 ;  /* 0x0000003bd0337211 */ /* 0x080fe400000f0eff */
[-C--:B------:R-:W-:Y:S02]  /*b790*/  LEA.HI.X.SX32 R53, R209, R59.reuse, 0x1, P1 ;  /* 0x0000003bd1357211 */ /* 0x080fe400008f0eff */
[-C--:B------:R-:W-:Y:S02]  /*b7a0*/  LEA.HI.X.SX32 R55, R200, R59.reuse, 0x1, P2 ;  /* 0x0000003bc8377211 */ /* 0x080fe400010f0eff */
[-C--:B------:R-:W-:Y:S02]  /*b7b0*/  LEA.HI.X.SX32 R57, R201, R59.reuse, 0x1, P3 ;  /* 0x0000003bc9397211 */ /* 0x080fe400018f0eff */
[----:B------:R-:W-:Y:S02]  /*b7c0*/  LEA.HI.X.SX32 R59, R210, R59, 0x1, P5 ;  /* 0x0000003bd23b7211 */ /* 0x000fe400028f0eff */
[----:B------:R-:W-:-:S02]  /*b7d0*/  SHF.R.S32.HI R206, RZ, 0x1f, R5 ;  /* 0x0000001fffce7819 */ /* 0x000fc40000011405 */
[C---:B------:R-:W-:Y:S02]  /*b7e0*/  IADD3 R64, P2, PT, R5.reuse, R8, RZ ;  /* 0x0000000805407210 */ /* 0x040fe40007f5e0ff */
[C---:B------:R-:W-:Y:S02]  /*b7f0*/  IADD3 R70, P1, PT, R5.reuse, R11, RZ ;  /* 0x0000000b05467210 */ /* 0x040fe40007f3e0ff */
[----:B------:R-:W-:Y:S02]  /*b800*/  IADD3 R68, P5, PT, R5, R10, RZ ;  /* 0x0000000a05447210 */ /* 0x000fe40007fbe0ff */
[-C--:B------:R-:W-:Y:S02]  /*b810*/  LEA.HI.X.SX32 R63, R8, R206.reuse, 0x1, P2 ;  /* 0x000000ce083f7211 */ /* 0x080fe400010f0eff */
[----:B------:R-:W-:Y:S02]  /*b820*/  LEA.HI.X.SX32 R69, R11, R206, 0x1, P1 ;  /* 0x000000ce0b457211 */ /* 0x000fe400008f0eff */
[----:B------:R-:W-:-:S02]  /*b830*/  IADD3 R62, P3, PT, R5, R7, RZ ;  /* 0x00000007053e7210 */ /* 0x000fc40007f7e0ff */
[C---:B------:R-:W-:Y:S02]  /*b840*/  IADD3 R72, P0, PT, R5.reuse, R12, RZ ;  /* 0x0000000c05487210 */ /* 0x040fe40007f1e0ff */
[C---:B------:R-:W-:Y:S02]  /*b850*/  IADD3 R76, P2, PT, R5.reuse, R14, RZ ;  /* 0x0000000e054c7210 */ /* 0x040fe40007f5e0ff */
[----:B------:R-:W-:Y:S02]  /*b860*/  LEA.HI.X.SX32 R67, R10, R206, 0x1, P5 ;  /* 0x000000ce0a437211 */ /* 0x000fe400028f0eff */
[C---:B------:R-:W-:Y:S02]  /*b870*/  IADD3 R82, P1, PT, R5.reuse, R17, RZ ;  /* 0x0000001105527210 */ /* 0x040fe40007f3e0ff */
[----:B------:R-:W-:Y:S02]  /*b880*/  IADD3 R80, P5, PT, R5, R16, RZ ;  /* 0x0000001005507210 */ /* 0x000fe40007fbe0ff */
[----:B------:R-:W-:-:S02]  /*b890*/  LEA.HI.X.SX32 R61, R7, R206, 0x1, P3 ;  /* 0x000000ce073d7211 */ /* 0x000fc400018f0eff */
[-C--:B------:R-:W-:Y:S02]  /*b8a0*/  LEA.HI.X.SX32 R71, R12, R206.reuse, 0x1, P0 ;  /* 0x000000ce0c477211 */ /* 0x080fe400000f0eff */
[-C--:B------:R-:W-:Y:S02]  /*b8b0*/  LEA.HI.X.SX32 R75, R14, R206.reuse, 0x1, P2 ;  /* 0x000000ce0e4b7211 */ /* 0x080fe400010f0eff */
[-C--:B------:R-:W-:Y:S02]  /*b8c0*/  LEA.HI.X.SX32 R81, R17, R206.reuse, 0x1, P1 ;  /* 0x000000ce11517211 */ /* 0x080fe400008f0eff */
[C---:B------:R-:W-:Y:S02]  /*b8d0*/  IADD3 R66, P6, PT, R5.reuse, R9, RZ ;  /* 0x0000000905427210 */ /* 0x040fe40007fde0ff */
[----:B------:R-:W-:Y:S02]  /*b8e0*/  IADD3 R74, P3, PT, R5, R13, RZ ;  /* 0x0000000d054a7210 */ /* 0x000fe40007f7e0ff */
[----:B------:R-:W-:-:S02]  /*b8f0*/  LEA.HI.X.SX32 R79, R16, R206, 0x1, P5 ;  /* 0x000000ce104f7211 */ /* 0x000fc400028f0eff */
[C---:B------:R-:W-:Y:S02]  /*b900*/  IADD3 R86, P2, PT, R5.reuse, R85, RZ ;  /* 0x0000005505567210 */ /* 0x040fe40007f5e0ff */
[C---:B------:R-:W-:Y:S02]  /*b910*/  IADD3 R90, P1, PT, R5.reuse, R107, RZ ;  /* 0x0000006b055a7210 */ /* 0x040fe40007f3e0ff */
[C---:B------:R-:W-:Y:S02]  /*b920*/  IADD3 R92, P0, PT, R5.reuse, R109, RZ ;  /* 0x0000006d055c7210 */ /* 0x040fe40007f1e0ff */
[----:B------:R-:W-:Y:S01]  /*b930*/  IADD3 R94, P5, PT, R5, R111, RZ ;  /* 0x0000006f055e7210 */ /* 0x000fe20007fbe0ff */
[----:B------:R-:W-:Y:S01]  /*b940*/  IMAD R199, R215, UR20, RZ ;  /* 0x00000014d7c77c24 */ /* 0x000fe2000f8e02ff */
[-C--:B------:R-:W-:Y:S01]  /*b950*/  LEA.HI.X.SX32 R65, R9, R206.reuse, 0x1, P6 ;  /* 0x000000ce09417211 */ /* 0x080fe200030f0eff */
[----:B------:R-:W-:Y:S01]  /*b960*/  IMAD R200, R216, UR20, RZ ;  /* 0x00000014d8c87c24 */ /* 0x000fe2000f8e02ff */
[----:B------:R-:W-:-:S02]  /*b970*/  LEA.HI.X.SX32 R73, R13, R206, 0x1, P3 ;  /* 0x000000ce0d497211 */ /* 0x000fc400018f0eff */
[-C--:B------:R-:W-:Y:S02]  /*b980*/  LEA.HI.X.SX32 R85, R85, R206.reuse, 0x1, P2 ;  /* 0x000000ce55557211 */ /* 0x080fe400010f0eff */
[-C--:B------:R-:W-:Y:S02]  /*b990*/  LEA.HI.X.SX32 R107, R107, R206.reuse, 0x1, P1 ;  /* 0x000000ce6b6b7211 */ /* 0x080fe400008f0eff */
[----:B------:R-:W-:Y:S01]  /*b9a0*/  LEA.HI.X.SX32 R109, R109, R206, 0x1, P0 ;  /* 0x000000ce6d6d7211 */ /* 0x000fe200000f0eff */
[----:B------:R-:W-:Y:S01]  /*b9b0*/  IMAD R201, R217, UR20, RZ ;  /* 0x00000014d9c97c24 */ /* 0x000fe2000f8e02ff */
[C---:B------:R-:W-:Y:S02]  /*b9c0*/  IADD3 R78, P6, PT, R5.reuse, R15, RZ ;  /* 0x0000000f054e7210 */ /* 0x040fe40007fde0ff */
[C---:B------:R-:W-:Y:S02]  /*b9d0*/  IADD3 R96, P3, PT, R5.reuse, R113, RZ ;  /* 0x0000007105607210 */ /* 0x040fe40007f7e0ff */
[----:B------:R-:W-:-:S02]  /*b9e0*/  IADD3 R98, P2, PT, R5, R117, RZ ;  /* 0x0000007505627210 */ /* 0x000fc40007f5e0ff */
[C---:B------:R-:W-:Y:S02]  /*b9f0*/  IADD3 R100, P1, PT, R5.reuse, R119, RZ ;  /* 0x0000007705647210 */ /* 0x040fe40007f3e0ff */
[----:B------:R-:W-:Y:S02]  /*ba00*/  IADD3 R102, P0, PT, R5, R121, RZ ;  /* 0x0000007905667210 */ /* 0x000fe40007f1e0ff */
[-C--:B------:R-:W-:Y:S02]  /*ba10*/  LEA.HI.X.SX32 R111, R111, R206.reuse, 0x1, P5 ;  /* 0x000000ce6f6f7211 */ /* 0x080fe400028f0eff */
[----:B------:R-:W-:Y:S01]  /*ba20*/  IADD3 R104, P5, PT, R5, R123, RZ ;  /* 0x0000007b05687210 */ /* 0x000fe20007fbe0ff */
[----:B------:R-:W-:Y:S01]  /*ba30*/  IMAD R203, R252, UR20, RZ ;  /* 0x00000014fccb7c24 */ /* 0x000fe2000f8e02ff */
[-C--:B------:R-:W-:Y:S01]  /*ba40*/  LEA.HI.X.SX32 R77, R15, R206.reuse, 0x1, P6 ;  /* 0x000000ce0f4d7211 */ /* 0x080fe200030f0eff */
[----:B------:R-:W-:Y:S01]  /*ba50*/  IMAD R202, R218, UR20, RZ ;  /* 0x00000014daca7c24 */ /* 0x000fe2000f8e02ff */
[-C--:B------:R-:W-:Y:S01]  /*ba60*/  LEA.HI.X.SX32 R113, R113, R206.reuse, 0x1, P3 ;  /* 0x000000ce71717211 */ /* 0x080fe200018f0eff */
[----:B------:R-:W-:Y:S01]  /*ba70*/  IMAD R252, R2, UR20, RZ ;  /* 0x0000001402fc7c24 */ /* 0x000fe2000f8e02ff */
[-C--:B------:R-:W-:Y:S01]  /*ba80*/  LEA.HI.X.SX32 R117, R117, R206.reuse, 0x1, P2 ;  /* 0x000000ce75757211 */ /* 0x080fe200010f0eff */
[----:B------:R-:W-:Y:S01]  /*ba90*/  IMAD R204, R219, UR20, RZ ;  /* 0x00000014dbcc7c24 */ /* 0x000fe2000f8e02ff */
[-C--:B------:R-:W-:Y:S01]  /*baa0*/  LEA.HI.X.SX32 R119, R119, R206.reuse, 0x1, P1 ;  /* 0x000000ce77777211 */ /* 0x080fe200008f0eff */
[----:B------:R-:W-:Y:S01]  /*bab0*/  IMAD R205, R220, UR20, RZ ;  /* 0x00000014dccd7c24 */ /* 0x000fe2000f8e02ff */
[----:B------:R-:W-:Y:S01]  /*bac0*/  LEA.HI.X.SX32 R121, R121, R206, 0x1, P0 ;  /* 0x000000ce79797211 */ /* 0x000fe200000f0eff */
[----:B------:R-:W-:Y:S01]  /*bad0*/  IMAD R6, R221, UR20, RZ ;  /* 0x00000014dd067c24 */ /* 0x000fe2000f8e02ff */
[----:B------:R-:W-:-:S02]  /*bae0*/  IADD3 R88, P6, PT, R5, R105, RZ ;  /* 0x0000006905587210 */ /* 0x000fc40007fde0ff */
[C---:B------:R-:W-:Y:S02]  /*baf0*/  IADD3 R106, P3, PT, R5.reuse, R126, RZ ;  /* 0x0000007e056a7210 */ /* 0x040fe40007f7e0ff */
[C---:B------:R-:W-:Y:S02]  /*bb00*/  IADD3 R108, P2, PT, R5.reuse, R127, RZ ;  /* 0x0000007f056c7210 */ /* 0x040fe40007f5e0ff */
[C---:B------:R-:W-:Y:S02]  /*bb10*/  IADD3 R110, P1, PT, R5.reuse, R199, RZ ;  /* 0x000000c7056e7210 */ /* 0x040fe40007f3e0ff */
[----:B------:R-:W-:Y:S02]  /*bb20*/  IADD3 R112, P0, PT, R5, R200, RZ ;  /* 0x000000c805707210 */ /* 0x000fe40007f1e0ff */
[----:B------:R-:W-:Y:S02]  /*bb30*/  LEA.HI.X.SX32 R123, R123, R206, 0x1, P5 ;  /* 0x000000ce7b7b7211 */ /* 0x000fe400028f0eff */
[----:B------:R-:W-:-:S02]  /*bb40*/  IADD3 R114, P5, PT, R5, R201, RZ ;  /* 0x000000c905727210 */ /* 0x000fc40007fbe0ff */
[-C--:B------:R-:W-:Y:S02]  /*bb50*/  LEA.HI.X.SX32 R105, R105, R206.reuse, 0x1, P6 ;  /* 0x000000ce69697211 */ /* 0x080fe400030f0eff */
[-C--:B------:R-:W-:Y:S02]  /*bb60*/  LEA.HI.X.SX32 R126, R126, R206.reuse, 0x1, P3 ;  /* 0x000000ce7e7e7211 */ /* 0x080fe400018f0eff */
[-C--:B------:R-:W-:Y:S02]  /*bb70*/  LEA.HI.X.SX32 R127, R127, R206.reuse, 0x1, P2 ;  /* 0x000000ce7f7f7211 */ /* 0x080fe400010f0eff */
[-C--:B------:R-:W-:Y:S02]  /*bb80*/  LEA.HI.X.SX32 R199, R199, R206.reuse, 0x1, P1 ;  /* 0x000000cec7c77211 */ /* 0x080fe400008f0eff */
[-C--:B------:R-:W-:Y:S02]  /*bb90*/  LEA.HI.X.SX32 R200, R200, R206.reuse, 0x1, P0 ;  /* 0x000000cec8c87211 */ /* 0x080fe400000f0eff */
[----:B------:R-:W-:-:S02]  /*bba0*/  LEA.HI.X.SX32 R201, R201, R206, 0x1, P5 ;  /* 0x000000cec9c97211 */ /* 0x000fc400028f0eff */
[C---:B------:R-:W-:Y:S02]  /*bbb0*/  IADD3 R84, P6, PT, R5.reuse, R252, RZ ;  /* 0x000000fc05547210 */ /* 0x040fe40007fde0ff */
[C---:B------:R-:W-:Y:S02]  /*bbc0*/  IADD3 R116, P0, PT, R5.reuse, R202, RZ ;  /* 0x000000ca05747210 */ /* 0x040fe40007f1e0ff */
[C---:B------:R-:W-:Y:S02]  /*bbd0*/  IADD3 R118, P1, PT, R5.reuse, R203, RZ ;  /* 0x000000cb05767210 */ /* 0x040fe40007f3e0ff */
[C---:B------:R-:W-:Y:S02]  /*bbe0*/  IADD3 R120, P2, PT, R5.reuse, R204, RZ ;  /* 0x000000cc05787210 */ /* 0x040fe40007f5e0ff */
[C---:B------:R-:W-:Y:S02]  /*bbf0*/  IADD3 R122, P3, PT, R5.reuse, R205, RZ ;  /* 0x000000cd057a7210 */ /* 0x040fe40007f7e0ff */
[----:B------:R-:W-:Y:S01]  /*bc00*/  IADD3 R124, P5, PT, R5, R6, RZ ;  /* 0x00000006057c7210 */ /* 0x000fe20007fbe0ff */
[----:B------:R-:W-:Y:S01]  /*bc10*/  UIMAD.WIDE.U32 UR20, UR5, 0xc, UR30 ;  /* 0x0000000c051478a5 */ /* 0x000fe2000f8e001e */
[----:B------:R-:W-:-:S02]  /*bc20*/  LEA.HI.X.SX32 R115, R252, R206, 0x1, P6 ;  /* 0x000000cefc737211 */ /* 0x000fc400030f0eff */
[-C--:B------:R-:W-:Y:S02]  /*bc30*/  LEA.HI.X.SX32 R202, R202, R206.reuse, 0x1, P0 ;  /* 0x000000cecaca7211 */ /* 0x080fe400000f0eff */
[-C--:B------:R-:W-:Y:S02]  /*bc40*/  LEA.HI.X.SX32 R203, R203, R206.reuse, 0x1, P1 ;  /* 0x000000cecbcb7211 */ /* 0x080fe400008f0eff */
[-C--:B------:R-:W-:Y:S02]  /*bc50*/  LEA.HI.X.SX32 R204, R204, R206.reuse, 0x1, P2 ;  /* 0x000000cecccc7211 */ /* 0x080fe400010f0eff */
[-C--:B------:R-:W-:Y:S01]  /*bc60*/  LEA.HI.X.SX32 R205, R205, R206.reuse, 0x1, P3 ;  /* 0x000000cecdcd7211 */ /* 0x080fe200018f0eff */
[----:B------:R-:W-:Y:S01]  /*bc70*/  IMAD.SHL.U32 R12, R23, 0x4, RZ ;  /* 0x00000004170c7824 */ /* 0x000fe200078e00ff */
[----:B------:R-:W-:Y:S01]  /*bc80*/  LEA.HI.X.SX32 R206, R6, R206, 0x1, P5 ;  /* 0x000000ce06ce7211 */ /* 0x000fe200028f0eff */
[----:B------:R-:W-:Y:S01]  /*bc90*/  IMAD.SHL.U32 R16, R19, 0x4, RZ ;  /* 0x0000000413107824 */ /* 0x000fe200078e00ff */
[----:B------:R-:W-:Y:S01]  /*bca0*/  SHF.L.U64.HI R11, R23, 0x2, R99 ;  /* 0x00000002170b7819 */ /* 0x000fe20000010263 */
[----:B------:R-:W-:Y:S01]  /*bcb0*/  IMAD.SHL.U32 R6, R91, 0x4, RZ ;  /* 0x000000045b067824 */ /* 0x000fe200078e00ff */
[----:B------:R-:W-:Y:S01]  /*bcc0*/  SHF.L.U64.HI R15, R19, 0x2, R97 ;  /* 0x00000002130f7819 */ /* 0x000fe20000010261 */
[----:B------:R-:W-:Y:S01]  /*bcd0*/  IMAD.SHL.U32 R8, R89, 0x4, RZ ;  /* 0x0000000459087824 */ /* 0x000fe200078e00ff */
[----:B------:R-:W-:Y:S01]  /*bce0*/  SHF.L.U64.HI R5, R91, 0x2, R239 ;  /* 0x000000025b057819 */ /* 0x000fe200000102ef */
[----:B------:R-:W-:Y:S01]  /*bcf0*/  IMAD.SHL.U32 R10, R83, 0x4, RZ ;  /* 0x00000004530a7824 */ /* 0x000fe200078e00ff */
[----:B------:R-:W-:Y:S01]  /*bd00*/  SHF.L.U64.HI R7, R89, 0x2, R103 ;  /* 0x0000000259077819 */ /* 0x000fe20000010267 */
[----:B------:R-:W-:Y:S01]  /*bd10*/  UIADD3 UR18, UPT, UPT, UR21, UR19, URZ ;  /* 0x0000001315127290 */ /* 0x000fe2000fffe0ff */
[----:B------:R-:W-:Y:S01]  /*bd20*/  SHF.L.U64.HI R9, R83, 0x2, R101 ;  /* 0x0000000253097819 */ /* 0x000fe20000010265 */
[----:B------:R-:W-:Y:S01]  /*bd30*/  IMAD.SHL.U32 R14, R21, 0x4, RZ ;  /* 0x00000004150e7824 */ /* 0x000fe200078e00ff */
[----:B------:R-:W-:Y:S01]  /*bd40*/  SHF.L.U64.HI R17, R18, 0x2, R95 ;  /* 0x0000000212117819 */ /* 0x000fe2000001025f */
[----:B------:R-:W-:Y:S01]  /*bd50*/  UIADD3 UR19, UPT, UPT, UR27, UR22, URZ ;  /* 0x000000161b137290 */ /* 0x000fe2000fffe0ff */
[----:B------:R-:W-:-:S02]  /*bd60*/  SHF.L.U64.HI R19, R20, 0x2, R93 ;  /* 0x0000000214137819 */ /* 0x000fc4000001025d */
[----:B------:R-:W-:Y:S01]  /*bd70*/  SHF.L.U64.HI R23, R24, 0x2, R87 ;  /* 0x0000000218177819 */ /* 0x000fe20000010257 */
[----:B------:R-:W-:Y:S01]  /*bd80*/  USEL UR22, UR9, 0x2, !UP3 ;  /* 0x0000000209167887 */ /* 0x000fe2000d800000 */
[----:B------:R-:W-:Y:S02]  /*bd90*/  SHF.L.U64.HI R13, R21, 0x2, R241 ;  /* 0x00000002150d7819 */ /* 0x000fe400000102f1 */
[----:B------:R-:W-:Y:S02]  /*bda0*/  SHF.L.U64.HI R83, R84, 0x2, R115 ;  /* 0x0000000254537819 */ /* 0x000fe40000010273 */
[----:B------:R-:W-:Y:S02]  /*bdb0*/  SHF.L.U64.HI R87, R88, 0x2, R105 ;  /* 0x0000000258577819 */ /* 0x000fe40000010269 */
[----:B------:R-:W-:Y:S02]  /*bdc0*/  SHF.L.U64.HI R89, R90, 0x2, R107 ;  /* 0x000000025a597819 */ /* 0x000fe4000001026b */
[----:B------:R-:W-:-:S02]  /*bdd0*/  SHF.L.U64.HI R91, R92, 0x2, R109 ;  /* 0x000000025c5b7819 */ /* 0x000fc4000001026d */
[----:B------:R-:W-:Y:S02]  /*bde0*/  SHF.L.U64.HI R93, R94, 0x2, R111 ;  /* 0x000000025e5d7819 */ /* 0x000fe4000001026f */
[----:B------:R-:W-:Y:S02]  /*bdf0*/  SHF.L.U64.HI R95, R96, 0x2, R113 ;  /* 0x00000002605f7819 */ /* 0x000fe40000010271 */
[----:B------:R-:W-:Y:S02]  /*be00*/  SHF.L.U64.HI R97, R98, 0x2, R117 ;  /* 0x0000000262617819 */ /* 0x000fe40000010275 */
[----:B------:R-:W-:Y:S02]  /*be10*/  SHF.L.U64.HI R99, R100, 0x2, R119 ;  /* 0x0000000264637819 */ /* 0x000fe40000010277 */
[----:B------:R-:W-:Y:S02]  /*be20*/  SHF.L.U64.HI R101, R102, 0x2, R121 ;  /* 0x0000000266657819 */ /* 0x000fe40000010279 */
[----:B------:R-:W-:Y:S01]  /*be30*/  SHF.L.U64.HI R103, R104, 0x2, R123 ;  /* 0x0000000268677819 */ /* 0x000fe2000001027b */
        /* <DEDUP_REMOVED lines=70> */
[----:B------:R-:W-:-:S02]  /*c2a0*/  IMAD.SHL.U32 R100, R100, 0x4, RZ ;  /* 0x0000000464647824 */ /* 0x000fc400078e00ff */
[----:B------:R-:W-:Y:S02]  /*c2b0*/  IMAD.SHL.U32 R102, R102, 0x4, RZ ;  /* 0x0000000466667824 */ /* 0x000fe400078e00ff */
[----:B------:R-:W-:Y:S02]  /*c2c0*/  IMAD.SHL.U32 R104, R104, 0x4, RZ ;  /* 0x0000000468687824 */ /* 0x000fe400078e00ff */
[----:B------:R-:W-:Y:S02]  /*c2d0*/  IMAD.SHL.U32 R106, R106, 0x4, RZ ;  /* 0x000000046a6a7824 */ /* 0x000fe400078e00ff */
[----:B------:R-:W-:Y:S02]  /*c2e0*/  IMAD.SHL.U32 R108, R108, 0x4, RZ ;  /* 0x000000046c6c7824 */ /* 0x000fe400078e00ff */
[----:B------:R-:W-:Y:S02]  /*c2f0*/  IMAD.SHL.U32 R110, R110, 0x4, RZ ;  /* 0x000000046e6e7824 */ /* 0x000fe400078e00ff */
[----:B------:R-:W-:-:S02]  /*c300*/  IMAD.SHL.U32 R112, R112, 0x4, RZ ;  /* 0x0000000470707824 */ /* 0x000fc400078e00ff */
[----:B------:R-:W-:Y:S02]  /*c310*/  IMAD.SHL.U32 R114, R114, 0x4, RZ ;  /* 0x0000000472727824 */ /* 0x000fe400078e00ff */
[----:B------:R-:W-:Y:S02]  /*c320*/  IMAD.SHL.U32 R116, R116, 0x4, RZ ;  /* 0x0000000474747824 */ /* 0x000fe400078e00ff */
[----:B------:R-:W-:Y:S02]  /*c330*/  IMAD.SHL.U32 R118, R118, 0x4, RZ ;  /* 0x0000000476767824 */ /* 0x000fe400078e00ff */
[----:B------:R-:W-:Y:S02]  /*c340*/  IMAD.SHL.U32 R120, R120, 0x4, RZ ;  /* 0x0000000478787824 */ /* 0x000fe400078e00ff */
[----:B------:R-:W-:Y:S02]  /*c350*/  IMAD.SHL.U32 R122, R122, 0x4, RZ ;  /* 0x000000047a7a7824 */ /* 0x000fe400078e00ff */
[----:B------:R-:W-:-:S02]  /*c360*/  IMAD.SHL.U32 R124, R124, 0x4, RZ ;  /* 0x000000047c7c7824 */ /* 0x000fc400078e00ff */
[----:B------:R-:W-:Y:S01]  /*c370*/  IMAD.MOV.U32 R126, RZ, RZ, RZ ;  /* 0x000000ffff7e7224 */ /* 0x000fe200078e00ff */
[----:B------:R-:W-:Y:S01]  /*c380*/  UMOV UR5, URZ ;  /* 0x000000ff00057c82 */ /* 0x000fe20008000000 */
[----:B------:R-:W-:Y:S02]  /*c390*/  UIADD3 UR21, UPT, UPT, UR9, -0x3, URZ ;  /* 0xfffffffd09157890 */ /* 0x000fe4000fffe0ff */
[----:B------:R-:W-:-:S12]  /*c3a0*/  UIADD3 UR22, UPT, UPT, UR22, -0x1, URZ ;  /* 0xffffffff16167890 */ /* 0x000fd8000fffe0ff */
.L_x_10:
[----:B------:R-:W-:-:S04]  /*c3b0*/  DEPBAR.LE SB0, 0x2 ;  /* 0x000080800000791a */ /* 0x000fc80000000000 */
[----:B------:R-:W-:Y:S01]  /*c3c0*/  UIADD3 UR4, UPT, UPT, UR4, 0x1, URZ ;  /* 0x0000000104047890 */ /* 0x000fe2000fffe0ff */
[----:B------:R-:W-:Y:S01]  /*c3d0*/  IMAD.U32 R126, R126, -0x80000000, RZ ;  /* 0x800000007e7e7824 */ /* 0x000fe200078e00ff */
[----:B------:R-:W-:Y:S02]  /*c3e0*/  ULEA UR9, UR16, UR7, 0x3 ;  /* 0x0000000710097291 */ /* 0x000fe4000f8e18ff */
[----:B------:R-:W-:Y:S02]  /*c3f0*/  UISETP.GT.AND UP3, UPT, UR4, 0x2, UPT ;  /* 0x000000020400788c */ /* 0x000fe4000bf64270 */
[----:B------:R-:W-:Y:S02]  /*c400*/  UIADD3 UR9, UPT, UPT, UR9, 0x48000, URZ ;  /* 0x0004800009097890 */ /* 0x000fe4000fffe0ff */
[----:B------:R-:W-:Y:S01]  /*c410*/  USEL UR4, UR4, URZ, !UP3 ;  /* 0x000000ff04047287 */ /* 0x000fe2000d800000 */
[----:B------:R-:W-:Y:S06]  /*c420*/  BAR.SYNC.DEFER_BLOCKING 0x0 ;  /* 0x0000000000007b1d */ /* 0x000fec0000010000 */
[----:B------:R-:W-:Y:S05]  /*c430*/  BRA.U UP1, `(.L_x_8) ;  /* 0x0000000501d07547 */ /* 0x000fea000b800000 */
[----:B------:R-:W-:Y:S02]  /*c440*/  ULEA UR29, UR4, UR7, 0xf ;  /* 0x00000007041d7291 */ /* 0x000fe4000f8e78ff */
[----:B------:R-:W-:Y:S02]  /*c450*/  ULEA UR26, UR4, UR7, 0x10 ;  /* 0x00000007041a7291 */ /* 0x000fe4000f8e80ff */
[----:B------:R-:W-:Y:S02]  /*c460*/  UIADD3 UR29, UPT, UPT, UR29, 0x30000, URZ ;  /* 0x000300001d1d7890 */ /* 0x000fe4000fffe0ff */
[----:B------:R-:W-:Y:S02]  /*c470*/  USHF.R.U32.HI UR26, URZ, 0x4, UR26 ;  /* 0x00000004ff1a7899 */ /* 0x000fe4000801161a */
[----:B------:R-:W-:Y:S02]  /*c480*/  USHF.R.U32.HI UR29, URZ, 0x4, UR29 ;  /* 0x00000004ff1d7899 */ /* 0x000fe4000801161d */
[----:B------:R-:W-:-:S02]  /*c490*/  USGXT.U32 UR48, UR26, 0xe ;  /* 0x0000000e1a30789a */ /* 0x000fc40008000000 */
[----:B------:R-:W-:Y:S01]  /*c4a0*/  USGXT.U32 UR54, UR29, 0xe ;  /* 0x0000000e1d36789a */ /* 0x000fe20008000000 */
[----:B------:R-:W-:Y:S01]  /*c4b0*/  UMOV UR28, URZ ;  /* 0x000000ff001c7c82 */ /* 0x000fe20008000000 */
[----:B------:R-:W-:Y:S02]  /*c4c0*/  UIADD3 UR26, UP4, UPT, UR48, 0x2, URZ ;  /* 0x00000002301a7890 */ /* 0x000fe4000ff9e0ff */
[----:B------:R-:W-:Y:S01]  /*c4d0*/  UIADD3 UR50, UP3, UPT, UR54, 0x2, URZ ;  /* 0x0000000236327890 */ /* 0x000fe2000ff7e0ff */
[----:B------:R-:W-:Y:S01]  /*c4e0*/  UMOV UR29, URZ ;  /* 0x000000ff001d7c82 */ /* 0x000fe20008000000 */
[----:B------:R-:W-:Y:S02]  /*c4f0*/  UMOV UR27, URZ ;  /* 0x000000ff001b7c82 */ /* 0x000fe40008000000 */
[----:B------:R-:W-:Y:S02]  /*c500*/  UIADD3.X UR51, UPT, UPT, UR28, 0x40004040, URZ, UP3, !UPT ;  /* 0x400040401c337890 */ /* 0x000fe40009ffe4ff */
[----:B------:R-:W-:Y:S01]  /*c510*/  UIADD3.X UR27, UPT, UPT, UR27, 0x40004040, URZ, UP4, !UPT ;  /* 0x400040401b1b7890 */ /* 0x000fe2000a7fe4ff */
[----:B------:R-:W-:Y:S01]  /*c520*/  UMOV UR28, UR9 ;  /* 0x00000009001c7c82 */ /* 0x000fe20008000000 */
[----:B------:R-:W-:Y:S01]  /*c530*/  UIADD3 UR40, UP4, UPT, UR26, 0x2, URZ ;  /* 0x000000021a287890 */ /* 0x000fe2000ff9e0ff */
[----:B------:R-:W-:Y:S01]  /*c540*/  UMOV UR66, UR28 ;  /* 0x0000001c00427c82 */ /* 0x000fe20008000000 */
[----:B------:R-:W-:-:S02]  /*c550*/  UIADD3 UR28, UP3, UPT, UR26, 0x3fe, URZ ;  /* 0x000003fe1a1c7890 */ /* 0x000fc4000ff7e0ff */
[----:B------:R-:W-:Y:S02]  /*c560*/  UIADD3 UR34, UP5, UPT, UR26, 0x4, URZ ;  /* 0x000000041a227890 */ /* 0x000fe4000ffbe0ff */
[----:B------:R-:W-:Y:S02]  /*c570*/  UIADD3.X UR29, UPT, UPT, UR27, URZ, URZ, UP3, !UPT ;  /* 0x000000ff1b1d7290 */ /* 0x000fe40009ffe4ff */
[----:B------:R-:W-:Y:S02]  /*c580*/  UIADD3 UR42, UP6, UPT, UR50, 0x2, URZ ;  /* 0x00000002322a7890 */ /* 0x000fe4000ffde0ff */
[----:B------:R-:W-:Y:S02]  /*c590*/  UIADD3.X UR41, UPT, UPT, UR27, URZ, URZ, UP4, !UPT ;  /* 0x000000ff1b297290 */ /* 0x000fe4000a7fe4ff */
[----:B------:R-:W-:Y:S02]  /*c5a0*/  UIADD3 UR64, UP3, UPT, UR50, 0x200, URZ ;  /* 0x0000020032407890 */ /* 0x000fe4000ff7e0ff */
[----:B------:R-:W-:-:S02]  /*c5b0*/  UIADD3 UR38, UP4, UPT, UR50, 0x4, URZ ;  /* 0x0000000432267890 */ /* 0x000fc4000ff9e0ff */
[----:B------:R-:W-:Y:S02]  /*c5c0*/  UIADD3.X UR35, UPT, UPT, UR27, URZ, URZ, UP5, !UPT ;  /* 0x000000ff1b237290 */ /* 0x000fe4000affe4ff */
[----:B------:R-:W-:Y:S02]  /*c5d0*/  UIADD3 UR56, UP5, UPT, UR26, 0x402, URZ ;  /* 0x000004021a387890 */ /* 0x000fe4000ffbe0ff */
[----:B------:R-:W-:Y:S02]  /*c5e0*/  UIADD3.X UR43, UPT, UPT, UR51, URZ, URZ, UP6, !UPT ;  /* 0x000000ff332b7290 */ /* 0x000fe4000b7fe4ff */
[----:B------:R-:W-:Y:S01]  /*c5f0*/  UIADD3.X UR65, UPT, UPT, UR51, URZ, URZ, UP3, !UPT ;  /* 0x000000ff33417290 */ /* 0x000fe20009ffe4ff */
[----:B------:R-:W-:Y:S01]  /*c600*/  UMOV UR44, 0x0 ;  /* 0x00000000002c7882 */ /* 0x000fe20000000000 */
[----:B------:R-:W-:Y:S01]  /*c610*/  UMOV UR45, 0x4200910 ;  /* 0x04200910002d7882 */ /* 0x000fe20000000000 */
[----:B------:R-:W-:Y:S01]  /*c620*/  UMOV UR49, 0x40004040 ;  /* 0x4000404000317882 */ /* 0x000fe20000000000 */
[----:B------:R-:W-:Y:S01]  /*c630*/  UMOV UR55, 0x40004040 ;  /* 0x4000404000377882 */ /* 0x000fe20000000000 */
[----:B------:R-:W-:Y:S01]  /*c640*/  UIADD3.X UR39, UPT, UPT, UR51, URZ, URZ, UP4, !UPT ;  /* 0x000000ff33277290 */ /* 0x000fe2000a7fe4ff */
[----:B------:R1:W-:Y:S01]  /*c650*/  UTCHMMA gdesc[UR54], gdesc[UR48], tmem[UR8], tmem[UR44], idesc[UR45], UPT ;  /* 0x00ff2c30360075ea */ /* 0x0003e2000b800008 */
[----:B------:R-:W-:-:S02]  /*c660*/  UIADD3 UR58, UP3, UPT, UR50, 0x202, URZ ;  /* 0x00000202323a7890 */ /* 0x000fc4000ff7e0ff */
[----:B------:R-:W-:Y:S02]  /*c670*/  UIADD3.X UR57, UPT, UPT, UR27, URZ, URZ, UP5, !UPT ;  /* 0x000000ff1b397290 */ /* 0x000fe4000affe4ff */
[----:B------:R-:W-:Y:S02]  /*c680*/  UIADD3 UR30, UP4, UPT, UR50, 0x1fe, URZ ;  /* 0x000001fe321e7890 */ /* 0x000fe4000ff9e0ff */
[----:B------:R-:W-:Y:S01]  /*c690*/  UIADD3.X UR59, UPT, UPT, UR51, URZ, URZ, UP3, !UPT ;  /* 0x000000ff333b7290 */ /* 0x000fe20009ffe4ff */
[----:B------:R-:W-:Y:S01]  /*c6a0*/  UMOV UR46, 0x0 ;  /* 0x00000000002e7882 */ /* 0x000fe20000000000 */
[----:B-1----:R-:W-:Y:S01]  /*c6b0*/  UIADD3 UR54, UP5, UPT, UR50, 0x204, URZ ;  /* 0x0000020432367890 */ /* 0x002fe2000ffbe0ff */
[----:B------:R-:W-:Y:S01]  /*c6c0*/  UMOV UR47, 0x4200910 ;  /* 0x04200910002f7882 */ /* 0x000fe20000000000 */
[----:B------:R-:W-:Y:S02]  /*c6d0*/  UIADD3 UR62, UP6, UPT, UR26, 0x400, URZ ;  /* 0x000004001a3e7890 */ /* 0x000fe4000ffde0ff */
[----:B------:R1:W-:Y:S01]  /*c6e0*/  UTCHMMA gdesc[UR50], gdesc[UR26], tmem[UR8], tmem[UR46], idesc[UR47], UPT ;  /* 0x00ff2e1a320075ea */ /* 0x0003e2000b800008 */
[----:B------:R-:W-:Y:S01]  /*c6f0*/  UIADD3 UR44, UP3, UPT, UR26, 0x800, URZ ;  /* 0x000008001a2c7890 */ /* 0x000fe2000ff7e0ff */
[----:B------:R-:W-:Y:S01]  /*c700*/  UMOV UR36, 0x0 ;  /* 0x0000000000247882 */ /* 0x000fe20000000000 */
[----:B------:R-:W-:Y:S01]  /*c710*/  UMOV UR37, 0x4200910 ;  /* 0x0420091000257882 */ /* 0x000fe20000000000 */
[----:B------:R-:W-:Y:S01]  /*c720*/  UMOV UR32, 0x0 ;  /* 0x0000000000207882 */ /* 0x000fe20000000000 */
[----:B------:R-:W-:Y:S01]  /*c730*/  UMOV UR33, 0x4200910 ;  /* 0x0420091000217882 */ /* 0x000fe20000000000 */
[----:B------:R-:W-:Y:S01]  /*c740*/  UIADD3.X UR55, UPT, UPT, UR51, URZ, URZ, UP5, !UPT ;  /* 0x000000ff33377290 */ /* 0x000fe2000affe4ff */
[----:B------:R-:W-:Y:S01]  /*c750*/  UTCHMMA gdesc[UR42], gdesc[UR40], tmem[UR8], tmem[UR36], idesc[UR37], UPT ;  /* 0x00ff24282a0075ea */ /* 0x000fe2000b800008 */
[----:B------:R-:W-:Y:S01]  /*c760*/  UIADD3.X UR31, UPT, UPT, UR51, URZ, URZ, UP4, !UPT ;  /* 0x000000ff331f7290 */ /* 0x000fe2000a7fe4ff */
[----:B------:R2:W-:Y:S01]  /*c770*/  UTCHMMA gdesc[UR38], gdesc[UR34], tmem[UR8], tmem[UR32], idesc[UR33], UPT ;  /* 0x00ff2022260075ea */ /* 0x0005e2000b800008 */
[----:B-1----:R-:W-:-:S02]  /*c780*/  UIADD3 UR46, UP5, UPT, UR50, 0x3fe, URZ ;  /* 0x000003fe322e7890 */ /* 0x002fc4000ffbe0ff */
[----:B------:R-:W-:Y:S02]  /*c790*/  UIADD3 UR52, UP4, UPT, UR26, 0x404, URZ ;  /* 0x000004041a347890 */ /* 0x000fe4000ff9e0ff */
[----:B------:R-:W-:Y:S02]  /*c7a0*/  UIADD3.X UR63, UPT, UPT, UR27, URZ, URZ, UP6, !UPT ;  /* 0x000000ff1b3f7290 */ /* 0x000fe4000b7fe4ff */
[----:B------:R-:W-:Y:S02]  /*c7b0*/  UIADD3.X UR45, UPT, UPT, UR27, URZ, URZ, UP3, !UPT ;  /* 0x000000ff1b2d7290 */ /* 0x000fe40009ffe4ff */
[----:B------:R-:W-:Y:S02]  /*c7c0*/  UIADD3 UR48, UP6, UPT, UR26, 0x7fe, URZ ;  /* 0x000007fe1a307890 */ /* 0x000fe4000ffde0ff */
[----:B--2---:R-:W-:Y:S02]  /*c7d0*/  UIADD3 UR38, UP3, UPT, UR50, 0x402, URZ ;  /* 0x0000040232267890 */ /* 0x004fe4000ff7e0ff */
[----:B------:R-:W-:-:S02]  /*c7e0*/  UIADD3.X UR47, UPT, UPT, UR51, URZ, URZ, UP5, !UPT ;  /* 0x000000ff332f7290 */ /* 0x000fc4000affe4ff */
[----:B------:R-:W-:Y:S02]  /*c7f0*/  UIADD3.X UR53, UPT, UPT, UR27, URZ, URZ, UP4, !UPT ;  /* 0x000000ff1b357290 */ /* 0x000fe4000a7fe4ff */
[----:B------:R-:W-:Y:S02]  /*c800*/  UIADD3 UR42, UP5, UPT, UR50, 0x400, URZ ;  /* 0x00000400322a7890 */ /* 0x000fe4000ffbe0ff */
[----:B------:R-:W-:Y:S02]  /*c810*/  UIADD3 UR40, UP4, UPT, UR26, 0x802, URZ ;  /* 0x000008021a287890 */ /* 0x000fe4000ff9e0ff */
[----:B------:R-:W-:Y:S02]  /*c820*/  UIADD3.X UR49, UPT, UPT, UR27, URZ, URZ, UP6, !UPT ;  /* 0x000000ff1b317290 */ /* 0x000fe4000b7fe4ff */
[----:B------:R-:W-:Y:S02]  /*c830*/  UIADD3.X UR39, UPT, UPT, UR51, URZ, URZ, UP3, !UPT ;  /* 0x000000ff33277290 */ /* 0x000fe40009ffe4ff */
[----:B------:R-:W-:-:S02]  /*c840*/  UIADD3 UR36, UP6, UPT, UR26, 0x804, URZ ;  /* 0x000008041a247890 */ /* 0x000fc4000ffde0ff */
[----:B------:R-:W-:Y:S01]  /*c850*/  UIADD3 UR34, UP3, UPT, UR50, 0x404, URZ ;  /* 0x0000040432227890 */ /* 0x000fe2000ff7e0ff */
[----:B------:R-:W-:Y:S01]  /*c860*/  UMOV UR60, 0x0 ;  /* 0x00000000003c7882 */ /* 0x000fe20000000000 */
[----:B------:R-:W-:Y:S01]  /*c870*/  UMOV UR61, 0x4200910 ;  /* 0x04200910003d7882 */ /* 0x000fe20000000000 */
[----:B------:R-:W-:Y:S01]  /*c880*/  UIADD3.X UR43, UPT, UPT, UR51, URZ, URZ, UP5, !UPT ;  /* 0x000000ff332b7290 */ /* 0x000fe2000affe4ff */
[----:B------:R1:W-:Y:S01]  /*c890*/  UTCHMMA gdesc[UR30], gdesc[UR28], tmem[UR8], tmem[UR60], idesc[UR61], UPT ;  /* 0x00ff3c1c1e0075ea */ /* 0x0003e2000b800008 */
[----:B------:R-:W-:Y:S02]  /*c8a0*/  UIADD3 UR32, UP5, UPT, UR26, 0xbfe, URZ ;  /* 0x00000bfe1a207890 */ /* 0x000fe4000ffbe0ff */
[----:B------:R-:W-:Y:S02]  /*c8b0*/  UIADD3.X UR41, UPT, UPT, UR27, URZ, URZ, UP4, !UPT ;  /* 0x000000ff1b297290 */ /* 0x000fe4000a7fe4ff */
[----:B------:R-:W-:Y:S02]  /*c8c0*/  UIADD3.X UR35, UPT, UPT, UR51, URZ, URZ, UP3, !UPT ;  /* 0x000000ff33237290 */ /* 0x000fe40009ffe4ff */
[----:B------:R-:W-:Y:S01]  /*c8d0*/  UIADD3.X UR37, UPT, UPT, UR27, URZ, URZ, UP6, !UPT ;  /* 0x000000ff1b257290 */ /* 0x000fe2000b7fe4ff */
[----:B------:R-:W-:Y:S01]  /*c8e0*/  UMOV UR68, 0x0 ;  /* 0x0000000000447882 */ /* 0x000fe20000000000 */
[----:B-1----:R-:W-:Y:S01]  /*c8f0*/  UIADD3 UR28, UP4, UPT, UR26, 0xc00, URZ ;  /* 0x00000c001a1c7890 */ /* 0x002fe2000ff9e0ff */
[----:B------:R-:W-:Y:S01]  /*c900*/  UMOV UR69, 0x4200910 ;  /* 0x0420091000457882 */ /* 0x000fe20000000000 */
[----:B------:R-:W-:Y:S01]  /*c910*/  UIADD3 UR30, UP3, UPT, UR50, 0x5fe, URZ ;  /* 0x000005fe321e7890 */ /* 0x000fe2000ff7e0ff */
[----:B------:R1:W-:Y:S01]  /*c920*/  UTCHMMA gdesc[UR64], gdesc[UR62], tmem[UR8], tmem[UR68], idesc[UR69], UPT ;  /* 0x00ff443e400075ea */ /* 0x0003e2000b800008 */
[----:B------:R-:W-:-:S02]  /*c930*/  UIADD3 UR60, UP6, UPT, UR26, 0xc02, URZ ;  /* 0x00000c021a3c7890 */ /* 0x000fc4000ffde0ff */
[----:B------:R-:W-:Y:S02]  /*c940*/  UIADD3.X UR33, UPT, UPT, UR27, URZ, URZ, UP5, !UPT ;  /* 0x000000ff1b217290 */ /* 0x000fe4000affe4ff */
[----:B------:R-:W-:Y:S02]  /*c950*/  UIADD3.X UR29, UPT, UPT, UR27, URZ, URZ, UP4, !UPT ;  /* 0x000000ff1b1d7290 */ /* 0x000fe4000a7fe4ff */
[----:B------:R-:W-:Y:S02]  /*c960*/  UIADD3.X UR31, UPT, UPT, UR51, URZ, URZ, UP3, !UPT ;  /* 0x000000ff331f7290 */ /* 0x000fe40009ffe4ff */
[----:B------:R-:W-:Y:S02]  /*c970*/  UIADD3.X UR61, UPT, UPT, UR27, URZ, URZ, UP6, !UPT ;  /* 0x000000ff1b3d7290 */ /* 0x000fe4000b7fe4ff */
[----:B-1----:R-:W-:Y:S02]  /*c980*/  UIADD3 UR62, UP5, UPT, UR50, 0x600, URZ ;  /* 0x00000600323e7890 */ /* 0x002fe4000ffbe0ff */
[----:B------:R-:W-:-:S02]  /*c990*/  UIADD3 UR64, UP4, UPT, UR50, 0x602, URZ ;  /* 0x0000060232407890 */ /* 0x000fc4000ff9e0ff */
[----:B------:R-:W-:Y:S02]  /*c9a0*/  UIADD3 UR26, UP3, UPT, UR26, 0xc04, URZ ;  /* 0x00000c041a1a7890 */ /* 0x000fe4000ff7e0ff */
[----:B------:R-:W-:Y:S01]  /*c9b0*/  UIADD3 UR50, UP6, UPT, UR50, 0x604, URZ ;  /* 0x0000060432327890 */ /* 0x000fe2000ffde0ff */
[----:B------:R-:W-:Y:S01]  /*c9c0*/  UMOV UR70, 0x0 ;  /* 0x0000000000467882 */ /* 0x000fe20000000000 */
[----:B------:R-:W-:Y:S01]  /*c9d0*/  UMOV UR71, 0x4200910 ;  /* 0x0420091000477882 */ /* 0x000fe20000000000 */
[----:B------:R-:W-:Y:S01]  /*c9e0*/  UIADD3.X UR63, UPT, UPT, UR51, URZ, URZ, UP5, !UPT ;  /* 0x000000ff333f7290 */ /* 0x000fe2000affe4ff */
[----:B------:R1:W-:Y:S01]  /*c9f0*/  UTCHMMA gdesc[UR58], gdesc[UR56], tmem[UR8], tmem[UR70], idesc[UR71], UPT ;  /* 0x00ff46383a0075ea */ /* 0x0003e2000b800008 */
[----:B------:R-:W-:Y:S01]  /*ca00*/  UMOV UR72, 0x0 ;  /* 0x0000000000487882 */ /* 0x000fe20000000000 */
[----:B------:R-:W-:Y:S01]  /*ca10*/  UMOV UR73, 0x4200910 ;  /* 0x0420091000497882 */ /* 0x000fe20000000000 */
[----:B------:R-:W-:Y:S01]  /*ca20*/  UIADD3.X UR65, UPT, UPT, UR51, URZ, URZ, UP4, !UPT ;  /* 0x000000ff33417290 */ /* 0x000fe2000a7fe4ff */
[----:B------:R2:W-:Y:S01]  /*ca30*/  UTCHMMA gdesc[UR54], gdesc[UR52], tmem[UR8], tmem[UR72], idesc[UR73], UPT ;  /* 0x00ff4834360075ea */ /* 0x0005e2000b800008 */
[----:B------:R-:W-:Y:S01]  /*ca40*/  UIADD3.X UR27, UPT, UPT, UR27, URZ, URZ, UP3, !UPT ;  /* 0x000000ff1b1b7290 */ /* 0x000fe20009ffe4ff */
[----:B------:R2:W-:Y:S01]  /*ca50*/  UTCHMMA gdesc[UR46], gdesc[UR48], tmem[UR8], tmem[UR70], idesc[UR71], UPT ;  /* 0x00ff46302e0075ea */ /* 0x0005e2000b800008 */
[----:B------:R-:W-:Y:S01]  /*ca60*/  UIADD3.X UR51, UPT, UPT, UR51, URZ, URZ, UP6, !UPT ;  /* 0x000000ff33337290 */ /* 0x000fe2000b7fe4ff */
[----:B------:R2:W-:Y:S01]  /*ca70*/  UTCHMMA gdesc[UR42], gdesc[UR44], tmem[UR8], tmem[UR68], idesc[UR69], UPT ;  /* 0x00ff442c2a0075ea */ /* 0x0005e2000b800008 */
[----:B------:R-:W-:Y:S01]  /*ca80*/  UMOV UR76, 0x0 ;  /* 0x00000000004c7882 */ /* 0x000fe20000000000 */
[----:B-1----:R-:W-:Y:S01]  /*ca90*/  UMOV UR58, 0x0 ;  /* 0x00000000003a7882 */ /* 0x002fe20000000000 */
[----:B------:R-:W-:Y:S01]  /*caa0*/  UMOV UR59, 0x4200910 ;  /* 0x04200910003b7882 */ /* 0x000fe20000000000 */
[----:B------:R-:W-:Y:S01]  /*cab0*/  UMOV UR56, 0x0 ;  /* 0x0000000000387882 */ /* 0x000fe20000000000 */
[----:B------:R-:W-:Y:S01]  /*cac0*/  UMOV UR57, 0x4200910 ;  /* 0x0420091000397882 */ /* 0x000fe20000000000 */
[----:B------:R2:W-:Y:S01]  /*cad0*/  UTCHMMA gdesc[UR38], gdesc[UR40], tmem[UR8], tmem[UR58], idesc[UR59], UPT ;  /* 0x00ff3a28260075ea */ /* 0x0005e2000b800008 */
[----:B------:R2:W-:Y:S01]  /*cae0*/  UTCHMMA gdesc[UR34], gdesc[UR36], tmem[UR8], tmem[UR56], idesc[UR57], UPT ;  /* 0x00ff3824220075ea */ /* 0x0005e2000b800008 */
[----:B------:R-:W-:Y:S01]  /*caf0*/  UMOV UR77, 0x4200910 ;  /* 0x04200910004d7882 */ /* 0x000fe20000000000 */
[----:B------:R2:W-:Y:S01]  /*cb00*/  UTCHMMA gdesc[UR30], gdesc[UR32], tmem[UR8], tmem[UR70], idesc[UR71], UPT ;  /* 0x00ff46201e0075ea */ /* 0x0005e2000b800008 */
[----:B------:R-:W-:Y:S01]  /*cb10*/  UMOV UR74, 0x0 ;  /* 0x00000000004a7882 */ /* 0x000fe20000000000 */
[----:B------:R-:W-:Y:S01]  /*cb20*/  UMOV UR75, 0x4200910 ;  /* 0x04200910004b7882 */ /* 0x000fe20000000000 */
[----:B------:R2:W-:Y:S01]  /*cb30*/  UTCHMMA gdesc[UR62], gdesc[UR28], tmem[UR8], tmem[UR68], idesc[UR69], UPT ;  /* 0x00ff441c3e0075ea */ /* 0x0005e2000b800008 */
[----:B------:R2:W-:Y:S01]  /*cb40*/  UTCHMMA gdesc[UR64], gdesc[UR60], tmem[UR8], tmem[UR76], idesc[UR77], UPT ;  /* 0x00ff4c3c400075ea */ /* 0x0005e2000b800008 */
[----:B------:R2:W-:Y:S01]  /*cb50*/  UTCHMMA gdesc[UR50], gdesc[UR26], tmem[UR8], tmem[UR74], idesc[UR75], UPT ;  /* 0x00ff4a1a320075ea */ /* 0x0005e2000b800008 */
[----:B------:R2:W-:Y:S01]  /*cb60*/  UTCBAR [UR66], URZ ;  /* 0x000000ff420073e9 */ /* 0x0005e200080000ff */
[----:B------:R-:W-:Y:S01]  /*cb70*/  NOP ;  /* 0x0000000000007918 */ /* 0x000fe20000000000 */
.L_x_8:
[----:B------:R-:W1:Y:S01]  /*cb80*/  SYNCS.PHASECHK.TRANS64.TRYWAIT P0, [UR15], R126 ;  /* 0x0000007eff0075a7 */ /* 0x000e62000800110f */
[----:B------:R-:W-:Y:S01]  /*cb90*/  UISETP.GE.AND UP4, UPT, UR6, UR21, UPT ;  /* 0x000000150600728c */ /* 0x000fe2000bf86270 */
[----:B--2---:R-:W-:Y:S01]  /*cba0*/  UMOV UR26, UR5 ;  /* 0x00000005001a7c82 */ /* 0x004fe20008000000 */
[----:B-1----:R-:W-:Y:S09]  /*cbb0*/  @!P0 BRA `(.L_x_9) ;  /* 0x0000003400548947 */ /* 0x002ff20003800000 */
.L_x_16:
[C---:B------:R-:W-:Y:S01]  /*cbc0*/  ISETP.GE.AND P0, PT, R2.reuse, UR14, PT ;  /* 0x0000000e02007c0c */ /* 0x040fe2000bf06270 */
[----:B------:R-:W-:Y:S01]  /*cbd0*/  BAR.SYNC.DEFER_BLOCKING 0x0 ;  /* 0x0000000000007b1d */ /* 0x000fe20000010000 */
[----:B------:R-:W-:Y:S01]  /*cbe0*/  PLOP3.LUT P1, PT, PT, PT, UP4, 0x40, 0x4 ;  /* 0x000000000004781c */ /* 0x000fe20003f2e848 */
[----:B------:R-:W-:Y:S01]  /*cbf0*/  UIADD3 UR17, UPT, UPT, UR17, 0x1, URZ ;  /* 0x0000000111117890 */ /* 0x000fe2000fffe0ff */
[----:B------:R-:W-:Y:S01]  /*cc00*/  SEL R126, RZ, 0x4, P0 ;  /* 0x00000004ff7e7807 */ /* 0x000fe20000000000 */
[----:B------:R-:W-:Y:S01]  /*cc10*/  UIADD3 UR16, UPT, UPT, UR16, 0x1, URZ ;  /* 0x0000000110107890 */ /* 0x000fe2000fffe0ff */
[----:B------:R-:W-:Y:S01]  /*cc20*/  LOP3.LUT R127, R2, 0x20, RZ, 0xfc, !PT ;  /* 0x00000020027f7812 */ /* 0x000fe200078efcff */
[----:B------:R-:W-:Y:S01]  /*cc30*/  UISETP.GT.AND UP3, UPT, UR17, 0x2, UPT ;  /* 0x000000021100788c */ /* 0x000fe2000bf64270 */
[----:B------:R-:W-:Y:S01]  /*cc40*/  SEL R126, R126, RZ, P1 ;  /* 0x000000ff7e7e7207 */ /* 0x000fe20000800000 */
[----:B------:R-:W-:Y:S01]  /*cc50*/  UIADD3 UR6, UPT, UPT, UR6, 0x1, URZ ;  /* 0x0000000106067890 */ /* 0x000fe2000fffe0ff */
[----:B------:R-:W-:Y:S01]  /*cc60*/  ISETP.GE.AND P0, PT, R127, UR14, PT ;  /* 0x0000000e7f007c0c */ /* 0x000fe2000bf06270 */
[----:B------:R-:W-:Y:S01]  /*cc70*/  USEL UR17, UR17, URZ, !UP3 ;  /* 0x000000ff11117287 */ /* 0x000fe2000d800000 */
[----:B------:R-:W-:Y:S01]  /*cc80*/  ISETP.NE.U32.AND P1, PT, R126, RZ, PT ;  /* 0x000000ff7e00720c */ /* 0x000fe20003f25070 */
[----:B------:R-:W-:Y:S01]  /*cc90*/  UISETP.GT.AND UP3, UPT, UR16, 0x1, UPT ;  /* 0x000000011000788c */ /* 0x000fe2000bf64270 */
[----:B------:R-:W-:Y:S01]  /*cca0*/  PLOP3.LUT P2, PT, PT, PT, UP4, 0x40, 0x4 ;  /* 0x000000000004781c */ /* 0x000fe20003f4e848 */
[----:B------:R-:W-:Y:S01]  /*ccb0*/  ULEA UR5, UR17, UR7, 0xf ;  /* 0x0000000711057291 */ /* 0x000fe2000f8e78ff */
[----:B------:R-:W-:Y:S01]  /*ccc0*/  SEL R126, RZ, 0x4, P0 ;  /* 0x00000004ff7e7807 */ /* 0x000fe20000000000 */
[----:B------:R-:W-:Y:S01]  /*ccd0*/  USEL UR16, UR16, URZ, !UP3 ;  /* 0x000000ff10107287 */ /* 0x000fe2000d800000 */
[----:B------:R-:W-:Y:S01]  /*cce0*/  LOP3.LUT R200, R2, 0x40, RZ, 0xfc, !PT ;  /* 0x0000004002c87812 */ /* 0x000fe200078efcff */
[----:B------:R-:W-:Y:S01]  /*ccf0*/  UMOV UR15, UR9 ;  /* 0x00000009000f7c82 */ /* 0x000fe20008000000 */
[----:B------:R-:W-:Y:S01]  /*cd00*/  SEL R126, R126, RZ, P2 ;  /* 0x000000ff7e7e7207 */ /* 0x000fe20001000000 */
[----:B------:R-:W-:Y:S01]  /*cd10*/  VIADD R199, R3, UR5 ;  /* 0x0000000503c77c36 */ /* 0x000fe20008000000 */
[----:B------:R-:W-:-:S02]  /*cd20*/  LOP3.LUT R201, R2, 0x60, RZ, 0xfc, !PT ;  /* 0x0000006002c97812 */ /* 0x000fc400078efcff */
[----:B------:R-:W-:Y:S02]  /*cd30*/  ISETP.NE.U32.AND P0, PT, R126, RZ, PT ;  /* 0x000000ff7e00720c */ /* 0x000fe40003f05070 */
[----:B------:R-:W-:Y:S02]  /*cd40*/  IADD3 R126, P2, PT, R84, UR23, RZ ;  /* 0x00000017547e7c10 */ /* 0x000fe4000ff5e0ff */
[----:B------:R-:W-:Y:S02]  /*cd50*/  LOP3.LUT R202, R2, 0x5c, RZ, 0xfc, !PT ;  /* 0x0000005c02ca7812 */ /* 0x000fe400078efcff */
[----:B------:R-:W-:Y:S02]  /*cd60*/  IADD3.X R127, PT, PT, R83, UR19, RZ, P2, !PT ;  /* 0x00000013537f7c10 */ /* 0x000fe400097fe4ff */
[----:B------:R-:W-:-:S03]  /*cd70*/  PLOP3.LUT P2, PT, PT, PT, UP4, 0x40, 0x4 ;  /* 0x000000000004781c */ /* 0x000fc60003f4e848 */
[----:B------:R-:W-:Y:S01]  /*cd80*/  @!PT LDS RZ, [RZ] ;  /* 0x00000000fffff984 */ /* 0x000fe20000000800 */
[----:B------:R-:W-:Y:S01]  /*cd90*/  @!PT LDS RZ, [RZ] ;  /* 0x00000000fffff984 */ /* 0x000fe20000000800 */
[----:B------:R-:W-:Y:S01]  /*cda0*/  @!PT LDS RZ, [RZ] ;  /* 0x00000000fffff984 */ /* 0x000fe20000000800 */
[----:B------:R1:W-:Y:S02]  /*cdb0*/  LDGSTS.E [R199+0x30000], desc[UR24][R126.64], P1 ;  /* 0x300000007ec77fae */ /* 0x0003e400089a1018 */
[----:B-1----:R-:W-:-:S04]  /*cdc0*/  IADD3 R126, P1, PT, R68, UR23, RZ ;  /* 0x00000017447e7c10 */ /* 0x002fc8000ff3e0ff */
[----:B------:R-:W-:Y:S02]  /*cdd0*/  IADD3.X R127, PT, PT, R67, UR19, RZ, P1, !PT ;  /* 0x00000013437f7c10 */ /* 0x000fe40008ffe4ff */
[----:B------:R-:W-:-:S03]  /*cde0*/  PLOP3.LUT P1, PT, PT, PT, UP4, 0x40, 0x4 ;  /* 0x000000000004781c */ /* 0x000fc60003f2e848 */
[----:B------:R1:W-:Y:S01]  /*cdf0*/  LDGSTS.E [R199+0x32000], desc[UR24][R126.64], P0 ;  /* 0x320000007ec77fae */ /* 0x0003e200081a1018 */
[----:B------:R-:W-:-:S04]  /*ce00*/  ISETP.GE.AND P0, PT, R200, UR14, PT ;  /* 0x0000000ec8007c0c */ /* 0x000fc8000bf06270 */
[----:B------:R-:W-:Y:S02]  /*ce10*/  SEL R200, RZ, 0x4, P0 ;  /* 0x00000004ffc87807 */ /* 0x000fe40000000000 */
[----:B------:R-:W-:Y:S02]  /*ce20*/  ISETP.GE.AND P0, PT, R201, UR14, PT ;  /* 0x0000000ec9007c0c */ /* 0x000fe4000bf06270 */
[----:B------:R-:W-:Y:S02]  /*ce30*/  SEL R200, R200, RZ, P1 ;  /* 0x000000ffc8c87207 */ /* 0x000fe40000800000 */
[----:B------:R-:W-:Y:S02]  /*ce40*/  LOP3.LUT R201, R2, 0x4, RZ, 0xfc, !PT ;  /* 0x0000000402c97812 */ /* 0x000fe400078efcff */
[----:B------:R-:W-:Y:S02]  /*ce50*/  ISETP.NE.U32.AND P1, PT, R200, RZ, PT ;  /* 0x000000ffc800720c */ /* 0x000fe40003f25070 */
[----:B------:R-:W-:-:S04]  /*ce60*/  SEL R200, RZ, 0x4, P0 ;  /* 0x00000004ffc87807 */ /* 0x000fc80000000000 */
[----:B------:R-:W-:Y:S02]  /*ce70*/  SEL R200, R200, RZ, P2 ;  /* 0x000000ffc8c87207 */ /* 0x000fe40001000000 */
[----:B-1----:R-:W-:Y:S02]  /*ce80*/  IADD3 R126, P2, PT, R116, UR23, RZ ;  /* 0x00000017747e7c10 */ /* 0x002fe4000ff5e0ff */
[----:B------:R-:W-:Y:S02]  /*ce90*/  ISETP.NE.U32.AND P0, PT, R200, RZ, PT ;  /* 0x000000ffc800720c */ /* 0x000fe40003f05070 */
[----:B------:R-:W-:Y:S02]  /*cea0*/  IADD3.X R127, PT, PT, R115, UR19, RZ, P2, !PT ;  /* 0x00000013737f7c10 */ /* 0x000fe400097fe4ff */
[----:B------:R-:W-:-:S03]  /*ceb0*/  PLOP3.LUT P2, PT, PT, PT, UP4, 0x40, 0x4 ;  /* 0x000000000004781c */ /* 0x000fc60003f4e848 */
[----:B------:R1:W-:Y:S02]  /*cec0*/  LDGSTS.E [R199+0x34000], desc[UR24][R126.64], P1 ;  /* 0x340000007ec77fae */ /* 0x0003e400089a1018 */
[----:B-1----:R-:W-:-:S04]  /*ced0*/  IADD3 R126, P1, PT, R100, UR23, RZ ;  /* 0x00000017647e7c10 */ /* 0x002fc8000ff3e0ff */
[----:B------:R-:W-:Y:S02]  /*cee0*/  IADD3.X R127, PT, PT, R99, UR19, RZ, P1, !PT ;  /* 0x00000013637f7c10 */ /* 0x000fe40008ffe4ff */
[----:B------:R-:W-:-:S03]  /*cef0*/  PLOP3.LUT P1, PT, PT, PT, UP4, 0x40, 0x4 ;  /* 0x000000000004781c */ /* 0x000fc60003f2e848 */
[----:B------:R1:W-:Y:S01]  /*cf00*/  LDGSTS.E [R199+0x36000], desc[UR24][R126.64], P0 ;  /* 0x360000007ec77fae */ /* 0x0003e200081a1018 */
[----:B------:R-:W-:Y:S02]  /*cf10*/  ISETP.GE.AND P0, PT, R201, UR14, PT ;  /* 0x0000000ec9007c0c */ /* 0x000fe4000bf06270 */
[----:B------:R-:W-:Y:S02]  /*cf20*/  LOP3.LUT R201, R2, 0x24, RZ, 0xfc, !PT ;  /* 0x0000002402c97812 */ /* 0x000fe400078efcff */
[----:B------:R-:W-:Y:S02]  /*cf30*/  SEL R200, RZ, 0x4, P0 ;  /* 0x00000004ffc87807 */ /* 0x000fe40000000000 */
[----:B------:R-:W-:Y:S02]  /*cf40*/  ISETP.GE.AND P0, PT, R201, UR14, PT ;  /* 0x0000000ec9007c0c */ /* 0x000fe4000bf06270 */
[----:B------:R-:W-:Y:S02]  /*cf50*/  SEL R200, R200, RZ, P1 ;  /* 0x000000ffc8c87207 */ /* 0x000fe40000800000 */
[----:B------:R-:W-:-:S02]  /*cf60*/  LOP3.LUT R201, R3, 0x10, RZ, 0x3c, !PT ;  /* 0x0000001003c97812 */ /* 0x000fc400078e3cff */
[----:B------:R-:W-:Y:S02]  /*cf70*/  ISETP.NE.U32.AND P1, PT, R200, RZ, PT ;  /* 0x000000ffc800720c */ /* 0x000fe40003f25070 */
[----:B------:R-:W-:Y:S01]  /*cf80*/  SEL R200, RZ, 0x4, P0 ;  /* 0x00000004ffc87807 */ /* 0x000fe20000000000 */
[----:B-1----:R-:W-:Y:S01]  /*cf90*/  VIADD R199, R201, UR5 ;  /* 0x00000005c9c77c36 */ /* 0x002fe20008000000 */
[----:B------:R-:W-:Y:S02]  /*cfa0*/  LOP3.LUT R201, R2, 0x44, RZ, 0xfc, !PT ;  /* 0x0000004402c97812 */ /* 0x000fe400078efcff */
[----:B------:R-:W-:Y:S02]  /*cfb0*/  SEL R200, R200, RZ, P2 ;  /* 0x000000ffc8c87207 */ /* 0x000fe40001000000 */
[----:B------:R-:W-:Y:S02]  /*cfc0*/  IADD3 R126, P2, PT, R82, UR23, RZ ;  /* 0x00000017527e7c10 */ /* 0x000fe4000ff5e0ff */
[----:B------:R-:W-:-:S02]  /*cfd0*/  ISETP.NE.U32.AND P0, PT, R200, RZ, PT ;  /* 0x000000ffc800720c */ /* 0x000fc40003f05070 */
        /* <DEDUP_REMOVED lines=223> */
[----:B------:R-:W-:Y:S01]  /*ddd0*/  VIADD R201, R201, UR5 ;  /* 0x00000005c9c97c36 */ /* 0x000fe20008000000 */
[----:B------:R-:W-:Y:S02]  /*dde0*/  ULEA UR5, UR17, UR7, 0x10 ;  /* 0x0000000711057291 */ /* 0x000fe4000f8e80ff */
[----:B------:R-:W-:Y:S02]  /*ddf0*/  SEL R200, R200, RZ, P2 ;  /* 0x000000ffc8c87207 */ /* 0x000fe40001000000 */
[----:B-1----:R-:W-:Y:S02]  /*de00*/  IADD3 R126, P2, PT, R70, UR23, RZ ;  /* 0x00000017467e7c10 */ /* 0x002fe4000ff5e0ff */
[----:B------:R-:W-:-:S02]  /*de10*/  ISETP.NE.U32.AND P0, PT, R200, RZ, PT ;  /* 0x000000ffc800720c */ /* 0x000fc40003f05070 */
[----:B------:R-:W-:Y:S02]  /*de20*/  IADD3.X R127, PT, PT, R69, UR19, RZ, P2, !PT ;  /* 0x00000013457f7c10 */ /* 0x000fe400097fe4ff */
[----:B------:R-:W-:Y:S02]  /*de30*/  PLOP3.LUT P2, PT, PT, PT, UP4, 0x40, 0x4 ;  /* 0x000000000004781c */ /* 0x000fe40003f4e848 */
[----:B------:R-:W-:Y:S01]  /*de40*/  LOP3.LUT R200, R4, 0x20, RZ, 0x3c, !PT ;  /* 0x0000002004c87812 */ /* 0x000fe200078e3cff */
        /* <DEDUP_REMOVED lines=9> */
[----:B------:R-:W2:Y:S01]  /*dee0*/  S2R R202, SR_TID.X ;  /* 0x0000000000ca7919 */ /* 0x000ea20000002100 */
[----:B------:R-:W-:-:S04]  /*def0*/  SEL R199, R199, RZ, P1 ;  /* 0x000000ffc7c77207 */ /* 0x000fc80000800000 */
[----:B------:R-:W-:Y:S02]  /*df00*/  ISETP.NE.U32.AND P1, PT, R199, RZ, PT ;  /* 0x000000ffc700720c */ /* 0x000fe40003f25070 */
[----:B------:R-:W-:-:S04]  /*df10*/  SEL R199, RZ, 0x4, P0 ;  /* 0x00000004ffc77807 */ /* 0x000fc80000000000 */
[----:B------:R-:W-:Y:S02]  /*df20*/  SEL R199, R199, RZ, P2 ;  /* 0x000000ffc7c77207 */ /* 0x000fe40001000000 */
[----:B-1----:R-:W-:Y:S02]  /*df30*/  IADD3 R126, P2, PT, R102, UR23, RZ ;  /* 0x00000017667e7c10 */ /* 0x002fe4000ff5e0ff */
[----:B------:R-:W-:Y:S02]  /*df40*/  ISETP.NE.U32.AND P0, PT, R199, RZ, PT ;  /* 0x000000ffc700720c */ /* 0x000fe40003f05070 */
[----:B------:R-:W-:-:S05]  /*df50*/  IADD3.X R127, PT, PT, R101, UR19, RZ, P2, !PT ;  /* 0x00000013657f7c10 */ /* 0x000fca00097fe4ff */
[----:B------:R1:W-:Y:S01]  /*df60*/  LDGSTS.E [R201+0x34000], desc[UR24][R126.64], P1 ;  /* 0x340000007ec97fae */ /* 0x0003e200089a1018 */
[----:B--2---:R-:W-:Y:S02]  /*df70*/  LOP3.LUT R202, R202, 0x7f, RZ, 0xc0, !PT ;  /* 0x0000007fcaca7812 */ /* 0x004fe400078ec0ff */
[----:B-1----:R-:W-:Y:S01]  /*df80*/  IADD3 R126, P1, PT, R86, UR23, RZ ;  /* 0x00000017567e7c10 */ /* 0x002fe2000ff3e0ff */
[----:B------:R-:W-:-:S03]  /*df90*/  UIADD3 UR23, UP5, UPT, UR23, UR10, URZ ;  /* 0x0000000a17177290 */ /* 0x000fc6000ffbe0ff */
[----:B------:R-:W-:Y:S01]  /*dfa0*/  IADD3.X R127, PT, PT, R85, UR19, RZ, P1, !PT ;  /* 0x00000013557f7c10 */ /* 0x000fe20008ffe4ff */
[----:B------:R-:W-:Y:S01]  /*dfb0*/  UIADD3.X UR19, UPT, UPT, UR19, UR11, URZ, UP5, !UPT ;  /* 0x0000000b13137290 */ /* 0x000fe2000affe4ff */
[----:B------:R-:W-:-:S03]  /*dfc0*/  PLOP3.LUT P1, PT, PT, PT, UP4, 0x40, 0x4 ;  /* 0x000000000004781c */ /* 0x000fc60003f2e848 */
[----:B------:R1:W-:Y:S01]  /*dfd0*/  LDGSTS.E [R201+0x36000], desc[UR24][R126.64], P0 ;  /* 0x360000007ec97fae */ /* 0x0003e200081a1018 */
[----:B------:R-:W-:Y:S01]  /*dfe0*/  ISETP.GE.AND P0, PT, R202, UR14, PT ;  /* 0x0000000eca007c0c */ /* 0x000fe2000bf06270 */
[----:B------:R-:W-:Y:S02]  /*dff0*/  UIADD3 UR14, UPT, UPT, UR14, -0x80, URZ ;  /* 0xffffff800e0e7890 */ /* 0x000fe4000fffe0ff */
[----:B------:R-:W0:Y:S01]  /*e000*/  LDGDEPBAR ;  /* 0x00000000000079af */ /* 0x000e220000000000 */
[----:B------:R-:W-:-:S04]  /*e010*/  SEL R199, RZ, 0x4, P0 ;  /* 0x00000004ffc77807 */ /* 0x000fc80000000000 */
[----:B------:R-:W-:Y:S02]  /*e020*/  SEL R199, R199, RZ, P1 ;  /* 0x000000ffc7c77207 */ /* 0x000fe40000800000 */
[----:B-1----:R-:W-:Y:S02]  /*e030*/  IADD3 R126, P1, PT, R60, UR20, RZ ;  /* 0x000000143c7e7c10 */ /* 0x002fe4000ff3e0ff */
[----:B------:R-:W-:Y:S01]  /*e040*/  ISETP.NE.U32.AND P0, PT, R199, RZ, PT ;  /* 0x000000ffc700720c */ /* 0x000fe20003f05070 */
[----:B------:R-:W-:Y:S01]  /*e050*/  VIADD R199, R4, UR5 ;  /* 0x0000000504c77c36 */ /* 0x000fe20008000000 */
[----:B------:R-:W-:-:S11]  /*e060*/  IADD3.X R127, PT, PT, R59, UR18, RZ, P1, !PT ;  /* 0x000000123b7f7c10 */ /* 0x000fd60008ffe4ff */
[----:B------:R1:W-:Y:S02]  /*e070*/  LDGSTS.E [R199], desc[UR24][R126.64], P0 ;  /* 0x000000007ec77fae */ /* 0x0003e400081a1018 */
[----:B-1----:R-:W-:-:S04]  /*e080*/  IADD3 R126, P1, PT, R52, UR20, RZ ;  /* 0x00000014347e7c10 */ /* 0x002fc8000ff3e0ff */
[----:B------:R-:W-:-:S05]  /*e090*/  IADD3.X R127, PT, PT, R51, UR18, RZ, P1, !PT ;  /* 0x00000012337f7c10 */ /* 0x000fca0008ffe4ff */
[----:B------:R1:W-:Y:S02]  /*e0a0*/  LDGSTS.E [R199+0x400], desc[UR24][R126.64], P0 ;  /* 0x004000007ec77fae */ /* 0x0003e400081a1018 */
        /* <DEDUP_REMOVED lines=42> */
[----:B-1----:R-:W-:Y:S01]  /*e350*/  IADD3 R126, P1, PT, R58, UR20, RZ ;  /* 0x000000143a7e7c10 */ /* 0x002fe2000ff3e0ff */
[----:B------:R-:W-:Y:S01]  /*e360*/  VIADD R199, R200, UR5 ;  /* 0x00000005c8c77c36 */ /* 0x000fe20008000000 */
[----:B------:R-:W-:Y:S02]  /*e370*/  LOP3.LUT R200, R4, 0x40, RZ, 0x3c, !PT ;  /* 0x0000004004c87812 */ /* 0x000fe400078e3cff */
        /* <DEDUP_REMOVED lines=99> */
[----:B------:R-:W-:Y:S02]  /*e9b0*/  USEL UR5, URZ, 0x1, !UP3 ;  /* 0x00000001ff057887 */ /* 0x000fe4000d800000 */
[----:B------:R-:W-:Y:S01]  /*e9c0*/  IADD3.X R127, PT, PT, R53, UR18, RZ, P1, !PT ;  /* 0x00000012357f7c10 */ /* 0x000fe20008ffe4ff */
[----:B------:R-:W-:Y:S02]  /*e9d0*/  UISETP.NE.U32.AND UP3, UPT, UR22, UR6, UPT ;  /* 0x000000061600728c */ /* 0x000fe4000bf65070 */
[----:B------:R-:W-:Y:S02]  /*e9e0*/  ULOP3.LUT UR5, UR26, UR5, URZ, 0x3c, !UPT ;  /* 0x000000051a057292 */ /* 0x000fe4000f8e3cff */
        /* <DEDUP_REMOVED lines=44> */
[----:B------:R-:W-:-:S03]  /*ecb0*/  UIADD3 UR20, UP4, UPT, UR20, UR12, URZ ;  /* 0x0000000c14147290 */ /* 0x000fc6000ff9e0ff */
[----:B------:R-:W-:Y:S01]  /*ecc0*/  IADD3.X R127, PT, PT, R198, UR18, RZ, P1, !PT ;  /* 0x00000012c67f7c10 */ /* 0x000fe20008ffe4ff */
[----:B------:R-:W-:-:S04]  /*ecd0*/  UIADD3.X UR18, UPT, UPT, UR18, UR13, URZ, UP4, !UPT ;  /* 0x0000000d12127290 */ /* 0x000fc8000a7fe4ff */
[----:B------:R1:W-:Y:S04]  /*ece0*/  LDGSTS.E [R199+0x3f00], desc[UR24][R126.64], P0 ;  /* 0x03f000007ec77fae */ /* 0x0003e800081a1018 */
[----:B------:R-:W0:Y:S01]  /*ecf0*/  LDGDEPBAR ;  /* 0x00000000000079af */ /* 0x000e220000000000 */
[----:B-1----:R-:W-:Y:S01]  /*ed00*/  IMAD.U32 R126, RZ, RZ, UR26 ;  /* 0x0000001aff7e7e24 */ /* 0x002fe2000f8e00ff */
[----:B------:R-:W-:Y:S06]  /*ed10*/  BRA.U UP3, `(.L_x_10) ;  /* 0xffffffd503a47547 */ /* 0x000fec000b83ffff */
.L_x_7:
[----:B------:R-:W-:Y:S05]  /*ed20*/  BRA.U !UP2, `(.L_x_11) ;  /* 0x000000010a107547 */ /* 0x000fea000b800000 */
[----:B------:R-:W-:-:S06]  /*ed30*/  USHF.L.U32 UR26, UR26, 0x1f, URZ ;  /* 0x0000001f1a1a7899 */ /* 0x000fcc00080006ff */
[----:B------:R-:W-:-:S04]  /*ed40*/  IMAD.U32 R3, RZ, RZ, UR26 ;  /* 0x0000001aff037e24 */ /* 0x000fc8000f8e00ff */
[----:B------:R-:W1:Y:S02]  /*ed50*/  SYNCS.PHASECHK.TRANS64.TRYWAIT P0, [UR9], R3 ;  /* 0x00000003ff0075a7 */ /* 0x000e640008001109 */
[----:B-1----:R-:W-:Y:S05]  /*ed60*/  @!P0 BRA `(.L_x_12) ;  /* 0x0000001000f48947 */ /* 0x002fea0003800000 */
.L_x_11:
[----:B---3--:R-:W2:Y:S01]  /*ed70*/  LDL.LU R39, [R1+0x80] ;  /* 0x0000800001277983 */ /* 0x008ea20000300800 */
[----:B------:R-:W-:-:S04]  /*ed80*/  DEPBAR.LE SB0, 0x0 ;  /* 0x000080000000791a */ /* 0x000fc80000000000 */
[----:B------:R-:W1:Y:S01]  /*ed90*/  S2R R37, SR_TID.X ;  /* 0x0000000000257919 */ /* 0x000e620000002100 */
[----:B------:R-:W2:Y:S01]  /*eda0*/  LDCU.128 UR12, c[0x0][0x390] ;  /* 0x00007200ff0c77ac */ /* 0x000ea20008000c00 */
[----:B------:R-:W-:Y:S06]  /*edb0*/  BAR.SYNC.DEFER_BLOCKING 0x0 ;  /* 0x0000000000007b1d */ /* 0x000fec0000010000 */
[----:B------:R-:W3:Y:S01]  /*edc0*/  LDCU UR4, c[0x0][0x3b4] ;  /* 0x00007680ff0477ac */ /* 0x000ee20008000800 */
[----:B------:R-:W4:Y:S01]  /*edd0*/  LDCU UR5, c[0x0][0x3b8] ;  /* 0x00007700ff0577ac */ /* 0x000f220008000800 */
[----:B------:R-:W5:Y:S02]  /*ede0*/  @!P4 SYNCS.CCTL.IV [UR7+0x48000] ;  /* 0x04800000ff00c9b1 */ /* 0x000f640008000007 */
[----:B-----5:R-:W-:Y:S01]  /*edf0*/  BAR.SYNC.DEFER_BLOCKING 0x0 ;  /* 0x0000000000007b1d */ /* 0x020fe20000010000 */
[----:B-1----:R-:W-:-:S02]  /*ee00*/  IMAD.SHL.U32 R3, R37, 0x100, RZ ;  /* 0x0000010025037824 */ /* 0x002fc400078e00ff */
[----:B------:R-:W-:-:S03]  /*ee10*/  IMAD.SHL.U32 R45, R37, 0x10, RZ ;  /* 0x00000010252d7824 */ /* 0x000fc600078e00ff */
[----:B------:R-:W-:Y:S01]  /*ee20*/  LDTM.16dp32bit_t0_t15.x32 R4, tmem[UR67] ;  /* 0x00000043000479ee */ /* 0x000fe20008a80000 */
[----:B------:R-:W1:Y:S01]  /*ee30*/  LDTM.16dp32bit_t16_t31.x32 R4, tmem[UR67+0x20] ;  /* 0x00002043000479ee */ /* 0x000e620008aa0000 */
[----:B------:R-:W-:Y:S02]  /*ee40*/  LOP3.LUT R36, R3, 0x1000, RZ, 0xc0, !PT ;  /* 0x0000100003247812 */ /* 0x000fe400078ec0ff */
[----:B------:R-:W-:-:S03]  /*ee50*/  LOP3.LUT R3, R37, 0x80, RZ, 0xc0, !PT ;  /* 0x0000008025037812 */ /* 0x000fc600078ec0ff */
[----:B------:R-:W-:Y:S01]  /*ee60*/  VIADD R38, R36, UR7 ;  /* 0x0000000724267c36 */ /* 0x000fe20008000000 */
[----:B------:R-:W-:-:S03]  /*ee70*/  LOP3.LUT R36, R45, 0xf0, RZ, 0xc0, !PT ;  /* 0x000000f02d247812 */ /* 0x000fc600078ec0ff */
[----:B------:R-:W-:Y:S01]  /*ee80*/  IMAD R3, R3, 0x40, R38 ;  /* 0x0000004003037824 */ /* 0x000fe200078e0226 */
[----:B------:R-:W-:-:S03]  /*ee90*/  LOP3.LUT R38, R37, 0x60, RZ, 0xc0, !PT ;  /* 0x0000006025267812 */ /* 0x000fc600078ec0ff */
[----:B------:R-:W-:Y:S01]  /*eea0*/  IMAD.IADD R3, R36, 0x1, R3 ;  /* 0x0000000124037824 */ /* 0x000fe200078e0203 */
[----:B------:R-:W5:Y:S01]  /*eeb0*/  @!P4 SYNCS.CCTL.IV [UR7+0x48008] ;  /* 0x04800800ff00c9b1 */ /* 0x000f620008000007 */
[----:B------:R-:W-:Y:S02]  /*eec0*/  NOP ;  /* 0x0000000000007918 */ /* 0x000fe40000000000 */
[----:B------:R-:W-:Y:S02]  /*eed0*/  IMAD R36, R38, 0x8, R3 ;  /* 0x0000000826247824 */ /* 0x000fe400078e0203 */
[----:B-1----:R-:W-:Y:S02]  /*eee0*/  IMAD.MOV.U32 R40, RZ, RZ, R4 ;  /* 0x000000ffff287224 */ /* 0x002fe400078e0004 */
[----:B------:R-:W-:Y:S02]  /*eef0*/  IMAD.MOV.U32 R48, RZ, RZ, R5 ;  /* 0x000000ffff307224 */ /* 0x000fe400078e0005 */
[----:B------:R-:W-:-:S02]  /*ef00*/  IMAD.MOV.U32 R52, RZ, RZ, R6 ;  /* 0x000000ffff347224 */ /* 0x000fc400078e0006 */
[----:B------:R-:W-:Y:S02]  /*ef10*/  IMAD.MOV.U32 R4, RZ, RZ, R7 ;  /* 0x000000ffff047224 */ /* 0x000fe400078e0007 */
[----:B------:R-:W-:Y:S02]  /*ef20*/  IMAD.MOV.U32 R41, RZ, RZ, R8 ;  /* 0x000000ffff297224 */ /* 0x000fe400078e0008 */
[----:B------:R-:W-:Y:S02]  /*ef30*/  IMAD.MOV.U32 R42, RZ, RZ, R12 ;  /* 0x000000ffff2a7224 */ /* 0x000fe400078e000c */
[----:B------:R-:W-:Y:S02]  /*ef40*/  IMAD.MOV.U32 R43, RZ, RZ, R16 ;  /* 0x000000ffff2b7224 */ /* 0x000fe400078e0010 */
        /* <DEDUP_REMOVED lines=8> */
[----:B------:R-:W-:Y:S01]  /*efd0*/  IMAD.MOV.U32 R7, RZ, RZ, R19 ;  /* 0x000000ffff077224 */ /* 0x000fe200078e0013 */
[----:B-----5:R-:W-:Y:S04]  /*efe0*/  STS.128 [R36], R40 ;  /* 0x0000002824007388 */ /* 0x020fe80000000c00 */
[----:B------:R1:W-:Y:S04]  /*eff0*/  STS.128 [R36+0x400], R48 ;  /* 0x0004003024007388 */ /* 0x0003e80000000c00 */
[----:B------:R5:W-:Y:S04]  /*f000*/  STS.128 [R36+0x800], R52 ;  /* 0x0008003424007388 */ /* 0x000be80000000c00 */
[----:B------:R-:W-:Y:S01]  /*f010*/  STS.128 [R36+0xc00], R4 ;  /* 0x000c000424007388 */ /* 0x000fe20000000c00 */
[----:B------:R-:W-:Y:S01]  /*f020*/  BAR.SYNC.DEFER_BLOCKING 0x0 ;  /* 0x0000000000007b1d */ /* 0x000fe20000010000 */
[----:B------:R-:W-:Y:S01]  /*f030*/  LOP3.LUT R37, R45, 0xff0, RZ, 0xc0, !PT ;  /* 0x00000ff02d257812 */ /* 0x000fe200078ec0ff */
[----:B------:R-:W-:-:S02]  /*f040*/  IMAD.MOV.U32 R59, RZ, RZ, R32 ;  /* 0x000000ffff3b7224 */ /* 0x000fc400078e0020 */
[----:B-1----:R-:W-:Y:S02]  /*f050*/  IMAD.MOV.U32 R51, RZ, RZ, R33 ;  /* 0x000000ffff337224 */ /* 0x002fe400078e0021 */
[----:B------:R-:W1:Y:S04]  /*f060*/  LDS.128 R40, [R37+UR7] ;  /* 0x0000000725287984 */ /* 0x000e680008000c00 */
[----:B------:R-:W-:Y:S04]  /*f070*/  LDS.128 R12, [R37+UR7+0x1000] ;  /* 0x00100007250c7984 */ /* 0x000fe80008000c00 */
[----:B------:R-:W-:Y:S04]  /*f080*/  LDS.128 R8, [R37+UR7+0x2000] ;  /* 0x0020000725087984 */ /* 0x000fe80008000c00 */
[----:B------:R-:W-:Y:S01]  /*f090*/  LDS.128 R4, [R45+UR7+0x3000] ;  /* 0x003000072d047984 */ /* 0x000fe20008000c00 */
[----:B-----5:R-:W-:-:S02]  /*f0a0*/  IMAD.MOV.U32 R55, RZ, RZ, R34 ;  /* 0x000000ffff377224 */ /* 0x020fc400078e0022 */
[----:B------:R-:W-:Y:S02]  /*f0b0*/  IMAD.MOV.U32 R56, RZ, RZ, R20 ;  /* 0x000000ffff387224 */ /* 0x000fe400078e0014 */
[----:B------:R-:W-:Y:S02]  /*f0c0*/  IMAD.MOV.U32 R57, RZ, RZ, R24 ;  /* 0x000000ffff397224 */ /* 0x000fe400078e0018 */
[----:B------:R-:W-:Y:S01]  /*f0d0*/  IMAD.MOV.U32 R58, RZ, RZ, R28 ;  /* 0x000000ffff3a7224 */ /* 0x000fe200078e001c */
[----:B------:R-:W-:Y:S01]  /*f0e0*/  BAR.SYNC.DEFER_BLOCKING 0x0 ;  /* 0x0000000000007b1d */ /* 0x000fe20000010000 */
        /* <DEDUP_REMOVED lines=8> */
[----:B------:R-:W-:Y:S01]  /*f170*/  IMAD.MOV.U32 R34, RZ, RZ, R31 ;  /* 0x000000ffff227224 */ /* 0x000fe200078e001f */
[----:B------:R-:W-:Y:S04]  /*f180*/  STS.128 [R36], R56 ;  /* 0x0000003824007388 */ /* 0x000fe80000000c00 */
[----:B------:R-:W-:Y:S04]  /*f190*/  STS.128 [R36+0x400], R48 ;  /* 0x0004003024007388 */ /* 0x000fe80000000c00 */
[----:B------:R-:W-:Y:S04]  /*f1a0*/  STS.128 [R36+0x800], R52 ;  /* 0x0008003424007388 */ /* 0x000fe80000000c00 */
[----:B------:R-:W-:Y:S01]  /*f1b0*/  STS.128 [R36+0xc00], R32 ;  /* 0x000c002024007388 */ /* 0x000fe20000000c00 */
[----:B------:R-:W-:Y:S01]  /*f1c0*/  BAR.SYNC.DEFER_BLOCKING 0x0 ;  /* 0x0000000000007b1d */ /* 0x000fe20000010000 */
[----:B------:R-:W-:-:S02]  /*f1d0*/  LOP3.LUT R17, R0, R2, RZ, 0xfc, !PT ;  /* 0x0000000200117212 */ /* 0x000fc400078efcff */
[----:B------:R-:W-:-:S03]  /*f1e0*/  LOP3.LUT R21, R0, 0x8, R2, 0xfe, !PT ;  /* 0x0000000800157812 */ /* 0x000fc600078efe02 */
[----:B------:R-:W5:Y:S01]  /*f1f0*/  LDS.128 R28, [R37+UR7] ;  /* 0x00000007251c7984 */ /* 0x000f620008000c00 */
[C-C-:B------:R-:W-:Y:S02]  /*f200*/  LOP3.LUT R20, R0.reuse, 0xc, R2.reuse, 0xfe, !PT ;  /* 0x0000000c00147812 */ /* 0x140fe400078efe02 */
[C-C-:B------:R-:W-:Y:S01]  /*f210*/  LOP3.LUT R23, R0.reuse, 0x10, R2.reuse, 0xfe, !PT ;  /* 0x0000001000177812 */ /* 0x140fe200078efe02 */
[----:B------:R-:W1:Y:S01]  /*f220*/  LDS.128 R32, [R37+UR7+0x1000] ;  /* 0x0010000725207984 */ /* 0x000e620008000c00 */
[----:B------:R-:W-:-:S05]  /*f230*/  LOP3.LUT R24, R0, 0x14, R2, 0xfe, !PT ;  /* 0x0000001400187812 */ /* 0x000fca00078efe02 */
[----:B----4-:R-:W-:Y:S01]  /*f240*/  IMAD R25, R24, UR5, RZ ;  /* 0x0000000518197c24 */ /* 0x010fe2000f8e02ff */
[----:B------:R-:W-:Y:S02]  /*f250*/  LOP3.LUT R27, R0, 0x20, R2, 0xfe, !PT ;  /* 0x00000020001b7812 */ /* 0x000fe400078efe02 */
[C---:B--2---:R-:W-:Y:S01]  /*f260*/  ISETP.GE.AND P0, PT, R39.reuse, UR14, PT ;  /* 0x0000000e27007c0c */ /* 0x044fe2000bf06270 */
[----:B---3--:R-:W-:Y:S02]  /*f270*/  IMAD R3, R39, UR4, RZ ;  /* 0x0000000427037c24 */ /* 0x008fe4000f8e02ff */
[----:B------:R-:W2:Y:S01]  /*f280*/  LDS.128 R36, [R37+UR7+0x2000] ;  /* 0x0020000725247984 */ /* 0x000ea20008000c00 */
[C---:B------:R-:W-:Y:S01]  /*f290*/  ISETP.LT.AND P1, PT, R17.reuse, UR15, !P0 ;  /* 0x0000000f11007c0c */ /* 0x040fe2000c721270 */
[----:B------:R-:W-:Y:S01]  /*f2a0*/  IMAD R17, R17, UR5, RZ ;  /* 0x0000000511117c24 */ /* 0x000fe2000f8e02ff */
[----:B------:R-:W-:-:S04]  /*f2b0*/  LEA R26, P2, R3, UR12, 0x2 ;  /* 0x0000000c031a7c11 */ /* 0x000fc8000f8410ff */
[----:B------:R-:W-:Y:S02]  /*f2c0*/  LEA.HI.X.SX32 R44, R3, UR13, 0x2, P2 ;  /* 0x0000000d032c7c11 */ /* 0x000fe400090f16ff */
[C---:B------:R-:W-:Y:S02]  /*f2d0*/  LEA R16, P2, R17.reuse, R26, 0x2 ;  /* 0x0000001a11107211 */ /* 0x040fe400078410ff */
[----:B------:R-:W-:Y:S02]  /*f2e0*/  LOP3.LUT R3, R0, 0x4, R2, 0xfe, !PT ;  /* 0x0000000400037812 */ /* 0x000fe400078efe02 */
[----:B------:R-:W-:Y:S02]  /*f2f0*/  LEA.HI.X.SX32 R17, R17, R44, 0x2, P2 ;  /* 0x0000002c11117211 */ /* 0x000fe400010f16ff */
[C---:B------:R-:W-:Y:S01]  /*f300*/  ISETP.LT.AND P4, PT, R3.reuse, UR15, !P0 ;  /* 0x0000000f03007c0c */ /* 0x040fe2000c781270 */
[----:B------:R-:W-:Y:S02]  /*f310*/  IMAD R3, R3, UR5, RZ ;  /* 0x0000000503037c24 */ /* 0x000fe4000f8e02ff */
[----:B-1----:R1:W-:Y:S03]  /*f320*/  @P1 STG.E desc[UR24][R16.64], R40 ;  /* 0x0000002810001986 */ /* 0x0023e6000c101918 */
[----:B------:R-:W-:-:S02]  /*f330*/  LEA R18, P1, R3, R26, 0x2 ;  /* 0x0000001a03127211 */ /* 0x000fc400078210ff */
[C---:B------:R-:W-:Y:S01]  /*f340*/  ISETP.LT.AND P3, PT, R21.reuse, UR15, !P0 ;  /* 0x0000000f15007c0c */ /* 0x040fe2000c761270 */
[----:B------:R-:W-:Y:S01]  /*f350*/  IMAD R21, R21, UR5, RZ ;  /* 0x0000000515157c24 */ /* 0x000fe2000f8e02ff */
[----:B------:R-:W-:Y:S01]  /*f360*/  LEA.HI.X.SX32 R19, R3, R44, 0x2, P1 ;  /* 0x0000002c03137211 */ /* 0x000fe200008f16ff */
[C---:B------:R-:W-:Y:S01]  /*f370*/  IMAD R3, R20.reuse, UR5, RZ ;  /* 0x0000000514037c24 */ /* 0x040fe2000f8e02ff */
[C---:B------:R-:W-:Y:S01]  /*f380*/  ISETP.LT.AND P1, PT, R23.reuse, UR15, !P0 ;  /* 0x0000000f17007c0c */ /* 0x040fe2000c721270 */
[----:B------:R-:W-:Y:S01]  /*f390*/  IMAD R23, R23, UR5, RZ ;  /* 0x0000000517177c24 */ /* 0x000fe2000f8e02ff */
[----:B------:R-:W-:Y:S01]  /*f3a0*/  ISETP.LT.AND P2, PT, R20, UR15, !P0 ;  /* 0x0000000f14007c0c */ /* 0x000fe2000c741270 */
[----:B------:R3:W-:Y:S01]  /*f3b0*/  @P4 STG.E desc[UR24][R18.64], R41 ;  /* 0x0000002912004986 */ /* 0x0007e2000c101918 */
[-C--:B-1----:R-:W-:Y:S02]  /*f3c0*/  LEA R16, P5, R21, R26.reuse, 0x2 ;  /* 0x0000001a15107211 */ /* 0x082fe400078a10ff */
[----:B------:R-:W-:-:S02]  /*f3d0*/  LEA R20, P4, R3, R26, 0x2 ;  /* 0x0000001a03147211 */ /* 0x000fc400078810ff */
[----:B------:R-:W-:Y:S02]  /*f3e0*/  LEA R22, P6, R23, R26, 0x2 ;  /* 0x0000001a17167211 */ /* 0x000fe400078c10ff */
[-C--:B------:R-:W-:Y:S02]  /*f3f0*/  LEA.HI.X.SX32 R17, R21, R44.reuse, 0x2, P5 ;  /* 0x0000002c15117211 */ /* 0x080fe400028f16ff */
[-C--:B------:R-:W-:Y:S02]  /*f400*/  LEA.HI.X.SX32 R21, R3, R44.reuse, 0x2, P4 ;  /* 0x0000002c03157211 */ /* 0x080fe400020f16ff */
[----:B------:R-:W-:Y:S01]  /*f410*/  LEA.HI.X.SX32 R23, R23, R44, 0x2, P6 ;  /* 0x0000002c17177211 */ /* 0x000fe200030f16ff */
[----:B------:R1:W-:Y:S01]  /*f420*/  @P3 STG.E desc[UR24][R16.64], R42 ;  /* 0x0000002a10003986 */ /* 0x0003e2000c101918 */
[----:B------:R-:W-:Y:S02]  /*f430*/  ISETP.LT.AND P5, PT, R24, UR15, !P0 ;  /* 0x0000000f18007c0c */ /* 0x000fe4000c7a1270 */
[----:B------:R-:W-:Y:S01]  /*f440*/  LOP3.LUT R3, R0, 0x18, R2, 0xfe, !PT ;  /* 0x0000001800037812 */ /* 0x000fe200078efe02 */
[----:B------:R4:W-:Y:S01]  /*f450*/  @P2 STG.E desc[UR24][R20.64], R43 ;  /* 0x0000002b14002986 */ /* 0x0009e2000c101918 */
[----:B------:R-:W-:-:S02]  /*f460*/  LEA R24, P4, R25, R26, 0x2 ;  /* 0x0000001a19187211 */ /* 0x000fc400078810ff */
[C-C-:B---3--:R-:W-:Y:S01]  /*f470*/  LOP3.LUT R19, R0.reuse, 0x1c, R2.reuse, 0xfe, !PT ;  /* 0x0000001c00137812 */ /* 0x148fe200078efe02 */
[----:B-----5:R3:W-:Y:S01]  /*f480*/  @P1 STG.E desc[UR24][R22.64], R28 ;  /* 0x0000001c16001986 */ /* 0x0207e2000c101918 */
[C---:B------:R-:W-:Y:S01]  /*f490*/  ISETP.LT.AND P1, PT, R3.reuse, UR15, !P0 ;  /* 0x0000000f03007c0c */ /* 0x040fe2000c721270 */
[----:B------:R-:W-:Y:S01]  /*f4a0*/  IMAD R3, R3, UR5, RZ ;  /* 0x0000000503037c24 */ /* 0x000fe2000f8e02ff */
[----:B------:R-:W-:Y:S02]  /*f4b0*/  LEA.HI.X.SX32 R25, R25, R44, 0x2, P4 ;  /* 0x0000002c19197211 */ /* 0x000fe400020f16ff */
[----:B------:R-:W-:Y:S02]  /*f4c0*/  LOP3.LUT R18, R0, 0x24, R2, 0xfe, !PT ;  /* 0x0000002400127812 */ /* 0x000fe400078efe02 */
[C---:B------:R-:W-:Y:S01]  /*f4d0*/  ISETP.LT.AND P3, PT, R19.reuse, UR15, !P0 ;  /* 0x0000000f13007c0c */ /* 0x040fe2000c761270 */
[----:B------:R-:W-:Y:S01]  /*f4e0*/  IMAD R19, R19, UR5, RZ ;  /* 0x0000000513137c24 */ /* 0x000fe2000f8e02ff */
[-C--:B-1----:R-:W-:Y:S01]  /*f4f0*/  LEA R16, P6, R3, R26.reuse, 0x2 ;  /* 0x0000001a03107211 */ /* 0x082fe200078c10ff */
[C---:B----4-:R-:W-:Y:S01]  /*f500*/  IMAD R21, R27.reuse, UR5, RZ ;  /* 0x000000051b157c24 */ /* 0x050fe2000f8e02ff */
[----:B------:R-:W-:Y:S01]  /*f510*/  ISETP.LT.AND P2, PT, R27, UR15, !P0 ;  /* 0x0000000f1b007c0c */ /* 0x000fe2000c741270 */
[----:B------:R1:W-:Y:S01]  /*f520*/  @P5 STG.E desc[UR24][R24.64], R29 ;  /* 0x0000001d18005986 */ /* 0x0003e2000c101918 */
[C---:B------:R-:W-:Y:S01]  /*f530*/  ISETP.LT.AND P4, PT, R18.reuse, UR15, !P0 ;  /* 0x0000000f12007c0c */ /* 0x040fe2000c781270 */
[----:B---3--:R-:W-:Y:S01]  /*f540*/  IMAD R23, R18, UR5, RZ ;  /* 0x0000000512177c24 */ /* 0x008fe2000f8e02ff */
[----:B------:R-:W-:-:S02]  /*f550*/  LEA R18, P5, R19, R26, 0x2 ;  /* 0x0000001a13127211 */ /* 0x000fc400078a10ff */
[----:B------:R-:W-:Y:S02]  /*f560*/  LEA.HI.X.SX32 R17, R3, R44, 0x2, P6 ;  /* 0x0000002c03117211 */ /* 0x000fe400030f16ff */
[----:B------:R-:W-:Y:S02]  /*f570*/  LEA R20, P6, R21, R26, 0x2 ;  /* 0x0000001a15147211 */ /* 0x000fe400078c10ff */
[-C--:B------:R-:W-:Y:S02]  /*f580*/  LEA.HI.X.SX32 R19, R19, R44.reuse, 0x2, P5 ;  /* 0x0000002c13137211 */ /* 0x080fe400028f16ff */
[----:B------:R-:W-:Y:S01]  /*f590*/  LEA.HI.X.SX32 R21, R21, R44, 0x2, P6 ;  /* 0x0000002c15157211 */ /* 0x000fe200030f16ff */
[----:B------:R3:W-:Y:S01]  /*f5a0*/  @P1 STG.E desc[UR24][R16.64], R30 ;  /* 0x0000001e10001986 */ /* 0x0007e2000c101918 */
[----:B------:R-:W-:-:S03]  /*f5b0*/  LOP3.LUT R3, R0, 0x28, R2, 0xfe, !PT ;  /* 0x0000002800037812 */ /* 0x000fc600078efe02 */
[----:B------:R4:W-:Y:S04]  /*f5c0*/  @P3 STG.E desc[UR24][R18.64], R31 ;  /* 0x0000001f12003986 */ /* 0x0009e8000c101918 */
[----:B------:R5:W-:Y:S01]  /*f5d0*/  @P2 STG.E desc[UR24][R20.64], R12 ;  /* 0x0000000c14002986 */ /* 0x000be2000c101918 */
[C---:B------:R-:W-:Y:S01]  /*f5e0*/  ISETP.LT.AND P2, PT, R3.reuse, UR15, !P0 ;  /* 0x0000000f03007c0c */ /* 0x040fe2000c741270 */
[----:B------:R-:W-:Y:S01]  /*f5f0*/  IMAD R3, R3, UR5, RZ ;  /* 0x0000000503037c24 */ /* 0x000fe2000f8e02ff */
[----:B------:R-:W-:Y:S02]  /*f600*/  LEA R22, P5, R23, R26, 0x2 ;  /* 0x0000001a17167211 */ /* 0x000fe400078a10ff */
[C-C-:B-1----:R-:W-:Y:S02]  /*f610*/  LOP3.LUT R24, R0.reuse, 0x2c, R2.reuse, 0xfe, !PT ;  /* 0x0000002c00187812 */ /* 0x142fe400078efe02 */
[----:B------:R-:W-:-:S02]  /*f620*/  LOP3.LUT R25, R0, 0x34, R2, 0xfe, !PT ;  /* 0x0000003400197812 */ /* 0x000fc400078efe02 */
[----:B---3--:R-:W-:Y:S02]  /*f630*/  LEA R16, P1, R3, R26, 0x2 ;  /* 0x0000001a03107211 */ /* 0x008fe400078210ff */
[-C--:B------:R-:W-:Y:S02]  /*f640*/  LEA.HI.X.SX32 R23, R23, R44.reuse, 0x2, P5 ;  /* 0x0000002c17177211 */ /* 0x080fe400028f16ff */
[----:B------:R-:W-:Y:S02]  /*f650*/  LOP3.LUT R27, R0, 0x30, R2, 0xfe, !PT ;  /* 0x00000030001b7812 */ /* 0x000fe400078efe02 */
[C---:B------:R-:W-:Y:S01]  /*f660*/  ISETP.LT.AND P3, PT, R24.reuse, UR15, !P0 ;  /* 0x0000000f18007c0c */ /* 0x040fe2000c761270 */
[----:B------:R-:W-:Y:S01]  /*f670*/  IMAD R24, R24, UR5, RZ ;  /* 0x0000000518187c24 */ /* 0x000fe2000f8e02ff */
[----:B------:R-:W-:Y:S01]  /*f680*/  LEA.HI.X.SX32 R17, R3, R44, 0x2, P1 ;  /* 0x0000002c03117211 */ /* 0x000fe200008f16ff */
[----:B------:R-:W-:Y:S01]  /*f690*/  IMAD R3, R25, UR5, RZ ;  /* 0x0000000519037c24 */ /* 0x000fe2000f8e02ff */
[----:B------:R1:W-:Y:S01]  /*f6a0*/  @P4 STG.E desc[UR24][R22.64], R13 ;  /* 0x0000000d16004986 */ /* 0x0003e2000c101918 */
[C---:B----4-:R-:W-:Y:S01]  /*f6b0*/  IMAD R19, R27.reuse, UR5, RZ ;  /* 0x000000051b137c24 */ /* 0x050fe2000f8e02ff */
[----:B------:R-:W-:-:S02]  /*f6c0*/  ISETP.LT.AND P4, PT, R27, UR15, !P0 ;  /* 0x0000000f1b007c0c */ /* 0x000fc4000c781270 */
[----:B------:R3:W-:Y:S01]  /*f6d0*/  @P2 STG.E desc[UR24][R16.64], R14 ;  /* 0x0000000e10002986 */ /* 0x0007e2000c101918 */
[-C--:B-----5:R-:W-:Y:S02]  /*f6e0*/  LEA R12, P5, R24, R26.reuse, 0x2 ;  /* 0x0000001a180c7211 */ /* 0x0a0fe400078a10ff */
[-C--:B------:R-:W-:Y:S02]  /*f6f0*/  LEA R20, P2, R3, R26.reuse, 0x2 ;  /* 0x0000001a03147211 */ /* 0x080fe400078410ff */
[----:B------:R-:W-:Y:S02]  /*f700*/  ISETP.LT.AND P1, PT, R25, UR15, !P0 ;  /* 0x0000000f19007c0c */ /* 0x000fe4000c721270 */
[----:B-1----:R-:W-:Y:S02]  /*f710*/  LOP3.LUT R23, R0, 0x38, R2, 0xfe, !PT ;  /* 0x0000003800177812 */ /* 0x002fe400078efe02 */
[----:B------:R-:W-:Y:S02]  /*f720*/  LEA R18, P6, R19, R26, 0x2 ;  /* 0x0000001a13127211 */ /* 0x000fe400078c10ff */
[----:B------:R-:W-:-:S02]  /*f730*/  LEA.HI.X.SX32 R13, R24, R44, 0x2, P5 ;  /* 0x0000002c180d7211 */ /* 0x000fc400028f16ff */
[-C--:B------:R-:W-:Y:S01]  /*f740*/  LEA.HI.X.SX32 R21, R3, R44.reuse, 0x2, P2 ;  /* 0x0000002c03157211 */ /* 0x080fe200010f16ff */
[C---:B------:R-:W-:Y:S01]  /*f750*/  IMAD R3, R23.reuse, UR5, RZ ;  /* 0x0000000517037c24 */ /* 0x040fe2000f8e02ff */
[----:B------:R-:W-:Y:S01]  /*f760*/  ISETP.LT.AND P2, PT, R23, UR15, !P0 ;  /* 0x0000000f17007c0c */ /* 0x000fe2000c741270 */
[----:B------:R1:W-:Y:S01]  /*f770*/  @P3 STG.E desc[UR24][R12.64], R15 ;  /* 0x0000000f0c003986 */ /* 0x0003e2000c101918 */
[----:B------:R-:W-:Y:S02]  /*f780*/  LEA.HI.X.SX32 R19, R19, R44, 0x2, P6 ;  /* 0x0000002c13137211 */ /* 0x000fe400030f16ff */
[C-C-:B------:R-:W-:Y:S02]  /*f790*/  LOP3.LUT R22, R0.reuse, 0x3c, R2.reuse, 0xfe, !PT ;  /* 0x0000003c00167812 */ /* 0x140fe400078efe02 */
[--C-:B---3--:R-:W-:Y:S01]  /*f7a0*/  LOP3.LUT R14, R0, 0x40, R2.reuse, 0xfe, !PT ;  /* 0x00000040000e7812 */ /* 0x108fe200078efe02 */
[----:B------:R3:W-:Y:S02]  /*f7b0*/  @P4 STG.E desc[UR24][R18.64], R32 ;  /* 0x0000002012004986 */ /* 0x0007e4000c101918 */
[----:B------:R-:W-:Y:S01]  /*f7c0*/  IMAD R17, R22, UR5, RZ ;  /* 0x0000000516117c24 */ /* 0x000fe2000f8e02ff */
[----:B-1----:R-:W-:-:S02]  /*f7d0*/  LOP3.LUT R15, R0, 0x44, R2, 0xfe, !PT ;  /* 0x00000044000f7812 */ /* 0x002fc400078efe02 */
[C---:B------:R-:W-:Y:S01]  /*f7e0*/  LEA R12, P5, R3.reuse, R26, 0x2 ;  /* 0x0000001a030c7211 */ /* 0x040fe200078a10ff */
[----:B------:R1:W-:Y:S01]  /*f7f0*/  @P1 STG.E desc[UR24][R20.64], R33 ;  /* 0x0000002114001986 */ /* 0x0003e2000c101918 */
[----:B------:R-:W-:Y:S01]  /*f800*/  ISETP.LT.AND P1, PT, R22, UR15, !P0 ;  /* 0x0000000f16007c0c */ /* 0x000fe2000c721270 */
[C---:B---3--:R-:W-:Y:S01]  /*f810*/  IMAD R19, R14.reuse, UR5, RZ ;  /* 0x000000050e137c24 */ /* 0x048fe2000f8e02ff */
[----:B------:R-:W-:Y:S01]  /*f820*/  LEA.HI.X.SX32 R13, R3, R44, 0x2, P5 ;  /* 0x0000002c030d7211 */ /* 0x000fe200028f16ff */
[----:B------:R-:W-:Y:S01]  /*f830*/  IMAD R3, R15, UR5, RZ ;  /* 0x000000050f037c24 */ /* 0x000fe2000f8e02ff */
[----:B------:R-:W-:Y:S02]  /*f840*/  ISETP.LT.AND P3, PT, R14, UR15, !P0 ;  /* 0x0000000f0e007c0c */ /* 0x000fe4000c761270 */
[-C--:B------:R-:W-:Y:S01]  /*f850*/  LEA R14, P4, R17, R26.reuse, 0x2 ;  /* 0x0000001a110e7211 */ /* 0x080fe200078810ff */
[----:B------:R3:W-:Y:S01]  /*f860*/  @P2 STG.E desc[UR24][R12.64], R34 ;  /* 0x000000220c002986 */ /* 0x0007e2000c101918 */
[----:B------:R-:W-:-:S02]  /*f870*/  LEA R16, P6, R19, R26, 0x2 ;  /* 0x0000001a13107211 */ /* 0x000fc400078c10ff */
[----:B------:R-:W-:Y:S02]  /*f880*/  LEA R18, P2, R3, R26, 0x2 ;  /* 0x0000001a03127211 */ /* 0x000fe400078410ff */
[--C-:B-1----:R-:W-:Y:S02]  /*f890*/  LOP3.LUT R20, R0, 0x48, R2.reuse, 0xfe, !PT ;  /* 0x0000004800147812 */ /* 0x102fe400078efe02 */
[----:B------:R-:W-:Y:S02]  /*f8a0*/  ISETP.LT.AND P5, PT, R15, UR15, !P0 ;  /* 0x0000000f0f007c0c */ /* 0x000fe4000c7a1270 */
[-C--:B------:R-:W-:Y:S02]  /*f8b0*/  LEA.HI.X.SX32 R15, R17, R44.reuse, 0x2, P4 ;  /* 0x0000002c110f7211 */ /* 0x080fe400020f16ff */
[-C--:B------:R-:W-:Y:S02]  /*f8c0*/  LEA.HI.X.SX32 R17, R19, R44.reuse, 0x2, P6 ;  /* 0x0000002c13117211 */ /* 0x080fe400030f16ff */
[----:B------:R-:W-:Y:S01]  /*f8d0*/  LEA.HI.X.SX32 R19, R3, R44, 0x2, P2 ;  /* 0x0000002c03137211 */ /* 0x000fe200010f16ff */
[C---:B------:R-:W-:Y:S01]  /*f8e0*/  IMAD R3, R20.reuse, UR5, RZ ;  /* 0x0000000514037c24 */ /* 0x040fe2000f8e02ff */
[----:B------:R-:W-:Y:S01]  /*f8f0*/  ISETP.LT.AND P4, PT, R20, UR15, !P0 ;  /* 0x0000000f14007c0c */ /* 0x000fe2000c781270 */
[----:B------:R1:W-:Y:S01]  /*f900*/  @P1 STG.E desc[UR24][R14.64], R35 ;  /* 0x000000230e001986 */ /* 0x0003e2000c101918 */
[----:B---3--:R-:W-:-:S02]  /*f910*/  LOP3.LUT R13, R0, 0x4c, R2, 0xfe, !PT ;  /* 0x0000004c000d7812 */ /* 0x008fc400078efe02 */
[----:B------:R-:W-:Y:S02]  /*f920*/  LEA R12, P2, R3, R26, 0x2 ;  /* 0x0000001a030c7211 */ /* 0x000fe400078410ff */
[C---:B------:R-:W-:Y:S02]  /*f930*/  ISETP.LT.AND P1, PT, R13.reuse, UR15, !P0 ;  /* 0x0000000f0d007c0c */ /* 0x040fe4000c721270 */
[C-C-:B------:R-:W-:Y:S02]  /*f940*/  LOP3.LUT R20, R0.reuse, 0x58, R2.reuse, 0xfe, !PT ;  /* 0x0000005800147812 */ /* 0x140fe400078efe02 */
[C-C-:B-1----:R-:W-:Y:S01]  /*f950*/  LOP3.LUT R14, R0.reuse, 0x50, R2.reuse, 0xfe, !PT ;  /* 0x00000050000e7812 */ /* 0x142fe200078efe02 */
[----:B------:R-:W-:Y:S01]  /*f960*/  IMAD R15, R13, UR5, RZ ;  /* 0x000000050d0f7c24 */ /* 0x000fe2000f8e02ff */
[----:B------:R-:W-:Y:S01]  /*f970*/  LEA.HI.X.SX32 R13, R3, R44, 0x2, P2 ;  /* 0x0000002c030d7211 */ /* 0x000fe200010f16ff */
[----:B------:R1:W-:Y:S01]  /*f980*/  @P3 STG.E desc[UR24][R16.64], R8 ;  /* 0x0000000810003986 */ /* 0x0003e2000c101918 */
[----:B------:R-:W-:Y:S01]  /*f990*/  LOP3.LUT R21, R0, 0x54, R2, 0xfe, !PT ;  /* 0x0000005400157812 */ /* 0x000fe200078efe02 */
[C---:B------:R-:W-:Y:S01]  /*f9a0*/  IMAD R3, R14.reuse, UR5, RZ ;  /* 0x000000050e037c24 */ /* 0x040fe2000f8e02ff */
[----:B------:R-:W-:Y:S01]  /*f9b0*/  ISETP.LT.AND P3, PT, R14, UR15, !P0 ;  /* 0x0000000f0e007c0c */ /* 0x000fe2000c761270 */
[----:B------:R3:W-:Y:S01]  /*f9c0*/  @P5 STG.E desc[UR24][R18.64], R9 ;  /* 0x0000000912005986 */ /* 0x0007e2000c101918 */
[----:B------:R-:W-:-:S03]  /*f9d0*/  ISETP.LT.AND P2, PT, R21, UR15, !P0 ;  /* 0x0000000f15007c0c */ /* 0x000fc6000c741270 */
[----:B------:R4:W-:Y:S01]  /*f9e0*/  @P4 STG.E desc[UR24][R12.64], R10 ;  /* 0x0000000a0c004986 */ /* 0x0009e2000c101918 */
[-C--:B------:R-:W-:Y:S02]  /*f9f0*/  LEA R14, P4, R3, R26.reuse, 0x2 ;  /* 0x0000001a030e7211 */ /* 0x080fe400078810ff */
[----:B-1----:R-:W-:Y:S01]  /*fa00*/  LEA R8, P6, R15, R26, 0x2 ;  /* 0x0000001a0f087211 */ /* 0x002fe200078c10ff */
[----:B------:R-:W-:Y:S02]  /*fa10*/  IMAD R17, R21, UR5, RZ ;  /* 0x0000000515117c24 */ /* 0x000fe4000f8e02ff */
[C---:B---3--:R-:W-:Y:S01]  /*fa20*/  IMAD R19, R20.reuse, UR5, RZ ;  /* 0x0000000514137c24 */ /* 0x048fe2000f8e02ff */
[-C--:B------:R-:W-:Y:S02]  /*fa30*/  LEA.HI.X.SX32 R9, R15, R44.reuse, 0x2, P6 ;  /* 0x0000002c0f097211 */ /* 0x080fe400030f16ff */
[----:B------:R-:W-:Y:S02]  /*fa40*/  ISETP.LT.AND P6, PT, R20, UR15, !P0 ;  /* 0x0000000f14007c0c */ /* 0x000fe4000c7c1270 */
[----:B------:R-:W-:-:S02]  /*fa50*/  LEA.HI.X.SX32 R15, R3, R44, 0x2, P4 ;  /* 0x0000002c030f7211 */ /* 0x000fc400020f16ff */
[-C--:B------:R-:W-:Y:S02]  /*fa60*/  LEA R16, P5, R17, R26.reuse, 0x2 ;  /* 0x0000001a11107211 */ /* 0x080fe400078a10ff */
[C-C-:B----4-:R-:W-:Y:S01]  /*fa70*/  LOP3.LUT R10, R0.reuse, 0x60, R2.reuse, 0xfe, !PT ;  /* 0x00000060000a7812 */ /* 0x150fe200078efe02 */
[----:B------:R1:W-:Y:S01]  /*fa80*/  @P1 STG.E desc[UR24][R8.64], R11 ;  /* 0x0000000b08001986 */ /* 0x0003e2000c101918 */
[C---:B------:R-:W-:Y:S02]  /*fa90*/  LEA R18, P4, R19.reuse, R26, 0x2 ;  /* 0x0000001a13127211 */ /* 0x040fe400078810ff */
[----:B------:R-:W-:Y:S01]  /*faa0*/  LOP3.LUT R3, R0, 0x5c, R2, 0xfe, !PT ;  /* 0x0000005c00037812 */ /* 0x000fe200078efe02 */
[----:B------:R-:W3:Y:S01]  /*fab0*/  LDS.128 R20, [R45+UR7+0x3000] ;  /* 0x003000072d147984 */ /* 0x000ee20008000c00 */
[-C--:B------:R-:W-:Y:S02]  /*fac0*/  LEA.HI.X.SX32 R19, R19, R44.reuse, 0x2, P4 ;  /* 0x0000002c13137211 */ /* 0x080fe400020f16ff */
[----:B------:R-:W-:-:S02]  /*fad0*/  LEA.HI.X.SX32 R17, R17, R44, 0x2, P5 ;  /* 0x0000002c11117211 */ /* 0x000fc400028f16ff */
[C---:B------:R-:W-:Y:S01]  /*fae0*/  ISETP.LT.AND P4, PT, R3.reuse, UR15, !P0 ;  /* 0x0000000f03007c0c */ /* 0x040fe2000c781270 */
[----:B------:R-:W-:Y:S01]  /*faf0*/  IMAD R3, R3, UR5, RZ ;  /* 0x0000000503037c24 */ /* 0x000fe2000f8e02ff */
[----:B------:R-:W-:Y:S01]  /*fb00*/  LOP3.LUT R13, R0, 0x64, R2, 0xfe, !PT ;  /* 0x00000064000d7812 */ /* 0x000fe200078efe02 */
[C---:B-1----:R-:W-:Y:S01]  /*fb10*/  IMAD R11, R10.reuse, UR5, RZ ;  /* 0x000000050a0b7c24 */ /* 0x042fe2000f8e02ff */
[----:B------:R-:W-:Y:S01]  /*fb20*/  ISETP.LT.AND P5, PT, R10, UR15, !P0 ;  /* 0x0000000f0a007c0c */ /* 0x000fe2000c7a1270 */
[----:B--2---:R1:W-:Y:S01]  /*fb30*/  @P3 STG.E desc[UR24][R14.64], R36 ;  /* 0x000000240e003986 */ /* 0x0043e2000c101918 */
[----:B------:R-:W-:-:S03]  /*fb40*/  LEA R8, P1, R3, R26, 0x2 ;  /* 0x0000001a03087211 */ /* 0x000fc600078210ff */
[----:B------:R2:W-:Y:S01]  /*fb50*/  @P2 STG.E desc[UR24][R16.64], R37 ;  /* 0x0000002510002986 */ /* 0x0005e2000c101918 */
[----:B------:R-:W-:-:S03]  /*fb60*/  LEA R10, P2, R11, R26, 0x2 ;  /* 0x0000001a0b0a7211 */ /* 0x000fc600078410ff */
[----:B------:R-:W-:Y:S01]  /*fb70*/  @P6 STG.E desc[UR24][R18.64], R38 ;  /* 0x0000002612006986 */ /* 0x000fe2000c101918 */
[C---:B------:R-:W-:Y:S01]  /*fb80*/  ISETP.LT.AND P6, PT, R13.reuse, UR15, !P0 ;  /* 0x0000000f0d007c0c */ /* 0x040fe2000c7c1270 */
[----:B------:R-:W-:Y:S01]  /*fb90*/  IMAD R13, R13, UR5, RZ ;  /* 0x000000050d0d7c24 */ /* 0x000fe2000f8e02ff */
[-C--:B------:R-:W-:Y:S02]  /*fba0*/  LEA.HI.X.SX32 R9, R3, R44.reuse, 0x2, P1 ;  /* 0x0000002c03097211 */ /* 0x080fe400008f16ff */
[----:B------:R-:W-:Y:S02]  /*fbb0*/  LEA.HI.X.SX32 R11, R11, R44, 0x2, P2 ;  /* 0x0000002c0b0b7211 */ /* 0x000fe400010f16ff */
[C-C-:B------:R-:W-:Y:S02]  /*fbc0*/  LOP3.LUT R24, R0.reuse, 0x7c, R2.reuse, 0xfe, !PT ;  /* 0x0000007c00187812 */ /* 0x140fe400078efe02 */
[C-C-:B------:R-:W-:Y:S02]  /*fbd0*/  LOP3.LUT R25, R0.reuse, 0x78, R2.reuse, 0xfe, !PT ;  /* 0x0000007800197812 */ /* 0x140fe400078efe02 */
[----:B------:R-:W-:-:S02]  /*fbe0*/  LOP3.LUT R27, R0, 0x74, R2, 0xfe, !PT ;  /* 0x00000074001b7812 */ /* 0x000fc400078efe02 */
[C-C-:B-1----:R-:W-:Y:S02]  /*fbf0*/  LOP3.LUT R15, R0.reuse, 0x70, R2.reuse, 0xfe, !PT ;  /* 0x00000070000f7812 */ /* 0x142fe400078efe02 */
[C-C-:B------:R-:W-:Y:S02]  /*fc00*/  LOP3.LUT R14, R0.reuse, 0x6c, R2.reuse, 0xfe, !PT ;  /* 0x0000006c000e7812 */ /* 0x140fe400078efe02 */
[C---:B------:R-:W-:Y:S02]  /*fc10*/  LEA R12, P3, R13.reuse, R26, 0x2 ;  /* 0x0000001a0d0c7211 */ /* 0x040fe400078610ff */
[----:B------:R-:W-:Y:S01]  /*fc20*/  LOP3.LUT R0, R0, 0x68, R2, 0xfe, !PT ;  /* 0x0000006800007812 */ /* 0x000fe200078efe02 */
[----:B------:R1:W-:Y:S01]  /*fc30*/  @P4 STG.E desc[UR24][R8.64], R39 ;  /* 0x0000002708004986 */ /* 0x0003e2000c101918 */
[----:B------:R-:W-:Y:S02]  /*fc40*/  LEA.HI.X.SX32 R13, R13, R44, 0x2, P3 ;  /* 0x0000002c0d0d7211 */ /* 0x000fe400018f16ff */
[----:B------:R-:W-:Y:S01]  /*fc50*/  ISETP.LT.AND P4, PT, R14, UR15, !P0 ;  /* 0x0000000f0e007c0c */ /* 0x000fe2000c781270 */
[----:B------:R4:W-:Y:S01]  /*fc60*/  @P5 STG.E desc[UR24][R10.64], R4 ;  /* 0x000000040a005986 */ /* 0x0009e2000c101918 */
[C---:B------:R-:W-:Y:S01]  /*fc70*/  ISETP.LT.AND P5, PT, R0.reuse, UR15, !P0 ;  /* 0x0000000f00007c0c */ /* 0x040fe2000c7a1270 */
[----:B------:R-:W-:-:S02]  /*fc80*/  IMAD R0, R0, UR5, RZ ;  /* 0x0000000500007c24 */ /* 0x000fc4000f8e02ff */
[----:B------:R-:W-:Y:S01]  /*fc90*/  IMAD R14, R14, UR5, RZ ;  /* 0x000000050e0e7c24 */ /* 0x000fe2000f8e02ff */
[----:B------:R5:W-:Y:S01]  /*fca0*/  @P6 STG.E desc[UR24][R12.64], R5 ;  /* 0x000000050c006986 */ /* 0x000be2000c101918 */
[C---:B------:R-:W-:Y:S01]  /*fcb0*/  ISETP.LT.AND P3, PT, R15.reuse, UR15, !P0 ;  /* 0x0000000f0f007c0c */ /* 0x040fe2000c761270 */
[----:B------:R-:W-:Y:S01]  /*fcc0*/  IMAD R15, R15, UR5, RZ ;  /* 0x000000050f0f7c24 */ /* 0x000fe2000f8e02ff */
[-C--:B------:R-:W-:Y:S01]  /*fcd0*/  LEA R2, P6, R0, R26.reuse, 0x2 ;  /* 0x0000001a00027211 */ /* 0x080fe200078c10ff */
[----:B--2---:R-:W-:Y:S01]  /*fce0*/  IMAD R16, R27, UR5, RZ ;  /* 0x000000051b107c24 */ /* 0x004fe2000f8e02ff */
[----:B-1----:R-:W-:Y:S02]  /*fcf0*/  LEA R8, P1, R14, R26, 0x2 ;  /* 0x0000001a0e087211 */ /* 0x002fe400078210ff */
[-C--:B------:R-:W-:Y:S02]  /*fd00*/  LEA.HI.X.SX32 R3, R0, R44.reuse, 0x2, P6 ;  /* 0x0000002c00037211 */ /* 0x080fe400030f16ff */
[----:B------:R-:W-:-:S02]  /*fd10*/  LEA.HI.X.SX32 R9, R14, R44, 0x2, P1 ;  /* 0x0000002c0e097211 */ /* 0x000fc400008f16ff */
[-C--:B----4-:R-:W-:Y:S01]  /*fd20*/  LEA R4, P6, R15, R26.reuse, 0x2 ;  /* 0x0000001a0f047211 */ /* 0x090fe200078c10ff */
[----:B-----5:R-:W-:Y:S01]  /*fd30*/  IMAD R13, R25, UR5, RZ ;  /* 0x00000005190d7c24 */ /* 0x020fe2000f8e02ff */
[----:B------:R-:W-:Y:S01]  /*fd40*/  LEA R10, P1, R16, R26, 0x2 ;  /* 0x0000001a100a7211 */ /* 0x000fe200078210ff */
[----:B------:R-:W-:Y:S01]  /*fd50*/  IMAD R0, R24, UR5, RZ ;  /* 0x0000000518007c24 */ /* 0x000fe2000f8e02ff */
[----:B------:R-:W-:Y:S02]  /*fd60*/  ISETP.LT.AND P2, PT, R27, UR15, !P0 ;  /* 0x0000000f1b007c0c */ /* 0x000fe4000c741270 */
[-C--:B------:R-:W-:Y:S02]  /*fd70*/  LEA.HI.X.SX32 R5, R15, R44.reuse, 0x2, P6 ;  /* 0x0000002c0f057211 */ /* 0x080fe400030f16ff */
[----:B------:R-:W-:Y:S02]  /*fd80*/  LEA.HI.X.SX32 R11, R16, R44, 0x2, P1 ;  /* 0x0000002c100b7211 */ /* 0x000fe400008f16ff */
[----:B------:R-:W-:-:S02]  /*fd90*/  LEA R12, P6, R13, R26, 0x2 ;  /* 0x0000001a0d0c7211 */ /* 0x000fc400078c10ff */
[----:B------:R-:W-:Y:S02]  /*fda0*/  ISETP.LT.AND P1, PT, R25, UR15, !P0 ;  /* 0x0000000f19007c0c */ /* 0x000fe4000c721270 */
[----:B------:R-:W-:Y:S02]  /*fdb0*/  ISETP.LT.AND P0, PT, R24, UR15, !P0 ;  /* 0x0000000f18007c0c */ /* 0x000fe4000c701270 */
[----:B------:R-:W-:Y:S02]  /*fdc0*/  LEA.HI.X.SX32 R13, R13, R44, 0x2, P6 ;  /* 0x0000002c0d0d7211 */ /* 0x000fe400030f16ff */
[C---:B------:R-:W-:Y:S01]  /*fdd0*/  LEA R14, P6, R0.reuse, R26, 0x2 ;  /* 0x0000001a000e7211 */ /* 0x040fe200078c10ff */
[----:B------:R1:W-:Y:S03]  /*fde0*/  @P5 STG.E desc[UR24][R2.64], R6 ;  /* 0x0000000602005986 */ /* 0x0003e6000c101918 */
[----:B------:R-:W-:Y:S01]  /*fdf0*/  LEA.HI.X.SX32 R15, R0, R44, 0x2, P6 ;  /* 0x0000002c000f7211 */ /* 0x000fe200030f16ff */
[----:B------:R1:W-:Y:S04]  /*fe00*/  @P4 STG.E desc[UR24][R8.64], R7 ;  /* 0x0000000708004986 */ /* 0x0003e8000c101918 */
[----:B---3--:R1:W-:Y:S04]  /*fe10*/  @P3 STG.E desc[UR24][R4.64], R20 ;  /* 0x0000001404003986 */ /* 0x0083e8000c101918 */
[----:B------:R1:W-:Y:S04]  /*fe20*/  @P2 STG.E desc[UR24][R10.64], R21 ;  /* 0x000000150a002986 */ /* 0x0003e8000c101918 */
[----:B------:R1:W-:Y:S04]  /*fe30*/  @P1 STG.E desc[UR24][R12.64], R22 ;  /* 0x000000160c001986 */ /* 0x0003e8000c101918 */
[----:B------:R1:W-:Y:S01]  /*fe40*/  @P0 STG.E desc[UR24][R14.64], R23 ;  /* 0x000000170e000986 */ /* 0x0003e2000c101918 */
[----:B------:R-:W-:Y:S06]  /*fe50*/  BAR.SYNC.DEFER_BLOCKING 0x0 ;  /* 0x0000000000007b1d */ /* 0x000fec0000010000 */
[----:B------:R-:W-:Y:S05]  /*fe60*/  BRA.U UP0, `(.L_x_13) ;  /* 0x0000000100a07547 */ /* 0x000fea000b800000 */
[----:B------:R-:W2:Y:S01]  /*fe70*/  S2UR UR5, SR_CgaCtaId ;  /* 0x00000000000579c3 */ /* 0x000ea20000008800 */
[----:B------:R-:W-:Y:S01]  /*fe80*/  NOP ;  /* 0x0000000000007918 */ /* 0x000fe20000000000 */
[----:B------:R-:W-:Y:S01]  /*fe90*/  UMOV UR4, 0x50 ;  /* 0x0000005000047882 */ /* 0x000fe20000000000 */
[----:B------:R-:W-:Y:S02]  /*fea0*/  IMAD.U32 R0, RZ, RZ, UR8 ;  /* 0x00000008ff007e24 */ /* 0x000fe4000f8e00ff */
[----:B-1----:R-:W-:Y:S02]  /*feb0*/  IMAD.MOV.U32 R3, RZ, RZ, 0xf ;  /* 0x0000000fff037424 */ /* 0x002fe400078e00ff */
[----:B------:R-:W-:Y:S01]  /*fec0*/  IMAD.MOV.U32 R7, RZ, RZ, 0x1 ;  /* 0x00000001ff077424 */ /* 0x000fe200078e00ff */
[----:B------:R-:W-:-:S04]  /*fed0*/  LOP3.LUT R0, R0, 0xffff, RZ, 0xc0, !PT ;  /* 0x0000ffff00007812 */ /* 0x000fc800078ec0ff */
[----:B------:R-:W-:-:S05]  /*fee0*/  SHF.R.U32.HI R0, RZ, 0x5, R0 ;  /* 0x00000005ff007819 */ /* 0x000fca0000011600 */
[----:B------:R-:W-:Y:S01]  /*fef0*/  VIADD R2, R0, 0x10 ;  /* 0x0000001000027836 */ /* 0x000fe20000000000 */
[----:B------:R-:W-:Y:S01]  /*ff00*/  SHF.L.U32 R0, R3, R0, RZ ;  /* 0x0000000003007219 */ /* 0x000fe200000006ff */
[----:B--2---:R-:W-:-:S03]  /*ff10*/  ULEA UR6, UR5, UR4, 0x18 ;  /* 0x0000000405067291 */ /* 0x004fc6000f8ec0ff */
[----:B------:R-:W-:-:S04]  /*ff20*/  SHF.L.U32 R3, R7, R2, RZ ;  /* 0x0000000207037219 */ /* 0x000fc800000006ff */
[----:B------:R-:W-:Y:S02]  /*ff30*/  LOP3.LUT R0, R3, R0, RZ, 0xfc, !PT ;  /* 0x0000000003007212 */ /* 0x000fe400078efcff */
[----:B------:R-:W1:Y:S02]  /*ff40*/  LDS R5, [UR6] ;  /* 0x00000006ff057984 */ /* 0x000e640008000800 */
[C---:B------:R-:W-:Y:S02]  /*ff50*/  LOP3.LUT R2, R0.reuse, 0xffff, RZ, 0xc0, !PT ;  /* 0x0000ffff00027812 */ /* 0x040fe400078ec0ff */
[----:B-1----:R-:W-:-:S04]  /*ff60*/  LOP3.LUT R3, R0, 0xffff, R5, 0x80, !PT ;  /* 0x0000ffff00037812 */ /* 0x002fc800078e8005 */
[----:B------:R-:W-:-:S13]  /*ff70*/  ISETP.NE.AND P0, PT, R3, R2, PT ;  /* 0x000000020300720c */ /* 0x000fda0003f05270 */
[----:B------:R-:W-:Y:S05]  /*ff80*/  @P0 BRA `(.L_x_14) ;  /* 0x0000000000500947 */ /* 0x000fea0003800000 */
[----:B------:R-:W-:Y:S02]  /*ff90*/  SHF.R.U32.HI R5, RZ, 0x10, R5 ;  /* 0x00000010ff057819 */ /* 0x000fe40000011605 */
[----:B------:R-:W-:-:S04]  /*ffa0*/  SHF.R.U32.HI R2, RZ, 0x10, R0 ;  /* 0x00000010ff027819 */ /* 0x000fc80000011600 */
[----:B------:R-:W-:-:S04]  /*ffb0*/  LOP3.LUT R5, R5, R2, RZ, 0xc0, !PT ;  /* 0x0000000205057212 */ /* 0x000fc800078ec0ff */
[----:B------:R-:W-:-:S13]  /*ffc0*/  ISETP.NE.AND P0, PT, R5, R2, PT ;  /* 0x000000020500720c */ /* 0x000fda0003f05270 */
[----:B------:R-:W-:Y:S05]  /*ffd0*/  @P0 BRA `(.L_x_15) ;  /* 0x0000000000300947 */ /* 0x000fea0003800000 */
[----:B------:R-:W-:Y:S01]  /*ffe0*/  R2UR UR4, R0 ;  /* 0x00000000000472ca */ /* 0x000fe200000e0000 */
[----:B------:R-:W-:Y:S01]  /*fff0*/  VOTEU.ANY UR5, UPT, PT ;  /* 0x0000000000057886 */ /* 0x000fe200038e0100 */
[----:B------:R-:W1:Y:S01]  /*10000*/  S2R R0, SR_LANEID ;  /* 0x0000000000007919 */ /* 0x000e620000000000 */
[----:B------:R-:W-:-:S10]  /*10010*/  UFLO.U32 UR5, UR5 ;  /* 0x00000005000572bd */ /* 0x000fd400080e0000 */
[----:B------:R-:W-:-:S06]  /*10020*/  ULOP3.LUT UR4, URZ, UR4, URZ, 0x33, !UPT ;  /* 0x00000004ff047292 */ /* 0x000fcc000f8e33ff */
[----:B------:R-:W-:-:S04]  /*10030*/  IMAD.U32 R2, RZ, RZ, UR4 ;  /* 0x00000004ff027e24 */ /* 0x000fc8000f8e00ff */
[----:B------:R-:W2:Y:S02]  /*10040*/  REDUX UR7, R2 ;  /* 0x00000000020773c4 */ /* 0x000ea40000000000 */
[----:B------:R3:W-:Y:S01]  /*10050*/  UTCATOMSWS.AND URZ, UR4 ;  /* 0x0000000400ff79e3 */ /* 0x0007e20008000000 */
[----:B-1----:R-:W-:Y:S01]  /*10060*/  ISETP.EQ.U32.AND P0, PT, R0, UR5, PT ;  /* 0x0000000500007c0c */ /* 0x002fe2000bf02070 */
[----:B--2---:R-:W-:-:S12]  /*10070*/  IMAD.U32 R0, RZ, RZ, UR7 ;  /* 0x00000007ff007e24 */ /* 0x004fd8000f8e00ff */
[----:B------:R3:W-:Y:S01]  /*10080*/  @P0 ATOMS.AND RZ, [UR6], R0 ;  /* 0x00000000ffff098c */ /* 0x0007e2000a800006 */
[----:B------:R-:W-:Y:S05]  /*10090*/  BRA `(.L_x_13) ;  /* 0x0000000000147947 */ /* 0x000fea0003800000 */
.L_x_15:
[----:B------:R-:W-:-:S07]  /*100a0*/  MOV R2, 0x100c0 ;  /* 0x000100c000027802 */ /* 0x000fce0000000f00 */
[----:B------:R-:W-:Y:S05]  /*100b0*/  CALL.REL.NOINC `($__internal_0_$__cuda_sm10x_tcgen05_guardrail_trap_col_being_dealloced_not_returned_by_alloc) ;  /* 0x00000000002c7944 */ /* 0x000fea0003c00000 */
[----:B------:R-:W-:Y:S05]  /*100c0*/  BRA `(.L_x_13) ;  /* 0x0000000000087947 */ /* 0x000fea0003800000 */
.L_x_14:
[----:B------:R-:W-:-:S07]  /*100d0*/  MOV R2, 0x100f0 ;  /* 0x000100f000027802 */ /* 0x000fce0000000f00 */
[----:B------:R-:W-:Y:S05]  /*100e0*/  CALL.REL.NOINC `($__internal_2_$__cuda_sm10x_tcgen05_guardrail_trap_unallocated_columns_being_dealloced) ;  /* 0x0000000000387944 */ /* 0x000fea0003c00000 */
.L_x_13:
[----:B------:R-:W-:Y:S01]  /*100f0*/  NOP ;  /* 0x0000000000007918 */ /* 0x000fe20000000000 */
[----:B---3--:R-:W-:Y:S05]  /*10100*/  EXIT ;  /* 0x000000000000794d */ /* 0x008fea0003800000 */
.L_x_9:
[----:B------:R-:W1:Y:S02]  /*10110*/  SYNCS.PHASECHK.TRANS64.TRYWAIT P0, [UR15], R126 ;  /* 0x0000007eff0075a7 */ /* 0x000e64000800110f */
[----:B-1----:R-:W-:Y:S05]  /*10120*/  @!P0 BRA `(.L_x_9) ;  /* 0xfffffffc00f88947 */ /* 0x002fea000383ffff */
[----:B------:R-:W-:Y:S05]  /*10130*/  BRA `(.L_x_16) ;  /* 0xffffffc800a07947 */ /* 0x000fea000383ffff */
.L_x_12:
[----:B------:R-:W1:Y:S02]  /*10140*/  SYNCS.PHASECHK.TRANS64.TRYWAIT P0, [UR9], R3 ;  /* 0x00000003ff0075a7 */ /* 0x000e640008001109 */
[----:B-1----:R-:W-:Y:S05]  /*10150*/  @!P0 BRA `(.L_x_12) ;  /* 0xfffffffc00f88947 */ /* 0x002fea000383ffff */
[----:B------:R-:W-:Y:S05]  /*10160*/  BRA `(.L_x_11) ;  /* 0xffffffec00007947 */ /* 0x000fea000383ffff */
        .weak           $__internal_0_$__cuda_sm10x_tcgen05_guardrail_trap_col_being_dealloced_not_returned_by_alloc
        .type           $__internal_0_$__cuda_sm10x_tcgen05_guardrail_trap_col_being_dealloced_not_returned_by_alloc,@function
        .size           $__internal_0_$__cuda_sm10x_tcgen05_guardrail_trap_col_being_dealloced_not_returned_by_alloc,($__internal_1_$__cuda_sm10x_tcgen05_guardrail_trap_phase_invalid_during_alloc - $__internal_0_$__cuda_sm10x_tcgen05_guardrail_trap_col_being_dealloced_not_returned_by_alloc)
$__internal_0_$__cuda_sm10x_tcgen05_guardrail_trap_col_being_dealloced_not_returned_by_alloc:
[----:B------:R-:W-:Y:S05]  /*10170*/  BPT.TRAP 0x1 ;  /* 0x000000040000795c */ /* 0x000fea0000300000 */
[----:B------:R-:W-:-:S04]  /*10180*/  IMAD.MOV.U32 R3, RZ, RZ, 0x0 ;  /* 0x00000000ff037424 */ /* 0x000fc800078e00ff */
[----:B------:R-:W-:Y:S05]  /*10190*/  RET.REL.NODEC R2 `(matmul_kernel) ;  /* 0xfffffefc02987950 */ /* 0x000fea0003c3ffff */
        .weak           $__internal_1_$__cuda_sm10x_tcgen05_guardrail_trap_phase_invalid_during_alloc
        .type           $__internal_1_$__cuda_sm10x_tcgen05_guardrail_trap_phase_invalid_during_alloc,@function
        .size           $__internal_1_$__cuda_sm10x_tcgen05_guardrail_trap_phase_invalid_during_alloc,($__internal_2_$__cuda_sm10x_tcgen05_guardrail_trap_unallocated_columns_being_dealloced - $__internal_1_$__cuda_sm10x_tcgen05_guardrail_trap_phase_invalid_during_alloc)
$__internal_1_$__cuda_sm10x_tcgen05_guardrail_trap_phase_invalid_during_alloc:
[----:B------:R-:W-:Y:S05]  /*101a0*/  BPT.TRAP 0x1 ;  /* 0x000000040000795c */ /* 0x000fea0000300000 */
[----:B------:R-:W-:-:S04]  /*101b0*/  IMAD.MOV.U32 R3, RZ, RZ, 0x0 ;  /* 0x00000000ff037424 */ /* 0x000fc800078e00ff */
[----:B------:R-:W-:Y:S05]  /*101c0*/  RET.REL.NODEC R2 `(matmul_kernel) ;  /* 0xfffffefc028c7950 */ /* 0x000fea0003c3ffff */
        .weak           $__internal_2_$__cuda_sm10x_tcgen05_guardrail_trap_unallocated_columns_being_dealloced
        .type           $__internal_2_$__cuda_sm10x_tcgen05_guardrail_trap_unallocated_columns_being_dealloced,@function
        .size           $__internal_2_$__cuda_sm10x_tcgen05_guardrail_trap_unallocated_columns_being_dealloced,(.L_x_20 - $__internal_2_$__cuda_sm10x_tcgen05_guardrail_trap_unallocated_columns_being_dealloced)
$__internal_2_$__cuda_sm10x_tcgen05_guardrail_trap_unallocated_columns_being_dealloced:
[----:B------:R-:W-:Y:S05]  /*101d0*/  BPT.TRAP 0x1 ;  /* 0x000000040000795c */ /* 0x000fea0000300000 */
[----:B------:R-:W-:-:S04]  /*101e0*/  IMAD.MOV.U32 R3, RZ, RZ, 0x0 ;  /* 0x00000000ff037424 */ /* 0x000fc800078e00ff */
[----:B------:R-:W-:Y:S05]  /*101f0*/  RET.REL.NODEC R2 `(matmul_kernel) ;  /* 0xfffffefc02807950 */ /* 0x000fea0003c3ffff */
.L_x_17:
[----:B------:R-:W-:-:S00]  /*10200*/  BRA `(.L_x_17) ;  /* 0xfffffffc00fc7947 */ /* 0x000fc0000383ffff */
[----:B------:R-:W-:-:S00]  /*10210*/  NOP ;  /* 0x0000000000007918 */ /* 0x000fc00000000000 */
        /* <DEDUP_REMOVED lines=14> */
.L_x_20:


//--------------------- .nv.shared.matmul_kernel  --------------------------
	.section	.nv.shared.matmul_kernel,"aw",@nobits
	.sectionflags	@""
	.align	16
	.zero		1024


//--------------------- .nv.shared.reserved.0     --------------------------
	.section	.nv.shared.reserved.0,"aw",@nobits
	.align	8
	.weak		__nv_reservedSMEM_offset_0_alias
	.size		__nv_reservedSMEM_offset_0_alias, 0, 64
	.other		__nv_reservedSMEM_offset_0_alias,@"STO_CUDA_RESERVED_SHARED STV_DEFAULT"
__nv_reservedSMEM_offset_0_alias:
	.zero		0
.nv.shared.reserved.0:
	.zero		64
	.weak		__nv_reservedSMEM_allocation_phase
	.type		__nv_reservedSMEM_allocation_phase,@object
	.size		__nv_reservedSMEM_allocation_phase,(.L_0 - __nv_reservedSMEM_allocation_phase)
__nv_reservedSMEM_allocation_phase:
	.zero		1
.L_0:
	.zero		7
	.weak		__nv_reservedSMEM_devtool_atexit_pc
	.type		__nv_reservedSMEM_devtool_atexit_pc,@object
	.size		__nv_reservedSMEM_devtool_atexit_pc,(__nv_reservedSMEM_allocation_mask - __nv_reservedSMEM_devtool_atexit_pc)
__nv_reservedSMEM_devtool_atexit_pc:
	.zero		8
	.weak		__nv_reservedSMEM_allocation_mask
	.type		__nv_reservedSMEM_allocation_mask,@object
	.size		__nv_reservedSMEM_allocation_mask,(.L_2 - __nv_reservedSMEM_allocation_mask)
__nv_reservedSMEM_allocation_mask:
	.zero		4
.L_2:


//--------------------- .nv.constant0.matmul_kernel --------------------------
	.section	.nv.constant0.matmul_kernel,"a",@progbits
	.sectionflags	@""
	.align	4
.nv.constant0.matmul_kernel:
	.zero		976


//--------------------- SYMBOLS --------------------------

	.type		.nv.reservedSmem.offset0,@object
	.size		.nv.reservedSmem.offset0,0x4
	.type		.nv.reservedSmem.cap,@object
	.size		.nv.reservedSmem.cap,0x4
